//
// Generated by NVIDIA NVVM Compiler
//
// Compiler Build ID: CL-36424714
// Cuda compilation tools, release 13.0, V13.0.88
// Based on NVVM 20.0.0
//

.version 9.0
.target sm_100
.address_size 64

	// .globl	_Z8inatm_d1PdS_S_S_S_S_S_
.extern .func  (.param .b32 func_retval0) vprintf
(
	.param .b64 vprintf_param_0,
	.param .b64 vprintf_param_1
)
;
.func  (.param .align 16 .b8 func_retval0[16]) __internal_trig_reduction_slowpathd
(
	.param .b64 __internal_trig_reduction_slowpathd_param_0
)
;
.func  (.param .b64 func_retval0) __internal_accurate_pow
(
	.param .b64 __internal_accurate_pow_param_0
)
;
.global .align 4 .u32 inflag;
.global .align 4 .u32 iceflag;
.global .align 4 .u32 liqflag;
.global .align 1 .b8 _ZN34_INTERNAL_2b3a0c0d_4_k_cu_621c4f6c4cuda3std3__45__cpo5beginE[1];
.global .align 1 .b8 _ZN34_INTERNAL_2b3a0c0d_4_k_cu_621c4f6c4cuda3std3__45__cpo3endE[1];
.global .align 1 .b8 _ZN34_INTERNAL_2b3a0c0d_4_k_cu_621c4f6c4cuda3std3__45__cpo6cbeginE[1];
.global .align 1 .b8 _ZN34_INTERNAL_2b3a0c0d_4_k_cu_621c4f6c4cuda3std3__45__cpo4cendE[1];
.global .align 1 .b8 _ZN34_INTERNAL_2b3a0c0d_4_k_cu_621c4f6c4cuda3std3__45__cpo6rbeginE[1];
.global .align 1 .b8 _ZN34_INTERNAL_2b3a0c0d_4_k_cu_621c4f6c4cuda3std3__45__cpo4rendE[1];
.global .align 1 .b8 _ZN34_INTERNAL_2b3a0c0d_4_k_cu_621c4f6c4cuda3std3__45__cpo7crbeginE[1];
.global .align 1 .b8 _ZN34_INTERNAL_2b3a0c0d_4_k_cu_621c4f6c4cuda3std3__45__cpo5crendE[1];
.global .align 1 .b8 _ZN34_INTERNAL_2b3a0c0d_4_k_cu_621c4f6c4cuda3std3__436_GLOBAL__N__2b3a0c0d_4_k_cu_621c4f6c6ignoreE[1];
.global .align 1 .b8 _ZN34_INTERNAL_2b3a0c0d_4_k_cu_621c4f6c4cuda3std3__419piecewise_constructE[1];
.global .align 1 .b8 _ZN34_INTERNAL_2b3a0c0d_4_k_cu_621c4f6c4cuda3std3__48in_placeE[1];
.global .align 1 .b8 _ZN34_INTERNAL_2b3a0c0d_4_k_cu_621c4f6c4cuda3std3__420unreachable_sentinelE[1];
.global .align 1 .b8 _ZN34_INTERNAL_2b3a0c0d_4_k_cu_621c4f6c4cuda3std3__47nulloptE[1];
.global .align 1 .b8 _ZN34_INTERNAL_2b3a0c0d_4_k_cu_621c4f6c4cuda3std3__48unexpectE[1];
.global .align 1 .b8 _ZN34_INTERNAL_2b3a0c0d_4_k_cu_621c4f6c4cuda3std6ranges3__45__cpo4swapE[1];
.global .align 1 .b8 _ZN34_INTERNAL_2b3a0c0d_4_k_cu_621c4f6c4cuda3std6ranges3__45__cpo9iter_moveE[1];
.global .align 1 .b8 _ZN34_INTERNAL_2b3a0c0d_4_k_cu_621c4f6c4cuda3std6ranges3__45__cpo5beginE[1];
.global .align 1 .b8 _ZN34_INTERNAL_2b3a0c0d_4_k_cu_621c4f6c4cuda3std6ranges3__45__cpo3endE[1];
.global .align 1 .b8 _ZN34_INTERNAL_2b3a0c0d_4_k_cu_621c4f6c4cuda3std6ranges3__45__cpo6cbeginE[1];
.global .align 1 .b8 _ZN34_INTERNAL_2b3a0c0d_4_k_cu_621c4f6c4cuda3std6ranges3__45__cpo4cendE[1];
.global .align 1 .b8 _ZN34_INTERNAL_2b3a0c0d_4_k_cu_621c4f6c4cuda3std6ranges3__45__cpo7advanceE[1];
.global .align 1 .b8 _ZN34_INTERNAL_2b3a0c0d_4_k_cu_621c4f6c4cuda3std6ranges3__45__cpo9iter_swapE[1];
.global .align 1 .b8 _ZN34_INTERNAL_2b3a0c0d_4_k_cu_621c4f6c4cuda3std6ranges3__45__cpo4nextE[1];
.global .align 1 .b8 _ZN34_INTERNAL_2b3a0c0d_4_k_cu_621c4f6c4cuda3std6ranges3__45__cpo4prevE[1];
.global .align 1 .b8 _ZN34_INTERNAL_2b3a0c0d_4_k_cu_621c4f6c4cuda3std6ranges3__45__cpo4dataE[1];
.global .align 1 .b8 _ZN34_INTERNAL_2b3a0c0d_4_k_cu_621c4f6c4cuda3std6ranges3__45__cpo5cdataE[1];
.global .align 1 .b8 _ZN34_INTERNAL_2b3a0c0d_4_k_cu_621c4f6c4cuda3std6ranges3__45__cpo4sizeE[1];
.global .align 1 .b8 _ZN34_INTERNAL_2b3a0c0d_4_k_cu_621c4f6c4cuda3std6ranges3__45__cpo5ssizeE[1];
.global .align 1 .b8 _ZN34_INTERNAL_2b3a0c0d_4_k_cu_621c4f6c4cuda3std6ranges3__45__cpo8distanceE[1];
.global .align 1 .b8 _ZN34_INTERNAL_2b3a0c0d_4_k_cu_621c4f6c6thrust24THRUST_300001_SM_1000_NS8cuda_cub3parE[1];
.global .align 1 .b8 _ZN34_INTERNAL_2b3a0c0d_4_k_cu_621c4f6c6thrust24THRUST_300001_SM_1000_NS8cuda_cub10par_nosyncE[1];
.global .align 1 .b8 _ZN34_INTERNAL_2b3a0c0d_4_k_cu_621c4f6c6thrust24THRUST_300001_SM_1000_NS6system6detail10sequential3seqE[1];
.global .align 1 .b8 _ZN34_INTERNAL_2b3a0c0d_4_k_cu_621c4f6c6thrust24THRUST_300001_SM_1000_NS6system3cpp3parE[1];
.global .align 1 .b8 _ZN34_INTERNAL_2b3a0c0d_4_k_cu_621c4f6c6thrust24THRUST_300001_SM_1000_NS12placeholders2_1E[1];
.global .align 1 .b8 _ZN34_INTERNAL_2b3a0c0d_4_k_cu_621c4f6c6thrust24THRUST_300001_SM_1000_NS12placeholders2_2E[1];
.global .align 1 .b8 _ZN34_INTERNAL_2b3a0c0d_4_k_cu_621c4f6c6thrust24THRUST_300001_SM_1000_NS12placeholders2_3E[1];
.global .align 1 .b8 _ZN34_INTERNAL_2b3a0c0d_4_k_cu_621c4f6c6thrust24THRUST_300001_SM_1000_NS12placeholders2_4E[1];
.global .align 1 .b8 _ZN34_INTERNAL_2b3a0c0d_4_k_cu_621c4f6c6thrust24THRUST_300001_SM_1000_NS12placeholders2_5E[1];
.global .align 1 .b8 _ZN34_INTERNAL_2b3a0c0d_4_k_cu_621c4f6c6thrust24THRUST_300001_SM_1000_NS12placeholders2_6E[1];
.global .align 1 .b8 _ZN34_INTERNAL_2b3a0c0d_4_k_cu_621c4f6c6thrust24THRUST_300001_SM_1000_NS12placeholders2_7E[1];
.global .align 1 .b8 _ZN34_INTERNAL_2b3a0c0d_4_k_cu_621c4f6c6thrust24THRUST_300001_SM_1000_NS12placeholders2_8E[1];
.global .align 1 .b8 _ZN34_INTERNAL_2b3a0c0d_4_k_cu_621c4f6c6thrust24THRUST_300001_SM_1000_NS12placeholders2_9E[1];
.global .align 1 .b8 _ZN34_INTERNAL_2b3a0c0d_4_k_cu_621c4f6c6thrust24THRUST_300001_SM_1000_NS12placeholders3_10E[1];
.global .align 1 .b8 _ZN34_INTERNAL_2b3a0c0d_4_k_cu_621c4f6c6thrust24THRUST_300001_SM_1000_NS3seqE[1];
.global .align 1 .b8 _ZN34_INTERNAL_2b3a0c0d_4_k_cu_621c4f6c6thrust24THRUST_300001_SM_1000_NS6deviceE[1];
.global .align 1 .b8 $str[11] = {105, 110, 100, 48, 95, 49, 54, 61, 37, 100};
.global .align 8 .b8 __cudart_i2opi_d[144] = {8, 93, 141, 31, 177, 95, 251, 107, 234, 146, 82, 138, 247, 57, 7, 61, 123, 241, 229, 235, 199, 186, 39, 117, 45, 234, 95, 158, 102, 63, 70, 79, 183, 9, 203, 39, 207, 126, 54, 109, 31, 109, 10, 90, 139, 17, 47, 239, 15, 152, 5, 222, 255, 151, 248, 31, 59, 40, 249, 189, 139, 95, 132, 156, 244, 57, 83, 131, 57, 214, 145, 57, 65, 126, 95, 180, 38, 112, 156, 233, 132, 68, 187, 46, 245, 53, 130, 232, 62, 167, 41, 177, 28, 235, 29, 254, 28, 146, 209, 9, 234, 46, 73, 6, 224, 210, 77, 66, 58, 110, 36, 183, 97, 197, 187, 222, 171, 99, 81, 254, 65, 144, 67, 60, 153, 149, 98, 219, 192, 221, 52, 245, 209, 87, 39, 252, 41, 21, 68, 78, 110, 131, 249, 162};
.global .align 16 .b8 __cudart_sin_cos_coeffs[128] = {70, 210, 176, 44, 241, 229, 90, 190, 146, 227, 172, 105, 227, 29, 199, 62, 161, 98, 219, 25, 160, 1, 42, 191, 24, 8, 17, 17, 17, 17, 129, 63, 84, 85, 85, 85, 85, 85, 197, 191, 0, 0, 0, 0, 0, 0, 0, 0, 0, 0, 0, 0, 0, 0, 0, 0, 100, 129, 253, 32, 131, 255, 168, 189, 40, 133, 239, 193, 167, 238, 33, 62, 217, 230, 6, 142, 79, 126, 146, 190, 233, 188, 221, 25, 160, 1, 250, 62, 71, 93, 193, 22, 108, 193, 86, 191, 81, 85, 85, 85, 85, 85, 165, 63, 0, 0, 0, 0, 0, 0, 224, 191, 0, 0, 0, 0, 0, 0, 240, 63};

.visible .entry _Z8inatm_d1PdS_S_S_S_S_S_(
	.param .u64 .ptr .align 1 _Z8inatm_d1PdS_S_S_S_S_S__param_0,
	.param .u64 .ptr .align 1 _Z8inatm_d1PdS_S_S_S_S_S__param_1,
	.param .u64 .ptr .align 1 _Z8inatm_d1PdS_S_S_S_S_S__param_2,
	.param .u64 .ptr .align 1 _Z8inatm_d1PdS_S_S_S_S_S__param_3,
	.param .u64 .ptr .align 1 _Z8inatm_d1PdS_S_S_S_S_S__param_4,
	.param .u64 .ptr .align 1 _Z8inatm_d1PdS_S_S_S_S_S__param_5,
	.param .u64 .ptr .align 1 _Z8inatm_d1PdS_S_S_S_S_S__param_6
)
{
	.reg .pred 	%p<4>;
	.reg .b32 	%r<12>;
	.reg .b64 	%rd<27>;

	ld.param.u64 	%rd2, [_Z8inatm_d1PdS_S_S_S_S_S__param_1];
	ld.param.u64 	%rd3, [_Z8inatm_d1PdS_S_S_S_S_S__param_2];
	ld.param.u64 	%rd4, [_Z8inatm_d1PdS_S_S_S_S_S__param_3];
	ld.param.u64 	%rd5, [_Z8inatm_d1PdS_S_S_S_S_S__param_4];
	ld.param.u64 	%rd6, [_Z8inatm_d1PdS_S_S_S_S_S__param_5];
	ld.param.u64 	%rd7, [_Z8inatm_d1PdS_S_S_S_S_S__param_6];
	mov.u32 	%r3, %ntid.x;
	mov.u32 	%r4, %ctaid.x;
	mov.u32 	%r5, %tid.x;
	mad.lo.s32 	%r1, %r3, %r4, %r5;
	mov.u32 	%r6, %ntid.y;
	mov.u32 	%r7, %ctaid.y;
	mov.u32 	%r8, %tid.y;
	mad.lo.s32 	%r9, %r6, %r7, %r8;
	setp.gt.u32 	%p1, %r1, 2047;
	setp.gt.u32 	%p2, %r9, 51;
	or.pred  	%p3, %p1, %p2;
	@%p3 bra 	$L__BB0_2;
	ld.param.u64 	%rd26, [_Z8inatm_d1PdS_S_S_S_S_S__param_0];
	cvta.to.global.u64 	%rd8, %rd26;
	cvta.to.global.u64 	%rd9, %rd2;
	cvta.to.global.u64 	%rd10, %rd3;
	cvta.to.global.u64 	%rd11, %rd4;
	cvta.to.global.u64 	%rd12, %rd5;
	cvta.to.global.u64 	%rd13, %rd7;
	cvta.to.global.u64 	%rd14, %rd6;
	mad.lo.s32 	%r10, %r9, 77824, %r1;
	mul.wide.u32 	%rd15, %r10, 8;
	add.s64 	%rd16, %rd8, %rd15;
	mov.b64 	%rd17, 0;
	st.global.u64 	[%rd16], %rd17;
	st.global.u64 	[%rd16+16384], %rd17;
	st.global.u64 	[%rd16+32768], %rd17;
	st.global.u64 	[%rd16+49152], %rd17;
	st.global.u64 	[%rd16+65536], %rd17;
	st.global.u64 	[%rd16+81920], %rd17;
	st.global.u64 	[%rd16+98304], %rd17;
	st.global.u64 	[%rd16+114688], %rd17;
	st.global.u64 	[%rd16+131072], %rd17;
	st.global.u64 	[%rd16+147456], %rd17;
	st.global.u64 	[%rd16+163840], %rd17;
	st.global.u64 	[%rd16+180224], %rd17;
	st.global.u64 	[%rd16+196608], %rd17;
	st.global.u64 	[%rd16+212992], %rd17;
	st.global.u64 	[%rd16+229376], %rd17;
	st.global.u64 	[%rd16+245760], %rd17;
	st.global.u64 	[%rd16+262144], %rd17;
	st.global.u64 	[%rd16+278528], %rd17;
	st.global.u64 	[%rd16+294912], %rd17;
	st.global.u64 	[%rd16+311296], %rd17;
	st.global.u64 	[%rd16+327680], %rd17;
	st.global.u64 	[%rd16+344064], %rd17;
	st.global.u64 	[%rd16+360448], %rd17;
	st.global.u64 	[%rd16+376832], %rd17;
	st.global.u64 	[%rd16+393216], %rd17;
	st.global.u64 	[%rd16+409600], %rd17;
	st.global.u64 	[%rd16+425984], %rd17;
	st.global.u64 	[%rd16+442368], %rd17;
	st.global.u64 	[%rd16+458752], %rd17;
	st.global.u64 	[%rd16+475136], %rd17;
	st.global.u64 	[%rd16+491520], %rd17;
	st.global.u64 	[%rd16+507904], %rd17;
	st.global.u64 	[%rd16+524288], %rd17;
	st.global.u64 	[%rd16+540672], %rd17;
	st.global.u64 	[%rd16+557056], %rd17;
	st.global.u64 	[%rd16+573440], %rd17;
	st.global.u64 	[%rd16+589824], %rd17;
	st.global.u64 	[%rd16+606208], %rd17;
	mad.lo.s32 	%r11, %r9, -75776, %r10;
	mul.wide.u32 	%rd18, %r11, 8;
	add.s64 	%rd19, %rd9, %rd18;
	st.global.u64 	[%rd19], %rd17;
	add.s64 	%rd20, %rd10, %rd18;
	st.global.u64 	[%rd20], %rd17;
	add.s64 	%rd21, %rd11, %rd18;
	st.global.u64 	[%rd21], %rd17;
	add.s64 	%rd22, %rd12, %rd18;
	st.global.u64 	[%rd22], %rd17;
	add.s64 	%rd23, %rd13, %rd18;
	st.global.u64 	[%rd23], %rd17;
	add.s64 	%rd24, %rd14, %rd18;
	mov.b64 	%rd25, 4607182418800017408;
	st.global.u64 	[%rd24], %rd25;
	st.global.u64 	[%rd22+851968], %rd17;
	st.global.u64 	[%rd23+851968], %rd17;
	st.global.u64 	[%rd24+851968], %rd25;
	st.global.u64 	[%rd22+1703936], %rd17;
	st.global.u64 	[%rd23+1703936], %rd17;
	st.global.u64 	[%rd24+1703936], %rd25;
	st.global.u64 	[%rd22+2555904], %rd17;
	st.global.u64 	[%rd23+2555904], %rd17;
	st.global.u64 	[%rd24+2555904], %rd25;
	st.global.u64 	[%rd22+3407872], %rd17;
	st.global.u64 	[%rd23+3407872], %rd17;
	st.global.u64 	[%rd24+3407872], %rd25;
	st.global.u64 	[%rd22+4259840], %rd17;
	st.global.u64 	[%rd23+4259840], %rd17;
	st.global.u64 	[%rd24+4259840], %rd25;
	st.global.u64 	[%rd22+5111808], %rd17;
	st.global.u64 	[%rd23+5111808], %rd17;
	st.global.u64 	[%rd24+5111808], %rd25;
	st.global.u64 	[%rd22+5963776], %rd17;
	st.global.u64 	[%rd23+5963776], %rd17;
	st.global.u64 	[%rd24+5963776], %rd25;
	st.global.u64 	[%rd22+6815744], %rd17;
	st.global.u64 	[%rd23+6815744], %rd17;
	st.global.u64 	[%rd24+6815744], %rd25;
	st.global.u64 	[%rd22+7667712], %rd17;
	st.global.u64 	[%rd23+7667712], %rd17;
	st.global.u64 	[%rd24+7667712], %rd25;
	st.global.u64 	[%rd22+8519680], %rd17;
	st.global.u64 	[%rd23+8519680], %rd17;
	st.global.u64 	[%rd24+8519680], %rd25;
	st.global.u64 	[%rd22+9371648], %rd17;
	st.global.u64 	[%rd23+9371648], %rd17;
	st.global.u64 	[%rd24+9371648], %rd25;
	st.global.u64 	[%rd22+10223616], %rd17;
	st.global.u64 	[%rd23+10223616], %rd17;
	st.global.u64 	[%rd24+10223616], %rd25;
	st.global.u64 	[%rd22+11075584], %rd17;
	st.global.u64 	[%rd23+11075584], %rd17;
	st.global.u64 	[%rd24+11075584], %rd25;
$L__BB0_2:
	ret;

}
	// .globl	_Z8inatm_d2PdS_S_S_S_S_S_S_S_S_S_S_S_S_S_S_
.visible .entry _Z8inatm_d2PdS_S_S_S_S_S_S_S_S_S_S_S_S_S_S_(
	.param .u64 .ptr .align 1 _Z8inatm_d2PdS_S_S_S_S_S_S_S_S_S_S_S_S_S_S__param_0,
	.param .u64 .ptr .align 1 _Z8inatm_d2PdS_S_S_S_S_S_S_S_S_S_S_S_S_S_S__param_1,
	.param .u64 .ptr .align 1 _Z8inatm_d2PdS_S_S_S_S_S_S_S_S_S_S_S_S_S_S__param_2,
	.param .u64 .ptr .align 1 _Z8inatm_d2PdS_S_S_S_S_S_S_S_S_S_S_S_S_S_S__param_3,
	.param .u64 .ptr .align 1 _Z8inatm_d2PdS_S_S_S_S_S_S_S_S_S_S_S_S_S_S__param_4,
	.param .u64 .ptr .align 1 _Z8inatm_d2PdS_S_S_S_S_S_S_S_S_S_S_S_S_S_S__param_5,
	.param .u64 .ptr .align 1 _Z8inatm_d2PdS_S_S_S_S_S_S_S_S_S_S_S_S_S_S__param_6,
	.param .u64 .ptr .align 1 _Z8inatm_d2PdS_S_S_S_S_S_S_S_S_S_S_S_S_S_S__param_7,
	.param .u64 .ptr .align 1 _Z8inatm_d2PdS_S_S_S_S_S_S_S_S_S_S_S_S_S_S__param_8,
	.param .u64 .ptr .align 1 _Z8inatm_d2PdS_S_S_S_S_S_S_S_S_S_S_S_S_S_S__param_9,
	.param .u64 .ptr .align 1 _Z8inatm_d2PdS_S_S_S_S_S_S_S_S_S_S_S_S_S_S__param_10,
	.param .u64 .ptr .align 1 _Z8inatm_d2PdS_S_S_S_S_S_S_S_S_S_S_S_S_S_S__param_11,
	.param .u64 .ptr .align 1 _Z8inatm_d2PdS_S_S_S_S_S_S_S_S_S_S_S_S_S_S__param_12,
	.param .u64 .ptr .align 1 _Z8inatm_d2PdS_S_S_S_S_S_S_S_S_S_S_S_S_S_S__param_13,
	.param .u64 .ptr .align 1 _Z8inatm_d2PdS_S_S_S_S_S_S_S_S_S_S_S_S_S_S__param_14,
	.param .u64 .ptr .align 1 _Z8inatm_d2PdS_S_S_S_S_S_S_S_S_S_S_S_S_S_S__param_15
)
{
	.reg .pred 	%p<4>;
	.reg .b32 	%r<17>;
	.reg .b64 	%rd<66>;
	.reg .b64 	%fd<16>;

	ld.param.u64 	%rd2, [_Z8inatm_d2PdS_S_S_S_S_S_S_S_S_S_S_S_S_S_S__param_1];
	ld.param.u64 	%rd4, [_Z8inatm_d2PdS_S_S_S_S_S_S_S_S_S_S_S_S_S_S__param_3];
	ld.param.u64 	%rd5, [_Z8inatm_d2PdS_S_S_S_S_S_S_S_S_S_S_S_S_S_S__param_4];
	ld.param.u64 	%rd6, [_Z8inatm_d2PdS_S_S_S_S_S_S_S_S_S_S_S_S_S_S__param_5];
	ld.param.u64 	%rd8, [_Z8inatm_d2PdS_S_S_S_S_S_S_S_S_S_S_S_S_S_S__param_7];
	ld.param.u64 	%rd9, [_Z8inatm_d2PdS_S_S_S_S_S_S_S_S_S_S_S_S_S_S__param_8];
	ld.param.u64 	%rd10, [_Z8inatm_d2PdS_S_S_S_S_S_S_S_S_S_S_S_S_S_S__param_9];
	ld.param.u64 	%rd11, [_Z8inatm_d2PdS_S_S_S_S_S_S_S_S_S_S_S_S_S_S__param_10];
	ld.param.u64 	%rd12, [_Z8inatm_d2PdS_S_S_S_S_S_S_S_S_S_S_S_S_S_S__param_11];
	ld.param.u64 	%rd13, [_Z8inatm_d2PdS_S_S_S_S_S_S_S_S_S_S_S_S_S_S__param_12];
	ld.param.u64 	%rd16, [_Z8inatm_d2PdS_S_S_S_S_S_S_S_S_S_S_S_S_S_S__param_15];
	mov.u32 	%r3, %ntid.x;
	mov.u32 	%r4, %ctaid.x;
	mov.u32 	%r5, %tid.x;
	mad.lo.s32 	%r1, %r3, %r4, %r5;
	mov.u32 	%r6, %ntid.y;
	mov.u32 	%r7, %ctaid.y;
	mov.u32 	%r8, %tid.y;
	mad.lo.s32 	%r9, %r6, %r7, %r8;
	setp.gt.u32 	%p1, %r1, 2047;
	setp.gt.u32 	%p2, %r9, 50;
	or.pred  	%p3, %p1, %p2;
	@%p3 bra 	$L__BB1_2;
	ld.param.u64 	%rd65, [_Z8inatm_d2PdS_S_S_S_S_S_S_S_S_S_S_S_S_S_S__param_14];
	ld.param.u64 	%rd64, [_Z8inatm_d2PdS_S_S_S_S_S_S_S_S_S_S_S_S_S_S__param_13];
	ld.param.u64 	%rd63, [_Z8inatm_d2PdS_S_S_S_S_S_S_S_S_S_S_S_S_S_S__param_6];
	ld.param.u64 	%rd62, [_Z8inatm_d2PdS_S_S_S_S_S_S_S_S_S_S_S_S_S_S__param_2];
	ld.param.u64 	%rd61, [_Z8inatm_d2PdS_S_S_S_S_S_S_S_S_S_S_S_S_S_S__param_0];
	cvta.to.global.u64 	%rd17, %rd2;
	cvta.to.global.u64 	%rd18, %rd12;
	cvta.to.global.u64 	%rd19, %rd4;
	cvta.to.global.u64 	%rd20, %rd65;
	cvta.to.global.u64 	%rd21, %rd61;
	cvta.to.global.u64 	%rd22, %rd11;
	cvta.to.global.u64 	%rd23, %rd62;
	cvta.to.global.u64 	%rd24, %rd64;
	cvta.to.global.u64 	%rd25, %rd13;
	cvta.to.global.u64 	%rd26, %rd5;
	cvta.to.global.u64 	%rd27, %rd16;
	cvta.to.global.u64 	%rd28, %rd63;
	cvta.to.global.u64 	%rd29, %rd6;
	cvta.to.global.u64 	%rd30, %rd10;
	cvta.to.global.u64 	%rd31, %rd8;
	cvta.to.global.u64 	%rd32, %rd9;
	mul.wide.u32 	%rd33, %r1, 8;
	add.s64 	%rd34, %rd17, %rd33;
	ld.global.f64 	%fd1, [%rd34+835584];
	add.s64 	%rd35, %rd18, %rd33;
	st.global.f64 	[%rd35], %fd1;
	add.s64 	%rd36, %rd19, %rd33;
	ld.global.f64 	%fd2, [%rd36+835584];
	add.s64 	%rd37, %rd20, %rd33;
	st.global.f64 	[%rd37], %fd2;
	shl.b32 	%r10, %r9, 11;
	sub.s32 	%r11, %r1, %r10;
	add.s32 	%r12, %r11, 102400;
	mul.wide.u32 	%rd38, %r12, 8;
	add.s64 	%rd39, %rd21, %rd38;
	ld.global.f64 	%fd3, [%rd39];
	add.s32 	%r13, %r10, %r1;
	mul.wide.u32 	%rd40, %r13, 8;
	add.s64 	%rd41, %rd22, %rd40;
	st.global.f64 	[%rd41], %fd3;
	add.s64 	%rd42, %rd23, %rd38;
	ld.global.f64 	%fd4, [%rd42];
	add.s64 	%rd43, %rd24, %rd40;
	st.global.f64 	[%rd43], %fd4;
	add.s64 	%rd44, %rd17, %rd38;
	ld.global.f64 	%fd5, [%rd44];
	add.s32 	%r14, %r13, 2048;
	mul.wide.u32 	%rd45, %r14, 8;
	add.s64 	%rd46, %rd18, %rd45;
	st.global.f64 	[%rd46], %fd5;
	add.s64 	%rd47, %rd19, %rd38;
	ld.global.f64 	%fd6, [%rd47];
	add.s64 	%rd48, %rd20, %rd45;
	st.global.f64 	[%rd48], %fd6;
	add.s64 	%rd49, %rd18, %rd40;
	ld.global.f64 	%fd7, [%rd49];
	ld.global.f64 	%fd8, [%rd46];
	sub.f64 	%fd9, %fd7, %fd8;
	add.s64 	%rd50, %rd25, %rd40;
	st.global.f64 	[%rd50], %fd9;
	add.s64 	%rd51, %rd26, %rd38;
	ld.global.f64 	%fd10, [%rd51];
	mad.lo.s32 	%r15, %r9, 75776, %r13;
	mul.wide.u32 	%rd52, %r15, 8;
	add.s64 	%rd53, %rd27, %rd52;
	st.global.f64 	[%rd53], %fd10;
	add.s64 	%rd54, %rd28, %rd38;
	ld.global.f64 	%fd11, [%rd54];
	mad.lo.s32 	%r16, %r9, 77824, %r1;
	mul.wide.u32 	%rd55, %r16, 8;
	add.s64 	%rd56, %rd27, %rd55;
	st.global.f64 	[%rd56+16384], %fd11;
	add.s64 	%rd57, %rd29, %rd38;
	ld.global.f64 	%fd12, [%rd57];
	st.global.f64 	[%rd56+32768], %fd12;
	add.s64 	%rd58, %rd30, %rd38;
	ld.global.f64 	%fd13, [%rd58];
	st.global.f64 	[%rd56+49152], %fd13;
	add.s64 	%rd59, %rd31, %rd38;
	ld.global.f64 	%fd14, [%rd59];
	st.global.f64 	[%rd56+81920], %fd14;
	add.s64 	%rd60, %rd32, %rd38;
	ld.global.f64 	%fd15, [%rd60];
	st.global.f64 	[%rd56+98304], %fd15;
$L__BB1_2:
	ret;

}
	// .globl	_Z8inatm_d3iPdS_S_S_S_S_S_S_S_S_S_S_S_S_S_S_S_
.visible .entry _Z8inatm_d3iPdS_S_S_S_S_S_S_S_S_S_S_S_S_S_S_S_(
	.param .u32 _Z8inatm_d3iPdS_S_S_S_S_S_S_S_S_S_S_S_S_S_S_S__param_0,
	.param .u64 .ptr .align 1 _Z8inatm_d3iPdS_S_S_S_S_S_S_S_S_S_S_S_S_S_S_S__param_1,
	.param .u64 .ptr .align 1 _Z8inatm_d3iPdS_S_S_S_S_S_S_S_S_S_S_S_S_S_S_S__param_2,
	.param .u64 .ptr .align 1 _Z8inatm_d3iPdS_S_S_S_S_S_S_S_S_S_S_S_S_S_S_S__param_3,
	.param .u64 .ptr .align 1 _Z8inatm_d3iPdS_S_S_S_S_S_S_S_S_S_S_S_S_S_S_S__param_4,
	.param .u64 .ptr .align 1 _Z8inatm_d3iPdS_S_S_S_S_S_S_S_S_S_S_S_S_S_S_S__param_5,
	.param .u64 .ptr .align 1 _Z8inatm_d3iPdS_S_S_S_S_S_S_S_S_S_S_S_S_S_S_S__param_6,
	.param .u64 .ptr .align 1 _Z8inatm_d3iPdS_S_S_S_S_S_S_S_S_S_S_S_S_S_S_S__param_7,
	.param .u64 .ptr .align 1 _Z8inatm_d3iPdS_S_S_S_S_S_S_S_S_S_S_S_S_S_S_S__param_8,
	.param .u64 .ptr .align 1 _Z8inatm_d3iPdS_S_S_S_S_S_S_S_S_S_S_S_S_S_S_S__param_9,
	.param .u64 .ptr .align 1 _Z8inatm_d3iPdS_S_S_S_S_S_S_S_S_S_S_S_S_S_S_S__param_10,
	.param .u64 .ptr .align 1 _Z8inatm_d3iPdS_S_S_S_S_S_S_S_S_S_S_S_S_S_S_S__param_11,
	.param .u64 .ptr .align 1 _Z8inatm_d3iPdS_S_S_S_S_S_S_S_S_S_S_S_S_S_S_S__param_12,
	.param .u64 .ptr .align 1 _Z8inatm_d3iPdS_S_S_S_S_S_S_S_S_S_S_S_S_S_S_S__param_13,
	.param .u64 .ptr .align 1 _Z8inatm_d3iPdS_S_S_S_S_S_S_S_S_S_S_S_S_S_S_S__param_14,
	.param .u64 .ptr .align 1 _Z8inatm_d3iPdS_S_S_S_S_S_S_S_S_S_S_S_S_S_S_S__param_15,
	.param .u64 .ptr .align 1 _Z8inatm_d3iPdS_S_S_S_S_S_S_S_S_S_S_S_S_S_S_S__param_16,
	.param .u64 .ptr .align 1 _Z8inatm_d3iPdS_S_S_S_S_S_S_S_S_S_S_S_S_S_S_S__param_17
)
{
	.reg .pred 	%p<7>;
	.reg .b32 	%r<19>;
	.reg .b64 	%rd<48>;
	.reg .b64 	%fd<8>;

	ld.param.u32 	%r4, [_Z8inatm_d3iPdS_S_S_S_S_S_S_S_S_S_S_S_S_S_S_S__param_0];
	ld.param.u64 	%rd3, [_Z8inatm_d3iPdS_S_S_S_S_S_S_S_S_S_S_S_S_S_S_S__param_3];
	ld.param.u64 	%rd4, [_Z8inatm_d3iPdS_S_S_S_S_S_S_S_S_S_S_S_S_S_S_S__param_4];
	ld.param.u64 	%rd5, [_Z8inatm_d3iPdS_S_S_S_S_S_S_S_S_S_S_S_S_S_S_S__param_5];
	ld.param.u64 	%rd7, [_Z8inatm_d3iPdS_S_S_S_S_S_S_S_S_S_S_S_S_S_S_S__param_7];
	ld.param.u64 	%rd8, [_Z8inatm_d3iPdS_S_S_S_S_S_S_S_S_S_S_S_S_S_S_S__param_11];
	ld.param.u64 	%rd9, [_Z8inatm_d3iPdS_S_S_S_S_S_S_S_S_S_S_S_S_S_S_S__param_12];
	ld.param.u64 	%rd10, [_Z8inatm_d3iPdS_S_S_S_S_S_S_S_S_S_S_S_S_S_S_S__param_13];
	ld.param.u64 	%rd11, [_Z8inatm_d3iPdS_S_S_S_S_S_S_S_S_S_S_S_S_S_S_S__param_14];
	ld.param.u64 	%rd12, [_Z8inatm_d3iPdS_S_S_S_S_S_S_S_S_S_S_S_S_S_S_S__param_15];
	ld.param.u64 	%rd13, [_Z8inatm_d3iPdS_S_S_S_S_S_S_S_S_S_S_S_S_S_S_S__param_16];
	ld.param.u64 	%rd14, [_Z8inatm_d3iPdS_S_S_S_S_S_S_S_S_S_S_S_S_S_S_S__param_17];
	mov.u32 	%r5, %ntid.x;
	mov.u32 	%r6, %ctaid.x;
	mov.u32 	%r7, %tid.x;
	mad.lo.s32 	%r1, %r5, %r6, %r7;
	mov.u32 	%r8, %ntid.y;
	mov.u32 	%r9, %ctaid.y;
	mov.u32 	%r10, %tid.y;
	mad.lo.s32 	%r2, %r8, %r9, %r10;
	mov.u32 	%r11, %ntid.z;
	mov.u32 	%r12, %ctaid.z;
	mov.u32 	%r13, %tid.z;
	mad.lo.s32 	%r3, %r11, %r12, %r13;
	setp.gt.u32 	%p1, %r2, 2047;
	setp.gt.u32 	%p2, %r1, 111;
	or.pred  	%p3, %p1, %p2;
	@%p3 bra 	$L__BB2_3;
	setp.gt.u32 	%p4, %r3, 50;
	setp.lt.s32 	%p5, %r4, 1;
	or.pred  	%p6, %p4, %p5;
	@%p6 bra 	$L__BB2_3;
	ld.param.u64 	%rd47, [_Z8inatm_d3iPdS_S_S_S_S_S_S_S_S_S_S_S_S_S_S_S__param_6];
	ld.param.u64 	%rd46, [_Z8inatm_d3iPdS_S_S_S_S_S_S_S_S_S_S_S_S_S_S_S__param_2];
	ld.param.u64 	%rd45, [_Z8inatm_d3iPdS_S_S_S_S_S_S_S_S_S_S_S_S_S_S_S__param_1];
	sub.s32 	%r14, 50, %r3;
	shl.b32 	%r15, %r1, 11;
	add.s32 	%r16, %r15, %r2;
	mad.lo.s32 	%r17, %r14, 229376, %r16;
	cvta.to.global.u64 	%rd15, %rd45;
	mul.wide.u32 	%rd16, %r17, 8;
	add.s64 	%rd17, %rd15, %rd16;
	ld.global.f64 	%fd1, [%rd17];
	mad.lo.s32 	%r18, %r3, 229376, %r16;
	cvta.to.global.u64 	%rd18, %rd8;
	mul.wide.u32 	%rd19, %r18, 8;
	add.s64 	%rd20, %rd18, %rd19;
	st.global.f64 	[%rd20], %fd1;
	cvta.to.global.u64 	%rd21, %rd46;
	add.s64 	%rd22, %rd21, %rd16;
	ld.global.f64 	%fd2, [%rd22];
	cvta.to.global.u64 	%rd23, %rd9;
	add.s64 	%rd24, %rd23, %rd19;
	st.global.f64 	[%rd24], %fd2;
	cvta.to.global.u64 	%rd25, %rd3;
	add.s64 	%rd26, %rd25, %rd16;
	ld.global.f64 	%fd3, [%rd26];
	cvta.to.global.u64 	%rd27, %rd10;
	add.s64 	%rd28, %rd27, %rd19;
	st.global.f64 	[%rd28], %fd3;
	cvta.to.global.u64 	%rd29, %rd4;
	add.s64 	%rd30, %rd29, %rd16;
	ld.global.f64 	%fd4, [%rd30];
	cvta.to.global.u64 	%rd31, %rd11;
	add.s64 	%rd32, %rd31, %rd19;
	st.global.f64 	[%rd32], %fd4;
	cvta.to.global.u64 	%rd33, %rd5;
	add.s64 	%rd34, %rd33, %rd16;
	ld.global.f64 	%fd5, [%rd34];
	cvta.to.global.u64 	%rd35, %rd12;
	add.s64 	%rd36, %rd35, %rd19;
	st.global.f64 	[%rd36], %fd5;
	cvta.to.global.u64 	%rd37, %rd47;
	add.s64 	%rd38, %rd37, %rd16;
	ld.global.f64 	%fd6, [%rd38];
	cvta.to.global.u64 	%rd39, %rd13;
	add.s64 	%rd40, %rd39, %rd19;
	st.global.f64 	[%rd40], %fd6;
	cvta.to.global.u64 	%rd41, %rd7;
	add.s64 	%rd42, %rd41, %rd16;
	ld.global.f64 	%fd7, [%rd42];
	cvta.to.global.u64 	%rd43, %rd14;
	add.s64 	%rd44, %rd43, %rd19;
	st.global.f64 	[%rd44], %fd7;
$L__BB2_3:
	ret;

}
	// .globl	_Z8inatm_d4iiiiiPdS_S_S_S_S_S_S_S_S_S_
.visible .entry _Z8inatm_d4iiiiiPdS_S_S_S_S_S_S_S_S_S_(
	.param .u32 _Z8inatm_d4iiiiiPdS_S_S_S_S_S_S_S_S_S__param_0,
	.param .u32 _Z8inatm_d4iiiiiPdS_S_S_S_S_S_S_S_S_S__param_1,
	.param .u32 _Z8inatm_d4iiiiiPdS_S_S_S_S_S_S_S_S_S__param_2,
	.param .u32 _Z8inatm_d4iiiiiPdS_S_S_S_S_S_S_S_S_S__param_3,
	.param .u32 _Z8inatm_d4iiiiiPdS_S_S_S_S_S_S_S_S_S__param_4,
	.param .u64 .ptr .align 1 _Z8inatm_d4iiiiiPdS_S_S_S_S_S_S_S_S_S__param_5,
	.param .u64 .ptr .align 1 _Z8inatm_d4iiiiiPdS_S_S_S_S_S_S_S_S_S__param_6,
	.param .u64 .ptr .align 1 _Z8inatm_d4iiiiiPdS_S_S_S_S_S_S_S_S_S__param_7,
	.param .u64 .ptr .align 1 _Z8inatm_d4iiiiiPdS_S_S_S_S_S_S_S_S_S__param_8,
	.param .u64 .ptr .align 1 _Z8inatm_d4iiiiiPdS_S_S_S_S_S_S_S_S_S__param_9,
	.param .u64 .ptr .align 1 _Z8inatm_d4iiiiiPdS_S_S_S_S_S_S_S_S_S__param_10,
	.param .u64 .ptr .align 1 _Z8inatm_d4iiiiiPdS_S_S_S_S_S_S_S_S_S__param_11,
	.param .u64 .ptr .align 1 _Z8inatm_d4iiiiiPdS_S_S_S_S_S_S_S_S_S__param_12,
	.param .u64 .ptr .align 1 _Z8inatm_d4iiiiiPdS_S_S_S_S_S_S_S_S_S__param_13,
	.param .u64 .ptr .align 1 _Z8inatm_d4iiiiiPdS_S_S_S_S_S_S_S_S_S__param_14,
	.param .u64 .ptr .align 1 _Z8inatm_d4iiiiiPdS_S_S_S_S_S_S_S_S_S__param_15
)
{
	.reg .pred 	%p<7>;
	.reg .b32 	%r<21>;
	.reg .b64 	%rd<43>;
	.reg .b64 	%fd<46>;

	ld.param.u32 	%r5, [_Z8inatm_d4iiiiiPdS_S_S_S_S_S_S_S_S_S__param_0];
	ld.param.u32 	%r6, [_Z8inatm_d4iiiiiPdS_S_S_S_S_S_S_S_S_S__param_1];
	ld.param.u32 	%r7, [_Z8inatm_d4iiiiiPdS_S_S_S_S_S_S_S_S_S__param_3];
	ld.param.u64 	%rd2, [_Z8inatm_d4iiiiiPdS_S_S_S_S_S_S_S_S_S__param_6];
	ld.param.u64 	%rd3, [_Z8inatm_d4iiiiiPdS_S_S_S_S_S_S_S_S_S__param_7];
	ld.param.u64 	%rd5, [_Z8inatm_d4iiiiiPdS_S_S_S_S_S_S_S_S_S__param_9];
	ld.param.u64 	%rd6, [_Z8inatm_d4iiiiiPdS_S_S_S_S_S_S_S_S_S__param_10];
	ld.param.u64 	%rd7, [_Z8inatm_d4iiiiiPdS_S_S_S_S_S_S_S_S_S__param_11];
	ld.param.u64 	%rd8, [_Z8inatm_d4iiiiiPdS_S_S_S_S_S_S_S_S_S__param_12];
	ld.param.u64 	%rd9, [_Z8inatm_d4iiiiiPdS_S_S_S_S_S_S_S_S_S__param_13];
	ld.param.u64 	%rd10, [_Z8inatm_d4iiiiiPdS_S_S_S_S_S_S_S_S_S__param_14];
	ld.param.u64 	%rd11, [_Z8inatm_d4iiiiiPdS_S_S_S_S_S_S_S_S_S__param_15];
	mov.u32 	%r8, %ntid.x;
	mov.u32 	%r9, %ctaid.x;
	mov.u32 	%r10, %tid.x;
	mad.lo.s32 	%r1, %r8, %r9, %r10;
	mov.u32 	%r11, %ntid.y;
	mov.u32 	%r12, %ctaid.y;
	mov.u32 	%r13, %tid.y;
	mad.lo.s32 	%r14, %r11, %r12, %r13;
	setp.gt.u32 	%p1, %r1, 2047;
	setp.gt.u32 	%p2, %r14, 50;
	or.pred  	%p3, %p1, %p2;
	@%p3 bra 	$L__BB3_7;
	setp.lt.s32 	%p4, %r6, 1;
	@%p4 bra 	$L__BB3_3;
	ld.param.u64 	%rd42, [_Z8inatm_d4iiiiiPdS_S_S_S_S_S_S_S_S_S__param_8];
	shl.b32 	%r15, %r14, 11;
	sub.s32 	%r16, %r1, %r15;
	add.s32 	%r17, %r16, 102400;
	add.s32 	%r18, %r15, %r1;
	cvta.to.global.u64 	%rd12, %rd3;
	mul.wide.u32 	%rd13, %r17, 8;
	add.s64 	%rd14, %rd12, %rd13;
	ld.global.f64 	%fd2, [%rd14];
	cvta.to.global.u64 	%rd15, %rd9;
	mul.wide.u32 	%rd16, %r18, 8;
	add.s64 	%rd17, %rd15, %rd16;
	st.global.f64 	[%rd17], %fd2;
	cvta.to.global.u64 	%rd18, %rd42;
	add.s64 	%rd19, %rd18, %rd13;
	ld.global.f64 	%fd3, [%rd19];
	cvta.to.global.u64 	%rd20, %rd10;
	add.s64 	%rd21, %rd20, %rd16;
	st.global.f64 	[%rd21], %fd3;
	cvta.to.global.u64 	%rd22, %rd5;
	add.s64 	%rd23, %rd22, %rd13;
	ld.global.f64 	%fd4, [%rd23];
	cvta.to.global.u64 	%rd24, %rd11;
	add.s64 	%rd25, %rd24, %rd16;
	st.global.f64 	[%rd25], %fd4;
	ld.global.f64 	%fd5, [%rd14+835584];
	st.global.f64 	[%rd17+851968], %fd5;
	ld.global.f64 	%fd6, [%rd19+835584];
	st.global.f64 	[%rd21+851968], %fd6;
	ld.global.f64 	%fd7, [%rd23+835584];
	st.global.f64 	[%rd25+851968], %fd7;
	ld.global.f64 	%fd8, [%rd14+1671168];
	st.global.f64 	[%rd17+1703936], %fd8;
	ld.global.f64 	%fd9, [%rd19+1671168];
	st.global.f64 	[%rd21+1703936], %fd9;
	ld.global.f64 	%fd10, [%rd23+1671168];
	st.global.f64 	[%rd25+1703936], %fd10;
	ld.global.f64 	%fd11, [%rd14+2506752];
	st.global.f64 	[%rd17+2555904], %fd11;
	ld.global.f64 	%fd12, [%rd19+2506752];
	st.global.f64 	[%rd21+2555904], %fd12;
	ld.global.f64 	%fd13, [%rd23+2506752];
	st.global.f64 	[%rd25+2555904], %fd13;
	ld.global.f64 	%fd14, [%rd14+3342336];
	st.global.f64 	[%rd17+3407872], %fd14;
	ld.global.f64 	%fd15, [%rd19+3342336];
	st.global.f64 	[%rd21+3407872], %fd15;
	ld.global.f64 	%fd16, [%rd23+3342336];
	st.global.f64 	[%rd25+3407872], %fd16;
	ld.global.f64 	%fd17, [%rd14+4177920];
	st.global.f64 	[%rd17+4259840], %fd17;
	ld.global.f64 	%fd18, [%rd19+4177920];
	st.global.f64 	[%rd21+4259840], %fd18;
	ld.global.f64 	%fd19, [%rd23+4177920];
	st.global.f64 	[%rd25+4259840], %fd19;
	ld.global.f64 	%fd20, [%rd14+5013504];
	st.global.f64 	[%rd17+5111808], %fd20;
	ld.global.f64 	%fd21, [%rd19+5013504];
	st.global.f64 	[%rd21+5111808], %fd21;
	ld.global.f64 	%fd22, [%rd23+5013504];
	st.global.f64 	[%rd25+5111808], %fd22;
	ld.global.f64 	%fd23, [%rd14+5849088];
	st.global.f64 	[%rd17+5963776], %fd23;
	ld.global.f64 	%fd24, [%rd19+5849088];
	st.global.f64 	[%rd21+5963776], %fd24;
	ld.global.f64 	%fd25, [%rd23+5849088];
	st.global.f64 	[%rd25+5963776], %fd25;
	ld.global.f64 	%fd26, [%rd14+6684672];
	st.global.f64 	[%rd17+6815744], %fd26;
	ld.global.f64 	%fd27, [%rd19+6684672];
	st.global.f64 	[%rd21+6815744], %fd27;
	ld.global.f64 	%fd28, [%rd23+6684672];
	st.global.f64 	[%rd25+6815744], %fd28;
	ld.global.f64 	%fd29, [%rd14+7520256];
	st.global.f64 	[%rd17+7667712], %fd29;
	ld.global.f64 	%fd30, [%rd19+7520256];
	st.global.f64 	[%rd21+7667712], %fd30;
	ld.global.f64 	%fd31, [%rd23+7520256];
	st.global.f64 	[%rd25+7667712], %fd31;
	ld.global.f64 	%fd32, [%rd14+8355840];
	st.global.f64 	[%rd17+8519680], %fd32;
	ld.global.f64 	%fd33, [%rd19+8355840];
	st.global.f64 	[%rd21+8519680], %fd33;
	ld.global.f64 	%fd34, [%rd23+8355840];
	st.global.f64 	[%rd25+8519680], %fd34;
	ld.global.f64 	%fd35, [%rd14+9191424];
	st.global.f64 	[%rd17+9371648], %fd35;
	ld.global.f64 	%fd36, [%rd19+9191424];
	st.global.f64 	[%rd21+9371648], %fd36;
	ld.global.f64 	%fd37, [%rd23+9191424];
	st.global.f64 	[%rd25+9371648], %fd37;
	ld.global.f64 	%fd38, [%rd14+10027008];
	st.global.f64 	[%rd17+10223616], %fd38;
	ld.global.f64 	%fd39, [%rd19+10027008];
	st.global.f64 	[%rd21+10223616], %fd39;
	ld.global.f64 	%fd40, [%rd23+10027008];
	st.global.f64 	[%rd25+10223616], %fd40;
	ld.global.f64 	%fd41, [%rd14+10862592];
	st.global.f64 	[%rd17+11075584], %fd41;
	ld.global.f64 	%fd42, [%rd19+10862592];
	st.global.f64 	[%rd21+11075584], %fd42;
	ld.global.f64 	%fd43, [%rd23+10862592];
	st.global.f64 	[%rd25+11075584], %fd43;
$L__BB3_3:
	setp.lt.s32 	%p5, %r5, 1;
	@%p5 bra 	$L__BB3_7;
	ld.param.u64 	%rd41, [_Z8inatm_d4iiiiiPdS_S_S_S_S_S_S_S_S_S__param_5];
	shl.b32 	%r19, %r14, 11;
	sub.s32 	%r20, %r1, %r19;
	add.s32 	%r3, %r20, 102400;
	cvta.to.global.u64 	%rd26, %rd41;
	mul.wide.u32 	%rd27, %r3, 8;
	add.s64 	%rd28, %rd26, %rd27;
	ld.global.f64 	%fd1, [%rd28];
	add.s32 	%r4, %r19, %r1;
	cvta.to.global.u64 	%rd29, %rd6;
	mul.wide.u32 	%rd30, %r4, 8;
	add.s64 	%rd31, %rd29, %rd30;
	st.global.f64 	[%rd31], %fd1;
	setp.ne.s32 	%p6, %r7, 3;
	@%p6 bra 	$L__BB3_6;
	mul.f64 	%fd44, %fd1, 0d3FF8A2339C0EBEE0;
	cvta.to.global.u64 	%rd32, %rd7;
	add.s64 	%rd34, %rd32, %rd30;
	st.global.f64 	[%rd34], %fd44;
$L__BB3_6:
	cvta.to.global.u64 	%rd35, %rd2;
	add.s64 	%rd37, %rd35, %rd27;
	ld.global.f64 	%fd45, [%rd37];
	cvta.to.global.u64 	%rd38, %rd8;
	add.s64 	%rd40, %rd38, %rd30;
	st.global.f64 	[%rd40], %fd45;
$L__BB3_7:
	ret;

}
	// .globl	_Z8inatm_d5dddiPdS_S_S_S_S_S_S_S_S_S_S_S_S_S_S_S_S_S_S_S_S_S_S_
.visible .entry _Z8inatm_d5dddiPdS_S_S_S_S_S_S_S_S_S_S_S_S_S_S_S_S_S_S_S_S_S_S_(
	.param .f64 _Z8inatm_d5dddiPdS_S_S_S_S_S_S_S_S_S_S_S_S_S_S_S_S_S_S_S_S_S_S__param_0,
	.param .f64 _Z8inatm_d5dddiPdS_S_S_S_S_S_S_S_S_S_S_S_S_S_S_S_S_S_S_S_S_S_S__param_1,
	.param .f64 _Z8inatm_d5dddiPdS_S_S_S_S_S_S_S_S_S_S_S_S_S_S_S_S_S_S_S_S_S_S__param_2,
	.param .u32 _Z8inatm_d5dddiPdS_S_S_S_S_S_S_S_S_S_S_S_S_S_S_S_S_S_S_S_S_S_S__param_3,
	.param .u64 .ptr .align 1 _Z8inatm_d5dddiPdS_S_S_S_S_S_S_S_S_S_S_S_S_S_S_S_S_S_S_S_S_S_S__param_4,
	.param .u64 .ptr .align 1 _Z8inatm_d5dddiPdS_S_S_S_S_S_S_S_S_S_S_S_S_S_S_S_S_S_S_S_S_S_S__param_5,
	.param .u64 .ptr .align 1 _Z8inatm_d5dddiPdS_S_S_S_S_S_S_S_S_S_S_S_S_S_S_S_S_S_S_S_S_S_S__param_6,
	.param .u64 .ptr .align 1 _Z8inatm_d5dddiPdS_S_S_S_S_S_S_S_S_S_S_S_S_S_S_S_S_S_S_S_S_S_S__param_7,
	.param .u64 .ptr .align 1 _Z8inatm_d5dddiPdS_S_S_S_S_S_S_S_S_S_S_S_S_S_S_S_S_S_S_S_S_S_S__param_8,
	.param .u64 .ptr .align 1 _Z8inatm_d5dddiPdS_S_S_S_S_S_S_S_S_S_S_S_S_S_S_S_S_S_S_S_S_S_S__param_9,
	.param .u64 .ptr .align 1 _Z8inatm_d5dddiPdS_S_S_S_S_S_S_S_S_S_S_S_S_S_S_S_S_S_S_S_S_S_S__param_10,
	.param .u64 .ptr .align 1 _Z8inatm_d5dddiPdS_S_S_S_S_S_S_S_S_S_S_S_S_S_S_S_S_S_S_S_S_S_S__param_11,
	.param .u64 .ptr .align 1 _Z8inatm_d5dddiPdS_S_S_S_S_S_S_S_S_S_S_S_S_S_S_S_S_S_S_S_S_S_S__param_12,
	.param .u64 .ptr .align 1 _Z8inatm_d5dddiPdS_S_S_S_S_S_S_S_S_S_S_S_S_S_S_S_S_S_S_S_S_S_S__param_13,
	.param .u64 .ptr .align 1 _Z8inatm_d5dddiPdS_S_S_S_S_S_S_S_S_S_S_S_S_S_S_S_S_S_S_S_S_S_S__param_14,
	.param .u64 .ptr .align 1 _Z8inatm_d5dddiPdS_S_S_S_S_S_S_S_S_S_S_S_S_S_S_S_S_S_S_S_S_S_S__param_15,
	.param .u64 .ptr .align 1 _Z8inatm_d5dddiPdS_S_S_S_S_S_S_S_S_S_S_S_S_S_S_S_S_S_S_S_S_S_S__param_16,
	.param .u64 .ptr .align 1 _Z8inatm_d5dddiPdS_S_S_S_S_S_S_S_S_S_S_S_S_S_S_S_S_S_S_S_S_S_S__param_17,
	.param .u64 .ptr .align 1 _Z8inatm_d5dddiPdS_S_S_S_S_S_S_S_S_S_S_S_S_S_S_S_S_S_S_S_S_S_S__param_18,
	.param .u64 .ptr .align 1 _Z8inatm_d5dddiPdS_S_S_S_S_S_S_S_S_S_S_S_S_S_S_S_S_S_S_S_S_S_S__param_19,
	.param .u64 .ptr .align 1 _Z8inatm_d5dddiPdS_S_S_S_S_S_S_S_S_S_S_S_S_S_S_S_S_S_S_S_S_S_S__param_20,
	.param .u64 .ptr .align 1 _Z8inatm_d5dddiPdS_S_S_S_S_S_S_S_S_S_S_S_S_S_S_S_S_S_S_S_S_S_S__param_21,
	.param .u64 .ptr .align 1 _Z8inatm_d5dddiPdS_S_S_S_S_S_S_S_S_S_S_S_S_S_S_S_S_S_S_S_S_S_S__param_22,
	.param .u64 .ptr .align 1 _Z8inatm_d5dddiPdS_S_S_S_S_S_S_S_S_S_S_S_S_S_S_S_S_S_S_S_S_S_S__param_23,
	.param .u64 .ptr .align 1 _Z8inatm_d5dddiPdS_S_S_S_S_S_S_S_S_S_S_S_S_S_S_S_S_S_S_S_S_S_S__param_24,
	.param .u64 .ptr .align 1 _Z8inatm_d5dddiPdS_S_S_S_S_S_S_S_S_S_S_S_S_S_S_S_S_S_S_S_S_S_S__param_25,
	.param .u64 .ptr .align 1 _Z8inatm_d5dddiPdS_S_S_S_S_S_S_S_S_S_S_S_S_S_S_S_S_S_S_S_S_S_S__param_26,
	.param .u64 .ptr .align 1 _Z8inatm_d5dddiPdS_S_S_S_S_S_S_S_S_S_S_S_S_S_S_S_S_S_S_S_S_S_S__param_27
)
{
	.reg .pred 	%p<15>;
	.reg .b32 	%r<68>;
	.reg .b32 	%f<3>;
	.reg .b64 	%rd<127>;
	.reg .b64 	%fd<235>;

	ld.param.f64 	%fd16, [_Z8inatm_d5dddiPdS_S_S_S_S_S_S_S_S_S_S_S_S_S_S_S_S_S_S_S_S_S_S__param_0];
	ld.param.f64 	%fd234, [_Z8inatm_d5dddiPdS_S_S_S_S_S_S_S_S_S_S_S_S_S_S_S_S_S_S_S_S_S_S__param_2];
	ld.param.u32 	%r30, [_Z8inatm_d5dddiPdS_S_S_S_S_S_S_S_S_S_S_S_S_S_S_S_S_S_S_S_S_S_S__param_3];
	ld.param.u64 	%rd13, [_Z8inatm_d5dddiPdS_S_S_S_S_S_S_S_S_S_S_S_S_S_S_S_S_S_S_S_S_S_S__param_5];
	ld.param.u64 	%rd14, [_Z8inatm_d5dddiPdS_S_S_S_S_S_S_S_S_S_S_S_S_S_S_S_S_S_S_S_S_S_S__param_6];
	ld.param.u64 	%rd33, [_Z8inatm_d5dddiPdS_S_S_S_S_S_S_S_S_S_S_S_S_S_S_S_S_S_S_S_S_S_S__param_7];
	ld.param.u64 	%rd17, [_Z8inatm_d5dddiPdS_S_S_S_S_S_S_S_S_S_S_S_S_S_S_S_S_S_S_S_S_S_S__param_10];
	ld.param.u64 	%rd18, [_Z8inatm_d5dddiPdS_S_S_S_S_S_S_S_S_S_S_S_S_S_S_S_S_S_S_S_S_S_S__param_11];
	ld.param.u64 	%rd19, [_Z8inatm_d5dddiPdS_S_S_S_S_S_S_S_S_S_S_S_S_S_S_S_S_S_S_S_S_S_S__param_12];
	ld.param.u64 	%rd34, [_Z8inatm_d5dddiPdS_S_S_S_S_S_S_S_S_S_S_S_S_S_S_S_S_S_S_S_S_S_S__param_13];
	ld.param.u64 	%rd35, [_Z8inatm_d5dddiPdS_S_S_S_S_S_S_S_S_S_S_S_S_S_S_S_S_S_S_S_S_S_S__param_14];
	ld.param.u64 	%rd20, [_Z8inatm_d5dddiPdS_S_S_S_S_S_S_S_S_S_S_S_S_S_S_S_S_S_S_S_S_S_S__param_15];
	ld.param.u64 	%rd21, [_Z8inatm_d5dddiPdS_S_S_S_S_S_S_S_S_S_S_S_S_S_S_S_S_S_S_S_S_S_S__param_16];
	ld.param.u64 	%rd22, [_Z8inatm_d5dddiPdS_S_S_S_S_S_S_S_S_S_S_S_S_S_S_S_S_S_S_S_S_S_S__param_17];
	ld.param.u64 	%rd25, [_Z8inatm_d5dddiPdS_S_S_S_S_S_S_S_S_S_S_S_S_S_S_S_S_S_S_S_S_S_S__param_20];
	ld.param.u64 	%rd26, [_Z8inatm_d5dddiPdS_S_S_S_S_S_S_S_S_S_S_S_S_S_S_S_S_S_S_S_S_S_S__param_21];
	ld.param.u64 	%rd27, [_Z8inatm_d5dddiPdS_S_S_S_S_S_S_S_S_S_S_S_S_S_S_S_S_S_S_S_S_S_S__param_22];
	ld.param.u64 	%rd28, [_Z8inatm_d5dddiPdS_S_S_S_S_S_S_S_S_S_S_S_S_S_S_S_S_S_S_S_S_S_S__param_23];
	ld.param.u64 	%rd29, [_Z8inatm_d5dddiPdS_S_S_S_S_S_S_S_S_S_S_S_S_S_S_S_S_S_S_S_S_S_S__param_24];
	ld.param.u64 	%rd30, [_Z8inatm_d5dddiPdS_S_S_S_S_S_S_S_S_S_S_S_S_S_S_S_S_S_S_S_S_S_S__param_25];
	ld.param.u64 	%rd31, [_Z8inatm_d5dddiPdS_S_S_S_S_S_S_S_S_S_S_S_S_S_S_S_S_S_S_S_S_S_S__param_26];
	ld.param.u64 	%rd32, [_Z8inatm_d5dddiPdS_S_S_S_S_S_S_S_S_S_S_S_S_S_S_S_S_S_S_S_S_S_S__param_27];
	cvta.to.global.u64 	%rd1, %rd35;
	cvta.to.global.u64 	%rd2, %rd34;
	cvta.to.global.u64 	%rd3, %rd33;
	mov.u32 	%r31, %ntid.x;
	mov.u32 	%r32, %ctaid.x;
	mov.u32 	%r33, %tid.x;
	mad.lo.s32 	%r1, %r31, %r32, %r33;
	setp.gt.u32 	%p1, %r1, 2047;
	@%p1 bra 	$L__BB4_20;
	setp.lt.s32 	%p2, %r30, 1;
	@%p2 bra 	$L__BB4_12;
	mov.f64 	%fd19, 0d3FF0000000000000;
	{
	.reg .b32 %temp; 
	mov.b64 	{%temp, %r34}, %fd19;
	}
	mov.b32 	%f1, %r34;
	abs.f32 	%f2, %f1;
	setp.lt.f32 	%p3, %f2, 0f3FE26666;
	selp.f64 	%fd20, 0d4016EF46DDDAC26E, 0d401921FB54442D18, %p3;
	add.s32 	%r35, %r30, -1;
	cvt.rn.f64.u32 	%fd21, %r35;
	mul.f64 	%fd22, %fd20, %fd21;
	div.rn.f64 	%fd1, %fd22, 0d4076D00000000000;
	setp.neu.f64 	%p4, %fd1, 0d7FF0000000000000;
	@%p4 bra 	$L__BB4_4;
	mov.f64 	%fd28, 0d0000000000000000;
	mov.f64 	%fd29, 0d7FF0000000000000;
	mul.rn.f64 	%fd232, %fd29, %fd28;
	mov.b32 	%r58, 1;
	bra.uni 	$L__BB4_7;
$L__BB4_4:
	mul.f64 	%fd23, %fd1, 0d3FE45F306DC9C883;
	cvt.rni.s32.f64 	%r57, %fd23;
	cvt.rn.f64.s32 	%fd24, %r57;
	fma.rn.f64 	%fd25, %fd24, 0dBFF921FB54442D18, %fd1;
	fma.rn.f64 	%fd26, %fd24, 0dBC91A62633145C00, %fd25;
	fma.rn.f64 	%fd232, %fd24, 0dB97B839A252049C0, %fd26;
	setp.ltu.f64 	%p5, %fd1, 0d41E0000000000000;
	@%p5 bra 	$L__BB4_6;
	{ // callseq 0, 0
	.param .b64 param0;
	st.param.f64 	[param0], %fd1;
	.param .align 16 .b8 retval0[16];
	call.uni (retval0), 
	__internal_trig_reduction_slowpathd, 
	(
	param0
	);
	ld.param.f64 	%fd232, [retval0];
	ld.param.b32 	%r57, [retval0+8];
	} // callseq 0
$L__BB4_6:
	add.s32 	%r58, %r57, 1;
$L__BB4_7:
	shl.b32 	%r38, %r58, 6;
	cvt.u64.u32 	%rd36, %r38;
	and.b64  	%rd37, %rd36, 64;
	mov.u64 	%rd38, __cudart_sin_cos_coeffs;
	add.s64 	%rd39, %rd38, %rd37;
	mul.rn.f64 	%fd30, %fd232, %fd232;
	and.b32  	%r39, %r58, 1;
	setp.eq.b32 	%p7, %r39, 1;
	selp.f64 	%fd31, 0dBDA8FF8320FD8164, 0d3DE5DB65F9785EBA, %p7;
	ld.global.nc.v2.f64 	{%fd32, %fd33}, [%rd39];
	fma.rn.f64 	%fd34, %fd31, %fd30, %fd32;
	fma.rn.f64 	%fd35, %fd34, %fd30, %fd33;
	ld.global.nc.v2.f64 	{%fd36, %fd37}, [%rd39+16];
	fma.rn.f64 	%fd38, %fd35, %fd30, %fd36;
	fma.rn.f64 	%fd39, %fd38, %fd30, %fd37;
	ld.global.nc.v2.f64 	{%fd40, %fd41}, [%rd39+32];
	fma.rn.f64 	%fd42, %fd39, %fd30, %fd40;
	fma.rn.f64 	%fd43, %fd42, %fd30, %fd41;
	fma.rn.f64 	%fd44, %fd43, %fd232, %fd232;
	fma.rn.f64 	%fd45, %fd43, %fd30, 0d3FF0000000000000;
	selp.f64 	%fd46, %fd45, %fd44, %p7;
	and.b32  	%r40, %r58, 2;
	setp.eq.s32 	%p8, %r40, 0;
	mov.f64 	%fd47, 0d0000000000000000;
	sub.f64 	%fd48, %fd47, %fd46;
	selp.f64 	%fd7, %fd46, %fd48, %p8;
	fma.rn.f64 	%fd8, %fd7, 0d3FA1856A37AC3EB8, 0d3FF0007357E670E3;
	@%p4 bra 	$L__BB4_9;
	mov.f64 	%fd54, 0d0000000000000000;
	mov.f64 	%fd55, 0d7FF0000000000000;
	mul.rn.f64 	%fd233, %fd55, %fd54;
	mov.b32 	%r59, 0;
	bra.uni 	$L__BB4_11;
$L__BB4_9:
	mul.f64 	%fd49, %fd1, 0d3FE45F306DC9C883;
	cvt.rni.s32.f64 	%r59, %fd49;
	cvt.rn.f64.s32 	%fd50, %r59;
	fma.rn.f64 	%fd51, %fd50, 0dBFF921FB54442D18, %fd1;
	fma.rn.f64 	%fd52, %fd50, 0dBC91A62633145C00, %fd51;
	fma.rn.f64 	%fd233, %fd50, 0dB97B839A252049C0, %fd52;
	setp.ltu.f64 	%p9, %fd1, 0d41E0000000000000;
	@%p9 bra 	$L__BB4_11;
	{ // callseq 1, 0
	.param .b64 param0;
	st.param.f64 	[param0], %fd1;
	.param .align 16 .b8 retval0[16];
	call.uni (retval0), 
	__internal_trig_reduction_slowpathd, 
	(
	param0
	);
	ld.param.f64 	%fd233, [retval0];
	ld.param.b32 	%r59, [retval0+8];
	} // callseq 1
$L__BB4_11:
	shl.b32 	%r43, %r59, 6;
	cvt.u64.u32 	%rd40, %r43;
	and.b64  	%rd41, %rd40, 64;
	mov.u64 	%rd42, __cudart_sin_cos_coeffs;
	add.s64 	%rd43, %rd42, %rd41;
	mul.rn.f64 	%fd56, %fd233, %fd233;
	and.b32  	%r44, %r59, 1;
	setp.eq.b32 	%p10, %r44, 1;
	selp.f64 	%fd57, 0dBDA8FF8320FD8164, 0d3DE5DB65F9785EBA, %p10;
	ld.global.nc.v2.f64 	{%fd58, %fd59}, [%rd43];
	fma.rn.f64 	%fd60, %fd57, %fd56, %fd58;
	fma.rn.f64 	%fd61, %fd60, %fd56, %fd59;
	ld.global.nc.v2.f64 	{%fd62, %fd63}, [%rd43+16];
	fma.rn.f64 	%fd64, %fd61, %fd56, %fd62;
	fma.rn.f64 	%fd65, %fd64, %fd56, %fd63;
	ld.global.nc.v2.f64 	{%fd66, %fd67}, [%rd43+32];
	fma.rn.f64 	%fd68, %fd65, %fd56, %fd66;
	fma.rn.f64 	%fd69, %fd68, %fd56, %fd67;
	fma.rn.f64 	%fd70, %fd69, %fd233, %fd233;
	fma.rn.f64 	%fd71, %fd69, %fd56, 0d3FF0000000000000;
	selp.f64 	%fd72, %fd71, %fd70, %p10;
	and.b32  	%r45, %r59, 2;
	setp.eq.s32 	%p11, %r45, 0;
	mov.f64 	%fd73, 0d0000000000000000;
	sub.f64 	%fd74, %fd73, %fd72;
	selp.f64 	%fd75, %fd72, %fd74, %p11;
	fma.rn.f64 	%fd76, %fd75, 0d3F551E75360D0247, %fd8;
	fma.rn.f64 	%fd77, %fd7, 0d3F478F68BE2F7B18, %fd76;
	fma.rn.f64 	%fd234, %fd75, 0d3F142F61ED5AE1CE, %fd77;
$L__BB4_12:
	ld.param.u64 	%rd122, [_Z8inatm_d5dddiPdS_S_S_S_S_S_S_S_S_S_S_S_S_S_S_S_S_S_S_S_S_S_S__param_4];
	ld.param.f64 	%fd230, [_Z8inatm_d5dddiPdS_S_S_S_S_S_S_S_S_S_S_S_S_S_S_S_S_S_S_S_S_S_S__param_1];
	cvta.to.global.u64 	%rd44, %rd19;
	mul.wide.u32 	%rd45, %r1, 8;
	add.s64 	%rd46, %rd44, %rd45;
	mov.b64 	%rd47, 0;
	st.global.u64 	[%rd46], %rd47;
	st.global.u64 	[%rd46+16384], %rd47;
	st.global.u64 	[%rd46+32768], %rd47;
	st.global.u64 	[%rd46+49152], %rd47;
	st.global.u64 	[%rd46+65536], %rd47;
	st.global.u64 	[%rd46+81920], %rd47;
	st.global.u64 	[%rd46+98304], %rd47;
	st.global.u64 	[%rd46+114688], %rd47;
	st.global.u64 	[%rd46+131072], %rd47;
	st.global.u64 	[%rd46+147456], %rd47;
	st.global.u64 	[%rd46+163840], %rd47;
	st.global.u64 	[%rd46+180224], %rd47;
	st.global.u64 	[%rd46+196608], %rd47;
	st.global.u64 	[%rd46+212992], %rd47;
	st.global.u64 	[%rd46+229376], %rd47;
	st.global.u64 	[%rd46+245760], %rd47;
	st.global.u64 	[%rd46+262144], %rd47;
	st.global.u64 	[%rd46+278528], %rd47;
	st.global.u64 	[%rd46+294912], %rd47;
	st.global.u64 	[%rd46+311296], %rd47;
	st.global.u64 	[%rd46+327680], %rd47;
	st.global.u64 	[%rd46+344064], %rd47;
	st.global.u64 	[%rd46+360448], %rd47;
	st.global.u64 	[%rd46+376832], %rd47;
	st.global.u64 	[%rd46+393216], %rd47;
	st.global.u64 	[%rd46+409600], %rd47;
	st.global.u64 	[%rd46+425984], %rd47;
	st.global.u64 	[%rd46+442368], %rd47;
	st.global.u64 	[%rd46+458752], %rd47;
	cvta.to.global.u64 	%rd48, %rd13;
	add.s64 	%rd49, %rd48, %rd45;
	ld.global.f64 	%fd78, [%rd49+245760];
	mul.f64 	%fd79, %fd234, %fd78;
	st.global.f64 	[%rd46+245760], %fd79;
	ld.global.f64 	%fd80, [%rd49+262144];
	mul.f64 	%fd81, %fd234, %fd80;
	st.global.f64 	[%rd46+262144], %fd81;
	ld.global.f64 	%fd82, [%rd49+278528];
	mul.f64 	%fd83, %fd234, %fd82;
	st.global.f64 	[%rd46+278528], %fd83;
	ld.global.f64 	%fd84, [%rd49+294912];
	mul.f64 	%fd85, %fd234, %fd84;
	st.global.f64 	[%rd46+294912], %fd85;
	ld.global.f64 	%fd86, [%rd49+311296];
	mul.f64 	%fd87, %fd234, %fd86;
	st.global.f64 	[%rd46+311296], %fd87;
	ld.global.f64 	%fd88, [%rd49+327680];
	mul.f64 	%fd89, %fd234, %fd88;
	st.global.f64 	[%rd46+327680], %fd89;
	ld.global.f64 	%fd90, [%rd49+344064];
	mul.f64 	%fd91, %fd234, %fd90;
	st.global.f64 	[%rd46+344064], %fd91;
	ld.global.f64 	%fd92, [%rd49+360448];
	mul.f64 	%fd93, %fd234, %fd92;
	st.global.f64 	[%rd46+360448], %fd93;
	ld.global.f64 	%fd94, [%rd49+376832];
	mul.f64 	%fd95, %fd234, %fd94;
	st.global.f64 	[%rd46+376832], %fd95;
	ld.global.f64 	%fd96, [%rd49+393216];
	mul.f64 	%fd97, %fd234, %fd96;
	st.global.f64 	[%rd46+393216], %fd97;
	ld.global.f64 	%fd98, [%rd49+409600];
	mul.f64 	%fd99, %fd234, %fd98;
	st.global.f64 	[%rd46+409600], %fd99;
	ld.global.f64 	%fd100, [%rd49+425984];
	mul.f64 	%fd101, %fd234, %fd100;
	st.global.f64 	[%rd46+425984], %fd101;
	ld.global.f64 	%fd102, [%rd49+442368];
	mul.f64 	%fd103, %fd234, %fd102;
	st.global.f64 	[%rd46+442368], %fd103;
	ld.global.f64 	%fd104, [%rd49+458752];
	mul.f64 	%fd105, %fd234, %fd104;
	st.global.f64 	[%rd46+458752], %fd105;
	cvta.to.global.u64 	%rd50, %rd122;
	add.s64 	%rd51, %rd50, %rd45;
	ld.global.f64 	%fd106, [%rd51];
	cvta.to.global.u64 	%rd52, %rd18;
	add.s64 	%rd53, %rd52, %rd45;
	st.global.f64 	[%rd53], %fd106;
	mul.f64 	%fd15, %fd230, 0d4059000000000000;
	add.s32 	%r62, %r1, 233472;
	add.s32 	%r60, %r1, 4096;
	mov.b32 	%r61, 4096;
$L__BB4_13:
	add.s32 	%r47, %r62, -77824;
	add.s32 	%r48, %r62, -233472;
	mul.wide.u32 	%rd54, %r48, 8;
	add.s64 	%rd55, %rd2, %rd54;
	ld.global.f64 	%fd107, [%rd55];
	mov.f64 	%fd108, 0d3FF0000000000000;
	sub.f64 	%fd109, %fd108, %fd107;
	mul.f64 	%fd110, %fd109, 0d403CF74BC6A7EF9E;
	fma.rn.f64 	%fd111, %fd107, 0d403204189374BC6A, %fd110;
	add.s32 	%r49, %r60, -4096;
	mul.wide.u32 	%rd56, %r49, 8;
	add.s64 	%rd57, %rd3, %rd56;
	ld.global.f64 	%fd112, [%rd57];
	add.s32 	%r50, %r60, -2048;
	mul.wide.u32 	%rd58, %r50, 8;
	add.s64 	%rd59, %rd3, %rd58;
	ld.global.f64 	%fd113, [%rd59];
	sub.f64 	%fd114, %fd112, %fd113;
	mul.f64 	%fd115, %fd114, 0d408F400000000000;
	mul.f64 	%fd116, %fd16, %fd115;
	mul.f64 	%fd117, %fd15, %fd111;
	add.f64 	%fd118, %fd107, 0d3FF0000000000000;
	mul.f64 	%fd119, %fd117, %fd118;
	div.rn.f64 	%fd120, %fd116, %fd119;
	add.s64 	%rd60, %rd1, %rd56;
	st.global.f64 	[%rd60], %fd120;
	add.s32 	%r51, %r62, -155648;
	mul.wide.u32 	%rd61, %r51, 8;
	add.s64 	%rd62, %rd2, %rd61;
	ld.global.f64 	%fd121, [%rd62];
	sub.f64 	%fd122, %fd108, %fd121;
	mul.f64 	%fd123, %fd122, 0d403CF74BC6A7EF9E;
	fma.rn.f64 	%fd124, %fd121, 0d403204189374BC6A, %fd123;
	ld.global.f64 	%fd125, [%rd59];
	mul.wide.u32 	%rd63, %r60, 8;
	add.s64 	%rd64, %rd3, %rd63;
	ld.global.f64 	%fd126, [%rd64];
	sub.f64 	%fd127, %fd125, %fd126;
	mul.f64 	%fd128, %fd127, 0d408F400000000000;
	mul.f64 	%fd129, %fd16, %fd128;
	mul.f64 	%fd130, %fd15, %fd124;
	add.f64 	%fd131, %fd121, 0d3FF0000000000000;
	mul.f64 	%fd132, %fd130, %fd131;
	div.rn.f64 	%fd133, %fd129, %fd132;
	add.s64 	%rd65, %rd1, %rd58;
	st.global.f64 	[%rd65], %fd133;
	mul.wide.u32 	%rd66, %r47, 8;
	add.s64 	%rd67, %rd2, %rd66;
	ld.global.f64 	%fd134, [%rd67];
	sub.f64 	%fd135, %fd108, %fd134;
	mul.f64 	%fd136, %fd135, 0d403CF74BC6A7EF9E;
	fma.rn.f64 	%fd137, %fd134, 0d403204189374BC6A, %fd136;
	ld.global.f64 	%fd138, [%rd64];
	add.s32 	%r15, %r60, 2048;
	mul.wide.u32 	%rd68, %r15, 8;
	add.s64 	%rd4, %rd3, %rd68;
	ld.global.f64 	%fd139, [%rd4];
	sub.f64 	%fd140, %fd138, %fd139;
	mul.f64 	%fd141, %fd140, 0d408F400000000000;
	mul.f64 	%fd142, %fd16, %fd141;
	mul.f64 	%fd143, %fd15, %fd137;
	add.f64 	%fd144, %fd134, 0d3FF0000000000000;
	mul.f64 	%fd145, %fd143, %fd144;
	div.rn.f64 	%fd146, %fd142, %fd145;
	add.s64 	%rd69, %rd1, %rd63;
	st.global.f64 	[%rd69], %fd146;
	setp.eq.s32 	%p12, %r61, 102400;
	@%p12 bra 	$L__BB4_15;
	mul.wide.u32 	%rd70, %r62, 8;
	add.s64 	%rd71, %rd2, %rd70;
	ld.global.f64 	%fd147, [%rd71];
	mov.f64 	%fd148, 0d3FF0000000000000;
	sub.f64 	%fd149, %fd148, %fd147;
	mul.f64 	%fd150, %fd149, 0d403CF74BC6A7EF9E;
	fma.rn.f64 	%fd151, %fd147, 0d403204189374BC6A, %fd150;
	ld.global.f64 	%fd152, [%rd4];
	add.s32 	%r52, %r60, 4096;
	mul.wide.u32 	%rd72, %r52, 8;
	add.s64 	%rd73, %rd3, %rd72;
	ld.global.f64 	%fd153, [%rd73];
	sub.f64 	%fd154, %fd152, %fd153;
	mul.f64 	%fd155, %fd154, 0d408F400000000000;
	mul.f64 	%fd156, %fd16, %fd155;
	mul.f64 	%fd157, %fd15, %fd151;
	add.f64 	%fd158, %fd147, 0d3FF0000000000000;
	mul.f64 	%fd159, %fd157, %fd158;
	div.rn.f64 	%fd160, %fd156, %fd159;
	mul.wide.u32 	%rd74, %r15, 8;
	add.s64 	%rd75, %rd1, %rd74;
	st.global.f64 	[%rd75], %fd160;
	add.s32 	%r62, %r62, 311296;
	add.s32 	%r61, %r61, 8192;
	add.s32 	%r60, %r60, 8192;
	bra.uni 	$L__BB4_13;
$L__BB4_15:
	ld.param.u64 	%rd124, [_Z8inatm_d5dddiPdS_S_S_S_S_S_S_S_S_S_S_S_S_S_S_S_S_S_S_S_S_S_S__param_9];
	ld.param.u64 	%rd123, [_Z8inatm_d5dddiPdS_S_S_S_S_S_S_S_S_S_S_S_S_S_S_S_S_S_S_S_S_S_S__param_8];
	mul.wide.u32 	%rd76, %r1, 8;
	add.s64 	%rd77, %rd3, %rd76;
	ld.global.f64 	%fd161, [%rd77+835584];
	mul.f64 	%fd162, %fd161, 0d3FE0000000000000;
	cvta.to.global.u64 	%rd78, %rd14;
	add.s64 	%rd79, %rd78, %rd76;
	st.global.f64 	[%rd79+835584], %fd162;
	cvta.to.global.u64 	%rd80, %rd124;
	add.s64 	%rd81, %rd80, %rd76;
	ld.global.f64 	%fd163, [%rd81+819200];
	st.global.f64 	[%rd81+835584], %fd163;
	mov.b64 	%rd82, 4547007122018943789;
	st.global.u64 	[%rd77+851968], %rd82;
	ld.global.f64 	%fd164, [%rd81+835584];
	ld.global.f64 	%fd165, [%rd81+819200];
	add.f64 	%fd166, %fd164, %fd165;
	mul.f64 	%fd167, %fd166, 0d3FE0000000000000;
	cvta.to.global.u64 	%rd83, %rd17;
	add.s64 	%rd84, %rd83, %rd76;
	st.global.f64 	[%rd84+835584], %fd167;
	st.global.f64 	[%rd84+851968], %fd167;
	ld.global.f64 	%fd168, [%rd77+835584];
	ld.global.f64 	%fd169, [%rd77+851968];
	sub.f64 	%fd170, %fd168, %fd169;
	cvta.to.global.u64 	%rd85, %rd123;
	add.s64 	%rd86, %rd85, %rd76;
	st.global.f64 	[%rd86+835584], %fd170;
	add.s64 	%rd87, %rd2, %rd76;
	ld.global.f64 	%fd171, [%rd87+31129600];
	st.global.f64 	[%rd87+31752192], %fd171;
	ld.global.f64 	%fd172, [%rd87+31145984];
	st.global.f64 	[%rd87+31768576], %fd172;
	ld.global.f64 	%fd173, [%rd87+31162368];
	st.global.f64 	[%rd87+31784960], %fd173;
	ld.global.f64 	%fd174, [%rd87+31178752];
	st.global.f64 	[%rd87+31801344], %fd174;
	ld.global.f64 	%fd175, [%rd87+31211520];
	st.global.f64 	[%rd87+31834112], %fd175;
	ld.global.f64 	%fd176, [%rd87+31227904];
	st.global.f64 	[%rd87+31850496], %fd176;
	mov.f64 	%fd177, 0d3FF0000000000000;
	sub.f64 	%fd178, %fd177, %fd171;
	mul.f64 	%fd179, %fd178, 0d403CF74BC6A7EF9E;
	fma.rn.f64 	%fd180, %fd171, 0d403204189374BC6A, %fd179;
	ld.global.f64 	%fd181, [%rd77+835584];
	mul.f64 	%fd182, %fd181, 0d408F400000000000;
	mul.f64 	%fd183, %fd16, %fd182;
	mul.f64 	%fd184, %fd15, %fd180;
	add.f64 	%fd185, %fd171, 0d3FF0000000000000;
	mul.f64 	%fd186, %fd185, %fd184;
	div.rn.f64 	%fd187, %fd183, %fd186;
	add.s64 	%rd88, %rd1, %rd76;
	st.global.f64 	[%rd88+835584], %fd187;
	add.s32 	%r63, %r1, 2048;
	mov.b32 	%r65, 2048;
	mov.u32 	%r64, %r1;
$L__BB4_16:
	add.s32 	%r54, %r63, -2048;
	mul.wide.u32 	%rd89, %r54, 8;
	add.s64 	%rd90, %rd1, %rd89;
	add.s32 	%r55, %r64, 77824;
	ld.global.f64 	%fd188, [%rd90];
	mul.wide.u32 	%rd91, %r64, 8;
	add.s64 	%rd92, %rd2, %rd91;
	ld.global.f64 	%fd189, [%rd92];
	mul.f64 	%fd190, %fd188, %fd189;
	st.global.f64 	[%rd92], %fd190;
	ld.global.f64 	%fd191, [%rd90];
	ld.global.f64 	%fd192, [%rd92+16384];
	mul.f64 	%fd193, %fd191, %fd192;
	st.global.f64 	[%rd92+16384], %fd193;
	ld.global.f64 	%fd194, [%rd90];
	ld.global.f64 	%fd195, [%rd92+32768];
	mul.f64 	%fd196, %fd194, %fd195;
	st.global.f64 	[%rd92+32768], %fd196;
	ld.global.f64 	%fd197, [%rd90];
	ld.global.f64 	%fd198, [%rd92+49152];
	mul.f64 	%fd199, %fd197, %fd198;
	st.global.f64 	[%rd92+49152], %fd199;
	ld.global.f64 	%fd200, [%rd90];
	ld.global.f64 	%fd201, [%rd92+65536];
	mul.f64 	%fd202, %fd200, %fd201;
	st.global.f64 	[%rd92+65536], %fd202;
	ld.global.f64 	%fd203, [%rd90];
	ld.global.f64 	%fd204, [%rd92+81920];
	mul.f64 	%fd205, %fd203, %fd204;
	st.global.f64 	[%rd92+81920], %fd205;
	ld.global.f64 	%fd206, [%rd90];
	ld.global.f64 	%fd207, [%rd92+98304];
	mul.f64 	%fd208, %fd206, %fd207;
	st.global.f64 	[%rd92+98304], %fd208;
	mul.wide.u32 	%rd93, %r63, 8;
	add.s64 	%rd94, %rd1, %rd93;
	ld.global.f64 	%fd209, [%rd94];
	mul.wide.u32 	%rd95, %r55, 8;
	add.s64 	%rd96, %rd2, %rd95;
	ld.global.f64 	%fd210, [%rd96];
	mul.f64 	%fd211, %fd209, %fd210;
	st.global.f64 	[%rd96], %fd211;
	ld.global.f64 	%fd212, [%rd94];
	ld.global.f64 	%fd213, [%rd96+16384];
	mul.f64 	%fd214, %fd212, %fd213;
	st.global.f64 	[%rd96+16384], %fd214;
	ld.global.f64 	%fd215, [%rd94];
	ld.global.f64 	%fd216, [%rd96+32768];
	mul.f64 	%fd217, %fd215, %fd216;
	st.global.f64 	[%rd96+32768], %fd217;
	ld.global.f64 	%fd218, [%rd94];
	ld.global.f64 	%fd219, [%rd96+49152];
	mul.f64 	%fd220, %fd218, %fd219;
	st.global.f64 	[%rd96+49152], %fd220;
	ld.global.f64 	%fd221, [%rd94];
	ld.global.f64 	%fd222, [%rd96+65536];
	mul.f64 	%fd223, %fd221, %fd222;
	st.global.f64 	[%rd96+65536], %fd223;
	ld.global.f64 	%fd224, [%rd94];
	ld.global.f64 	%fd225, [%rd96+81920];
	mul.f64 	%fd226, %fd224, %fd225;
	st.global.f64 	[%rd96+81920], %fd226;
	ld.global.f64 	%fd227, [%rd94];
	ld.global.f64 	%fd228, [%rd96+98304];
	mul.f64 	%fd229, %fd227, %fd228;
	st.global.f64 	[%rd96+98304], %fd229;
	add.s32 	%r65, %r65, 4096;
	add.s32 	%r64, %r64, 155648;
	add.s32 	%r63, %r63, 4096;
	setp.ne.s32 	%p13, %r65, 108544;
	@%p13 bra 	$L__BB4_16;
	ld.param.u64 	%rd126, [_Z8inatm_d5dddiPdS_S_S_S_S_S_S_S_S_S_S_S_S_S_S_S_S_S_S_S_S_S_S__param_19];
	ld.param.u64 	%rd125, [_Z8inatm_d5dddiPdS_S_S_S_S_S_S_S_S_S_S_S_S_S_S_S_S_S_S_S_S_S_S__param_18];
	cvta.to.global.u64 	%rd5, %rd20;
	cvta.to.global.u64 	%rd6, %rd21;
	cvta.to.global.u64 	%rd7, %rd22;
	cvta.to.global.u64 	%rd8, %rd125;
	cvta.to.global.u64 	%rd9, %rd126;
	cvta.to.global.u64 	%rd10, %rd25;
	cvta.to.global.u64 	%rd11, %rd26;
	mov.b32 	%r67, 0;
	mov.u32 	%r66, %r1;
$L__BB4_18:
	mul.wide.u32 	%rd97, %r66, 8;
	add.s64 	%rd98, %rd5, %rd97;
	mov.b64 	%rd99, 0;
	st.global.u64 	[%rd98+93585408], %rd99;
	add.s64 	%rd100, %rd6, %rd97;
	st.global.u64 	[%rd100+93585408], %rd99;
	add.s64 	%rd101, %rd7, %rd97;
	mov.b64 	%rd102, 4607182418800017408;
	st.global.u64 	[%rd101+93585408], %rd102;
	add.s64 	%rd103, %rd8, %rd97;
	st.global.u64 	[%rd103+93585408], %rd99;
	add.s64 	%rd104, %rd9, %rd97;
	st.global.u64 	[%rd104+93585408], %rd99;
	add.s64 	%rd105, %rd10, %rd97;
	st.global.u64 	[%rd105+93585408], %rd99;
	add.s64 	%rd106, %rd11, %rd97;
	st.global.u64 	[%rd106+93585408], %rd99;
	st.global.u64 	[%rd98+93601792], %rd99;
	st.global.u64 	[%rd100+93601792], %rd99;
	st.global.u64 	[%rd101+93601792], %rd102;
	st.global.u64 	[%rd103+93601792], %rd99;
	st.global.u64 	[%rd104+93601792], %rd99;
	st.global.u64 	[%rd105+93601792], %rd99;
	st.global.u64 	[%rd106+93601792], %rd99;
	st.global.u64 	[%rd98+93618176], %rd99;
	st.global.u64 	[%rd100+93618176], %rd99;
	st.global.u64 	[%rd101+93618176], %rd102;
	st.global.u64 	[%rd103+93618176], %rd99;
	st.global.u64 	[%rd104+93618176], %rd99;
	st.global.u64 	[%rd105+93618176], %rd99;
	st.global.u64 	[%rd106+93618176], %rd99;
	st.global.u64 	[%rd98+93634560], %rd99;
	st.global.u64 	[%rd100+93634560], %rd99;
	st.global.u64 	[%rd101+93634560], %rd102;
	st.global.u64 	[%rd103+93634560], %rd99;
	st.global.u64 	[%rd104+93634560], %rd99;
	st.global.u64 	[%rd105+93634560], %rd99;
	st.global.u64 	[%rd106+93634560], %rd99;
	st.global.u64 	[%rd98+93650944], %rd99;
	st.global.u64 	[%rd100+93650944], %rd99;
	st.global.u64 	[%rd101+93650944], %rd102;
	st.global.u64 	[%rd103+93650944], %rd99;
	st.global.u64 	[%rd104+93650944], %rd99;
	st.global.u64 	[%rd105+93650944], %rd99;
	st.global.u64 	[%rd106+93650944], %rd99;
	st.global.u64 	[%rd98+93667328], %rd99;
	st.global.u64 	[%rd100+93667328], %rd99;
	st.global.u64 	[%rd101+93667328], %rd102;
	st.global.u64 	[%rd103+93667328], %rd99;
	st.global.u64 	[%rd104+93667328], %rd99;
	st.global.u64 	[%rd105+93667328], %rd99;
	st.global.u64 	[%rd106+93667328], %rd99;
	st.global.u64 	[%rd98+93683712], %rd99;
	st.global.u64 	[%rd100+93683712], %rd99;
	st.global.u64 	[%rd101+93683712], %rd102;
	st.global.u64 	[%rd103+93683712], %rd99;
	st.global.u64 	[%rd104+93683712], %rd99;
	st.global.u64 	[%rd105+93683712], %rd99;
	st.global.u64 	[%rd106+93683712], %rd99;
	st.global.u64 	[%rd98+93700096], %rd99;
	st.global.u64 	[%rd100+93700096], %rd99;
	st.global.u64 	[%rd101+93700096], %rd102;
	st.global.u64 	[%rd103+93700096], %rd99;
	st.global.u64 	[%rd104+93700096], %rd99;
	st.global.u64 	[%rd105+93700096], %rd99;
	st.global.u64 	[%rd106+93700096], %rd99;
	add.s32 	%r67, %r67, 8;
	add.s32 	%r66, %r66, 16384;
	setp.ne.s32 	%p14, %r67, 112;
	@%p14 bra 	$L__BB4_18;
	cvta.to.global.u64 	%rd107, %rd27;
	mul.wide.u32 	%rd108, %r1, 8;
	add.s64 	%rd109, %rd107, %rd108;
	mov.b64 	%rd110, 0;
	st.global.u64 	[%rd109+835584], %rd110;
	cvta.to.global.u64 	%rd111, %rd28;
	add.s64 	%rd112, %rd111, %rd108;
	st.global.u64 	[%rd112+835584], %rd110;
	cvta.to.global.u64 	%rd113, %rd29;
	add.s64 	%rd114, %rd113, %rd108;
	st.global.u64 	[%rd114+835584], %rd110;
	cvta.to.global.u64 	%rd115, %rd30;
	add.s64 	%rd116, %rd115, %rd108;
	st.global.u64 	[%rd116+835584], %rd110;
	cvta.to.global.u64 	%rd117, %rd31;
	add.s64 	%rd118, %rd117, %rd108;
	mov.b64 	%rd119, 4607182418800017408;
	st.global.u64 	[%rd118+835584], %rd119;
	cvta.to.global.u64 	%rd120, %rd32;
	add.s64 	%rd121, %rd120, %rd108;
	st.global.u64 	[%rd121+835584], %rd110;
	st.global.u64 	[%rd116+1687552], %rd110;
	st.global.u64 	[%rd118+1687552], %rd119;
	st.global.u64 	[%rd121+1687552], %rd110;
	st.global.u64 	[%rd116+2539520], %rd110;
	st.global.u64 	[%rd118+2539520], %rd119;
	st.global.u64 	[%rd121+2539520], %rd110;
	st.global.u64 	[%rd116+3391488], %rd110;
	st.global.u64 	[%rd118+3391488], %rd119;
	st.global.u64 	[%rd121+3391488], %rd110;
	st.global.u64 	[%rd116+4243456], %rd110;
	st.global.u64 	[%rd118+4243456], %rd119;
	st.global.u64 	[%rd121+4243456], %rd110;
	st.global.u64 	[%rd116+5095424], %rd110;
	st.global.u64 	[%rd118+5095424], %rd119;
	st.global.u64 	[%rd121+5095424], %rd110;
	st.global.u64 	[%rd116+5947392], %rd110;
	st.global.u64 	[%rd118+5947392], %rd119;
	st.global.u64 	[%rd121+5947392], %rd110;
	st.global.u64 	[%rd116+6799360], %rd110;
	st.global.u64 	[%rd118+6799360], %rd119;
	st.global.u64 	[%rd121+6799360], %rd110;
	st.global.u64 	[%rd116+7651328], %rd110;
	st.global.u64 	[%rd118+7651328], %rd119;
	st.global.u64 	[%rd121+7651328], %rd110;
	st.global.u64 	[%rd116+8503296], %rd110;
	st.global.u64 	[%rd118+8503296], %rd119;
	st.global.u64 	[%rd121+8503296], %rd110;
	st.global.u64 	[%rd116+9355264], %rd110;
	st.global.u64 	[%rd118+9355264], %rd119;
	st.global.u64 	[%rd121+9355264], %rd110;
	st.global.u64 	[%rd116+10207232], %rd110;
	st.global.u64 	[%rd118+10207232], %rd119;
	st.global.u64 	[%rd121+10207232], %rd110;
	st.global.u64 	[%rd116+11059200], %rd110;
	st.global.u64 	[%rd118+11059200], %rd119;
	st.global.u64 	[%rd121+11059200], %rd110;
	st.global.u64 	[%rd116+11911168], %rd110;
	st.global.u64 	[%rd118+11911168], %rd119;
	st.global.u64 	[%rd121+11911168], %rd110;
$L__BB4_20:
	ret;

}
	// .globl	_Z9cldprmc_dPdS_S_S_S_S_S_S_S_S_S_S_S_S_S_S_S_S_S_S_S_S_S_S_S_S_S_S_S_
.visible .entry _Z9cldprmc_dPdS_S_S_S_S_S_S_S_S_S_S_S_S_S_S_S_S_S_S_S_S_S_S_S_S_S_S_S_(
	.param .u64 .ptr .align 1 _Z9cldprmc_dPdS_S_S_S_S_S_S_S_S_S_S_S_S_S_S_S_S_S_S_S_S_S_S_S_S_S_S_S__param_0,
	.param .u64 .ptr .align 1 _Z9cldprmc_dPdS_S_S_S_S_S_S_S_S_S_S_S_S_S_S_S_S_S_S_S_S_S_S_S_S_S_S_S__param_1,
	.param .u64 .ptr .align 1 _Z9cldprmc_dPdS_S_S_S_S_S_S_S_S_S_S_S_S_S_S_S_S_S_S_S_S_S_S_S_S_S_S_S__param_2,
	.param .u64 .ptr .align 1 _Z9cldprmc_dPdS_S_S_S_S_S_S_S_S_S_S_S_S_S_S_S_S_S_S_S_S_S_S_S_S_S_S_S__param_3,
	.param .u64 .ptr .align 1 _Z9cldprmc_dPdS_S_S_S_S_S_S_S_S_S_S_S_S_S_S_S_S_S_S_S_S_S_S_S_S_S_S_S__param_4,
	.param .u64 .ptr .align 1 _Z9cldprmc_dPdS_S_S_S_S_S_S_S_S_S_S_S_S_S_S_S_S_S_S_S_S_S_S_S_S_S_S_S__param_5,
	.param .u64 .ptr .align 1 _Z9cldprmc_dPdS_S_S_S_S_S_S_S_S_S_S_S_S_S_S_S_S_S_S_S_S_S_S_S_S_S_S_S__param_6,
	.param .u64 .ptr .align 1 _Z9cldprmc_dPdS_S_S_S_S_S_S_S_S_S_S_S_S_S_S_S_S_S_S_S_S_S_S_S_S_S_S_S__param_7,
	.param .u64 .ptr .align 1 _Z9cldprmc_dPdS_S_S_S_S_S_S_S_S_S_S_S_S_S_S_S_S_S_S_S_S_S_S_S_S_S_S_S__param_8,
	.param .u64 .ptr .align 1 _Z9cldprmc_dPdS_S_S_S_S_S_S_S_S_S_S_S_S_S_S_S_S_S_S_S_S_S_S_S_S_S_S_S__param_9,
	.param .u64 .ptr .align 1 _Z9cldprmc_dPdS_S_S_S_S_S_S_S_S_S_S_S_S_S_S_S_S_S_S_S_S_S_S_S_S_S_S_S__param_10,
	.param .u64 .ptr .align 1 _Z9cldprmc_dPdS_S_S_S_S_S_S_S_S_S_S_S_S_S_S_S_S_S_S_S_S_S_S_S_S_S_S_S__param_11,
	.param .u64 .ptr .align 1 _Z9cldprmc_dPdS_S_S_S_S_S_S_S_S_S_S_S_S_S_S_S_S_S_S_S_S_S_S_S_S_S_S_S__param_12,
	.param .u64 .ptr .align 1 _Z9cldprmc_dPdS_S_S_S_S_S_S_S_S_S_S_S_S_S_S_S_S_S_S_S_S_S_S_S_S_S_S_S__param_13,
	.param .u64 .ptr .align 1 _Z9cldprmc_dPdS_S_S_S_S_S_S_S_S_S_S_S_S_S_S_S_S_S_S_S_S_S_S_S_S_S_S_S__param_14,
	.param .u64 .ptr .align 1 _Z9cldprmc_dPdS_S_S_S_S_S_S_S_S_S_S_S_S_S_S_S_S_S_S_S_S_S_S_S_S_S_S_S__param_15,
	.param .u64 .ptr .align 1 _Z9cldprmc_dPdS_S_S_S_S_S_S_S_S_S_S_S_S_S_S_S_S_S_S_S_S_S_S_S_S_S_S_S__param_16,
	.param .u64 .ptr .align 1 _Z9cldprmc_dPdS_S_S_S_S_S_S_S_S_S_S_S_S_S_S_S_S_S_S_S_S_S_S_S_S_S_S_S__param_17,
	.param .u64 .ptr .align 1 _Z9cldprmc_dPdS_S_S_S_S_S_S_S_S_S_S_S_S_S_S_S_S_S_S_S_S_S_S_S_S_S_S_S__param_18,
	.param .u64 .ptr .align 1 _Z9cldprmc_dPdS_S_S_S_S_S_S_S_S_S_S_S_S_S_S_S_S_S_S_S_S_S_S_S_S_S_S_S__param_19,
	.param .u64 .ptr .align 1 _Z9cldprmc_dPdS_S_S_S_S_S_S_S_S_S_S_S_S_S_S_S_S_S_S_S_S_S_S_S_S_S_S_S__param_20,
	.param .u64 .ptr .align 1 _Z9cldprmc_dPdS_S_S_S_S_S_S_S_S_S_S_S_S_S_S_S_S_S_S_S_S_S_S_S_S_S_S_S__param_21,
	.param .u64 .ptr .align 1 _Z9cldprmc_dPdS_S_S_S_S_S_S_S_S_S_S_S_S_S_S_S_S_S_S_S_S_S_S_S_S_S_S_S__param_22,
	.param .u64 .ptr .align 1 _Z9cldprmc_dPdS_S_S_S_S_S_S_S_S_S_S_S_S_S_S_S_S_S_S_S_S_S_S_S_S_S_S_S__param_23,
	.param .u64 .ptr .align 1 _Z9cldprmc_dPdS_S_S_S_S_S_S_S_S_S_S_S_S_S_S_S_S_S_S_S_S_S_S_S_S_S_S_S__param_24,
	.param .u64 .ptr .align 1 _Z9cldprmc_dPdS_S_S_S_S_S_S_S_S_S_S_S_S_S_S_S_S_S_S_S_S_S_S_S_S_S_S_S__param_25,
	.param .u64 .ptr .align 1 _Z9cldprmc_dPdS_S_S_S_S_S_S_S_S_S_S_S_S_S_S_S_S_S_S_S_S_S_S_S_S_S_S_S__param_26,
	.param .u64 .ptr .align 1 _Z9cldprmc_dPdS_S_S_S_S_S_S_S_S_S_S_S_S_S_S_S_S_S_S_S_S_S_S_S_S_S_S_S__param_27,
	.param .u64 .ptr .align 1 _Z9cldprmc_dPdS_S_S_S_S_S_S_S_S_S_S_S_S_S_S_S_S_S_S_S_S_S_S_S_S_S_S_S__param_28
)
{
	.reg .pred 	%p<100>;
	.reg .b32 	%r<110>;
	.reg .b32 	%f<4>;
	.reg .b64 	%rd<153>;
	.reg .b64 	%fd<258>;

	ld.param.u64 	%rd17, [_Z9cldprmc_dPdS_S_S_S_S_S_S_S_S_S_S_S_S_S_S_S_S_S_S_S_S_S_S_S_S_S_S_S__param_1];
	ld.param.u64 	%rd19, [_Z9cldprmc_dPdS_S_S_S_S_S_S_S_S_S_S_S_S_S_S_S_S_S_S_S_S_S_S_S_S_S_S_S__param_3];
	ld.param.u64 	%rd20, [_Z9cldprmc_dPdS_S_S_S_S_S_S_S_S_S_S_S_S_S_S_S_S_S_S_S_S_S_S_S_S_S_S_S__param_4];
	ld.param.u64 	%rd36, [_Z9cldprmc_dPdS_S_S_S_S_S_S_S_S_S_S_S_S_S_S_S_S_S_S_S_S_S_S_S_S_S_S_S__param_6];
	ld.param.u64 	%rd37, [_Z9cldprmc_dPdS_S_S_S_S_S_S_S_S_S_S_S_S_S_S_S_S_S_S_S_S_S_S_S_S_S_S_S__param_7];
	ld.param.u64 	%rd22, [_Z9cldprmc_dPdS_S_S_S_S_S_S_S_S_S_S_S_S_S_S_S_S_S_S_S_S_S_S_S_S_S_S_S__param_8];
	ld.param.u64 	%rd38, [_Z9cldprmc_dPdS_S_S_S_S_S_S_S_S_S_S_S_S_S_S_S_S_S_S_S_S_S_S_S_S_S_S_S__param_9];
	ld.param.u64 	%rd39, [_Z9cldprmc_dPdS_S_S_S_S_S_S_S_S_S_S_S_S_S_S_S_S_S_S_S_S_S_S_S_S_S_S_S__param_10];
	ld.param.u64 	%rd40, [_Z9cldprmc_dPdS_S_S_S_S_S_S_S_S_S_S_S_S_S_S_S_S_S_S_S_S_S_S_S_S_S_S_S__param_11];
	ld.param.u64 	%rd41, [_Z9cldprmc_dPdS_S_S_S_S_S_S_S_S_S_S_S_S_S_S_S_S_S_S_S_S_S_S_S_S_S_S_S__param_12];
	ld.param.u64 	%rd42, [_Z9cldprmc_dPdS_S_S_S_S_S_S_S_S_S_S_S_S_S_S_S_S_S_S_S_S_S_S_S_S_S_S_S__param_13];
	ld.param.u64 	%rd43, [_Z9cldprmc_dPdS_S_S_S_S_S_S_S_S_S_S_S_S_S_S_S_S_S_S_S_S_S_S_S_S_S_S_S__param_14];
	ld.param.u64 	%rd44, [_Z9cldprmc_dPdS_S_S_S_S_S_S_S_S_S_S_S_S_S_S_S_S_S_S_S_S_S_S_S_S_S_S_S__param_15];
	ld.param.u64 	%rd23, [_Z9cldprmc_dPdS_S_S_S_S_S_S_S_S_S_S_S_S_S_S_S_S_S_S_S_S_S_S_S_S_S_S_S__param_16];
	ld.param.u64 	%rd24, [_Z9cldprmc_dPdS_S_S_S_S_S_S_S_S_S_S_S_S_S_S_S_S_S_S_S_S_S_S_S_S_S_S_S__param_17];
	ld.param.u64 	%rd25, [_Z9cldprmc_dPdS_S_S_S_S_S_S_S_S_S_S_S_S_S_S_S_S_S_S_S_S_S_S_S_S_S_S_S__param_18];
	ld.param.u64 	%rd26, [_Z9cldprmc_dPdS_S_S_S_S_S_S_S_S_S_S_S_S_S_S_S_S_S_S_S_S_S_S_S_S_S_S_S__param_19];
	ld.param.u64 	%rd27, [_Z9cldprmc_dPdS_S_S_S_S_S_S_S_S_S_S_S_S_S_S_S_S_S_S_S_S_S_S_S_S_S_S_S__param_20];
	ld.param.u64 	%rd28, [_Z9cldprmc_dPdS_S_S_S_S_S_S_S_S_S_S_S_S_S_S_S_S_S_S_S_S_S_S_S_S_S_S_S__param_21];
	ld.param.u64 	%rd29, [_Z9cldprmc_dPdS_S_S_S_S_S_S_S_S_S_S_S_S_S_S_S_S_S_S_S_S_S_S_S_S_S_S_S__param_22];
	cvta.to.global.u64 	%rd1, %rd44;
	cvta.to.global.u64 	%rd2, %rd43;
	cvta.to.global.u64 	%rd3, %rd42;
	cvta.to.global.u64 	%rd4, %rd41;
	cvta.to.global.u64 	%rd5, %rd40;
	cvta.to.global.u64 	%rd6, %rd39;
	cvta.to.global.u64 	%rd7, %rd38;
	cvta.to.global.u64 	%rd8, %rd37;
	cvta.to.global.u64 	%rd9, %rd36;
	mov.u32 	%r14, %ntid.x;
	mov.u32 	%r15, %ctaid.x;
	mov.u32 	%r16, %tid.x;
	mad.lo.s32 	%r1, %r14, %r15, %r16;
	mov.u32 	%r17, %ntid.y;
	mov.u32 	%r18, %ctaid.y;
	mov.u32 	%r19, %tid.y;
	mad.lo.s32 	%r2, %r17, %r18, %r19;
	mov.u32 	%r20, %ntid.z;
	mov.u32 	%r21, %ctaid.z;
	mov.u32 	%r22, %tid.z;
	mad.lo.s32 	%r23, %r20, %r21, %r22;
	setp.gt.u32 	%p1, %r2, 2047;
	setp.gt.u32 	%p2, %r1, 111;
	or.pred  	%p3, %p1, %p2;
	setp.gt.u32 	%p4, %r23, 51;
	or.pred  	%p5, %p3, %p4;
	@%p5 bra 	$L__BB5_69;
	ld.param.u64 	%rd142, [_Z9cldprmc_dPdS_S_S_S_S_S_S_S_S_S_S_S_S_S_S_S_S_S_S_S_S_S_S_S_S_S_S_S__param_2];
	ld.param.u64 	%rd141, [_Z9cldprmc_dPdS_S_S_S_S_S_S_S_S_S_S_S_S_S_S_S_S_S_S_S_S_S_S_S_S_S_S_S__param_0];
	cvta.to.global.u64 	%rd45, %rd17;
	cvta.to.global.u64 	%rd46, %rd141;
	cvta.to.global.u64 	%rd47, %rd142;
	cvta.to.global.u64 	%rd48, %rd19;
	cvta.to.global.u64 	%rd49, %rd20;
	shl.b32 	%r24, %r1, 11;
	add.s32 	%r25, %r24, %r2;
	mad.lo.s32 	%r4, %r23, 229376, %r25;
	mul.wide.u32 	%rd50, %r4, 8;
	add.s64 	%rd10, %rd45, %rd50;
	ld.global.f64 	%fd1, [%rd10];
	add.s64 	%rd11, %rd46, %rd50;
	st.global.f64 	[%rd11], %fd1;
	add.s64 	%rd51, %rd47, %rd50;
	ld.global.f64 	%fd2, [%rd51];
	add.s64 	%rd52, %rd48, %rd50;
	ld.global.f64 	%fd3, [%rd52];
	add.s64 	%rd53, %rd49, %rd50;
	ld.global.f64 	%fd77, [%rd53];
	setp.ltu.f64 	%p6, %fd77, 0d2F52F8AC174D6123;
	@%p6 bra 	$L__BB5_69;
	add.f64 	%fd78, %fd2, %fd3;
	max.f64 	%fd79, %fd78, %fd1;
	setp.ltu.f64 	%p7, %fd79, 0d2F52F8AC174D6123;
	@%p7 bra 	$L__BB5_69;
	ld.global.u32 	%r26, [inflag];
	setp.eq.s32 	%p8, %r26, 2;
	@%p8 bra 	$L__BB5_6;
	setp.ne.s32 	%p9, %r26, 0;
	@%p9 bra 	$L__BB5_69;
	ld.param.u64 	%rd143, [_Z9cldprmc_dPdS_S_S_S_S_S_S_S_S_S_S_S_S_S_S_S_S_S_S_S_S_S_S_S_S_S_S_S__param_5];
	cvta.to.global.u64 	%rd136, %rd143;
	mul.wide.u32 	%rd137, %r4, 8;
	add.s64 	%rd138, %rd136, %rd137;
	ld.global.f64 	%fd230, [%rd138];
	mov.f64 	%fd231, 0d3FF0000000000000;
	sub.f64 	%fd232, %fd231, %fd230;
	add.s64 	%rd139, %rd9, %rd137;
	ld.global.f64 	%fd233, [%rd139];
	mul.f64 	%fd234, %fd230, %fd233;
	sub.f64 	%fd235, %fd231, %fd234;
	mul.f64 	%fd236, %fd232, %fd233;
	div.rn.f64 	%fd237, %fd236, %fd235;
	mul.f64 	%fd238, %fd1, %fd235;
	st.global.f64 	[%rd139], %fd237;
	st.global.f64 	[%rd10], %fd238;
	add.s64 	%rd140, %rd8, %rd137;
	ld.global.f64 	%fd239, [%rd140];
	sub.f64 	%fd240, %fd239, %fd230;
	div.rn.f64 	%fd241, %fd240, %fd232;
	st.global.f64 	[%rd140], %fd241;
	bra.uni 	$L__BB5_69;
$L__BB5_6:
	shl.b32 	%r27, %r23, 11;
	add.s32 	%r5, %r27, %r2;
	cvta.to.global.u64 	%rd54, %rd22;
	mul.wide.u32 	%rd55, %r5, 8;
	add.s64 	%rd56, %rd54, %rd55;
	ld.global.f64 	%fd4, [%rd56];
	setp.eq.f64 	%p10, %fd2, 0d0000000000000000;
	cvta.to.global.u64 	%rd57, %rd23;
	mul.wide.u32 	%rd58, %r1, 8;
	add.s64 	%rd12, %rd57, %rd58;
	mov.f64 	%fd242, 0d0000000000000000;
	mov.f64 	%fd243, %fd242;
	mov.f64 	%fd244, %fd242;
	mov.f64 	%fd245, %fd242;
	@%p10 bra 	$L__BB5_35;
	ld.global.u32 	%r28, [iceflag];
	setp.eq.s32 	%p11, %r28, 3;
	@%p11 bra 	$L__BB5_25;
	setp.eq.s32 	%p12, %r28, 2;
	@%p12 bra 	$L__BB5_16;
	setp.ne.s32 	%p13, %r28, 1;
	@%p13 bra 	$L__BB5_35;
	ld.global.f64 	%fd139, [%rd12];
	cvt.rzi.s32.f64 	%r41, %fd139;
	mul.wide.s32 	%rd107, %r41, 8;
	add.s64 	%rd108, %rd7, %rd107;
	ld.global.f64 	%fd5, [%rd108+-128];
	setp.gt.f64 	%p35, %fd5, 0d40CBEE0000000000;
	mov.b64 	%rd150, 0;
	@%p35 bra 	$L__BB5_15;
	setp.gt.f64 	%p36, %fd5, 0d40BE140000000000;
	mov.b64 	%rd150, 1;
	@%p36 bra 	$L__BB5_15;
	setp.gt.f64 	%p37, %fd5, 0d40B4B40000000000;
	mov.b64 	%rd150, 2;
	@%p37 bra 	$L__BB5_15;
	setp.gt.f64 	%p38, %fd5, 0d40AF400000000000;
	mov.b64 	%rd150, 3;
	@%p38 bra 	$L__BB5_15;
	mov.b64 	%rd150, 4;
$L__BB5_15:
	shl.b64 	%rd113, %rd150, 3;
	add.s64 	%rd114, %rd6, %rd113;
	ld.global.f64 	%fd140, [%rd114];
	add.s64 	%rd115, %rd5, %rd113;
	ld.global.f64 	%fd141, [%rd115];
	div.rn.f64 	%fd142, %fd141, %fd4;
	add.f64 	%fd245, %fd140, %fd142;
	add.s64 	%rd116, %rd4, %rd113;
	ld.global.f64 	%fd143, [%rd116];
	mov.f64 	%fd144, 0d3FF0000000000000;
	sub.f64 	%fd145, %fd144, %fd143;
	add.s64 	%rd117, %rd3, %rd113;
	ld.global.f64 	%fd146, [%rd117];
	mul.f64 	%fd147, %fd4, %fd146;
	sub.f64 	%fd244, %fd145, %fd147;
	add.s64 	%rd118, %rd2, %rd113;
	ld.global.f64 	%fd148, [%rd118];
	add.s64 	%rd119, %rd1, %rd113;
	ld.global.f64 	%fd149, [%rd119];
	fma.rn.f64 	%fd150, %fd4, %fd149, %fd148;
	setp.ltu.f64 	%p39, %fd150, 0d3FF0000000000000;
	selp.f64 	%fd242, %fd150, 0d3FEFFFFDE7210BE9, %p39;
	mul.f64 	%fd243, %fd242, %fd242;
	bra.uni 	$L__BB5_35;
$L__BB5_16:
	setp.ltu.f64 	%p25, %fd4, 0d4014000000000000;
	setp.gtu.f64 	%p26, %fd4, 0d4060600000000000;
	or.pred  	%p27, %p25, %p26;
	@%p27 bra 	$L__BB5_18;
	add.f64 	%fd128, %fd4, 0dC000000000000000;
	div.rn.f64 	%fd129, %fd128, 0d4008000000000000;
	cvt.rzi.s32.f64 	%r36, %fd129;
	setp.eq.s32 	%p34, %r36, 43;
	selp.b32 	%r37, 42, %r36, %p34;
	cvt.rn.f32.s32 	%f2, %r37;
	cvt.f64.f32 	%fd130, %f2;
	sub.f64 	%fd131, %fd129, %fd130;
	ld.global.f64 	%fd132, [%rd12];
	cvt.rzi.s32.f64 	%r38, %fd132;
	mad.lo.s32 	%r39, %r38, 43, %r37;
	add.s32 	%r40, %r39, -689;
	cvta.to.global.u64 	%rd99, %rd24;
	mul.wide.s32 	%rd100, %r40, 8;
	add.s64 	%rd101, %rd99, %rd100;
	ld.global.f64 	%fd133, [%rd101];
	sub.f64 	%fd134, %fd133, %fd133;
	fma.rn.f64 	%fd245, %fd131, %fd134, %fd133;
	cvta.to.global.u64 	%rd102, %rd25;
	add.s64 	%rd103, %rd102, %rd100;
	ld.global.f64 	%fd135, [%rd103];
	sub.f64 	%fd136, %fd135, %fd135;
	fma.rn.f64 	%fd244, %fd131, %fd136, %fd135;
	cvta.to.global.u64 	%rd104, %rd26;
	add.s64 	%rd105, %rd104, %rd100;
	ld.global.f64 	%fd137, [%rd105];
	sub.f64 	%fd138, %fd137, %fd137;
	fma.rn.f64 	%fd242, %fd131, %fd138, %fd137;
	mul.f64 	%fd243, %fd242, %fd242;
	bra.uni 	$L__BB5_35;
$L__BB5_18:
	setp.leu.f64 	%p28, %fd4, 0d4060600000000000;
	@%p28 bra 	$L__BB5_35;
	ld.global.f64 	%fd116, [%rd12];
	cvt.rzi.s32.f64 	%r35, %fd116;
	mul.wide.s32 	%rd86, %r35, 8;
	add.s64 	%rd87, %rd7, %rd86;
	ld.global.f64 	%fd14, [%rd87+-128];
	setp.gt.f64 	%p29, %fd14, 0d40CBEE0000000000;
	mov.b64 	%rd151, 0;
	@%p29 bra 	$L__BB5_24;
	setp.gt.f64 	%p30, %fd14, 0d40BE140000000000;
	mov.b64 	%rd151, 1;
	@%p30 bra 	$L__BB5_24;
	setp.gt.f64 	%p31, %fd14, 0d40B4B40000000000;
	mov.b64 	%rd151, 2;
	@%p31 bra 	$L__BB5_24;
	setp.gt.f64 	%p32, %fd14, 0d40AF400000000000;
	mov.b64 	%rd151, 3;
	@%p32 bra 	$L__BB5_24;
	mov.b64 	%rd151, 4;
$L__BB5_24:
	shl.b64 	%rd92, %rd151, 3;
	add.s64 	%rd93, %rd6, %rd92;
	ld.global.f64 	%fd117, [%rd93];
	add.s64 	%rd94, %rd5, %rd92;
	ld.global.f64 	%fd118, [%rd94];
	div.rn.f64 	%fd119, %fd118, %fd4;
	add.f64 	%fd245, %fd117, %fd119;
	add.s64 	%rd95, %rd4, %rd92;
	ld.global.f64 	%fd120, [%rd95];
	mov.f64 	%fd121, 0d3FF0000000000000;
	sub.f64 	%fd122, %fd121, %fd120;
	add.s64 	%rd96, %rd3, %rd92;
	ld.global.f64 	%fd123, [%rd96];
	mul.f64 	%fd124, %fd4, %fd123;
	sub.f64 	%fd244, %fd122, %fd124;
	add.s64 	%rd97, %rd2, %rd92;
	ld.global.f64 	%fd125, [%rd97];
	add.s64 	%rd98, %rd1, %rd92;
	ld.global.f64 	%fd126, [%rd98];
	fma.rn.f64 	%fd127, %fd4, %fd126, %fd125;
	setp.ltu.f64 	%p33, %fd127, 0d3FF0000000000000;
	selp.f64 	%fd242, %fd127, 0d3FEFFFFDE7210BE9, %p33;
	mul.f64 	%fd243, %fd242, %fd242;
	bra.uni 	$L__BB5_35;
$L__BB5_25:
	cvta.to.global.u64 	%rd59, %rd27;
	add.s64 	%rd61, %rd59, %rd55;
	ld.global.f64 	%fd19, [%rd61];
	setp.ltu.f64 	%p14, %fd19, 0d4014000000000000;
	setp.gtu.f64 	%p15, %fd19, 0d4061800000000000;
	or.pred  	%p16, %p14, %p15;
	@%p16 bra 	$L__BB5_28;
	ld.param.u64 	%rd145, [_Z9cldprmc_dPdS_S_S_S_S_S_S_S_S_S_S_S_S_S_S_S_S_S_S_S_S_S_S_S_S_S_S_S__param_24];
	ld.param.u64 	%rd144, [_Z9cldprmc_dPdS_S_S_S_S_S_S_S_S_S_S_S_S_S_S_S_S_S_S_S_S_S_S_S_S_S_S_S__param_23];
	add.f64 	%fd95, %fd19, 0dC000000000000000;
	div.rn.f64 	%fd96, %fd95, 0d4008000000000000;
	cvt.rzi.s32.f64 	%r30, %fd96;
	setp.eq.s32 	%p23, %r30, 46;
	selp.b32 	%r31, 45, %r30, %p23;
	cvt.rn.f32.s32 	%f1, %r31;
	cvt.f64.f32 	%fd97, %f1;
	sub.f64 	%fd98, %fd96, %fd97;
	ld.global.f64 	%fd99, [%rd12];
	cvt.rzi.s32.f64 	%r32, %fd99;
	mad.lo.s32 	%r33, %r32, 46, %r31;
	add.s32 	%r34, %r33, -737;
	cvta.to.global.u64 	%rd76, %rd28;
	mul.wide.s32 	%rd77, %r34, 8;
	add.s64 	%rd78, %rd76, %rd77;
	ld.global.f64 	%fd100, [%rd78];
	ld.global.f64 	%fd101, [%rd78+8];
	sub.f64 	%fd102, %fd101, %fd100;
	fma.rn.f64 	%fd245, %fd98, %fd102, %fd100;
	cvta.to.global.u64 	%rd79, %rd29;
	add.s64 	%rd80, %rd79, %rd77;
	ld.global.f64 	%fd103, [%rd80];
	ld.global.f64 	%fd104, [%rd80+8];
	sub.f64 	%fd105, %fd104, %fd103;
	fma.rn.f64 	%fd244, %fd98, %fd105, %fd103;
	cvta.to.global.u64 	%rd81, %rd144;
	add.s64 	%rd82, %rd81, %rd77;
	ld.global.f64 	%fd106, [%rd82];
	ld.global.f64 	%fd107, [%rd82+8];
	sub.f64 	%fd108, %fd107, %fd106;
	fma.rn.f64 	%fd242, %fd98, %fd108, %fd106;
	cvta.to.global.u64 	%rd83, %rd145;
	add.s64 	%rd84, %rd83, %rd77;
	ld.global.f64 	%fd109, [%rd84];
	ld.global.f64 	%fd110, [%rd84+8];
	sub.f64 	%fd111, %fd110, %fd109;
	fma.rn.f64 	%fd112, %fd98, %fd111, %fd109;
	mov.f64 	%fd113, 0d3FE0000000000000;
	div.rn.f64 	%fd114, %fd113, %fd244;
	add.f64 	%fd243, %fd114, %fd112;
	setp.leu.f64 	%p24, %fd243, %fd242;
	@%p24 bra 	$L__BB5_35;
	mov.f64 	%fd243, %fd242;
	bra.uni 	$L__BB5_35;
$L__BB5_28:
	setp.leu.f64 	%p17, %fd19, 0d4061800000000000;
	@%p17 bra 	$L__BB5_35;
	ld.global.f64 	%fd83, [%rd12];
	cvt.rzi.s32.f64 	%r29, %fd83;
	mul.wide.s32 	%rd63, %r29, 8;
	add.s64 	%rd64, %rd7, %rd63;
	ld.global.f64 	%fd24, [%rd64+-128];
	setp.gt.f64 	%p18, %fd24, 0d40CBEE0000000000;
	mov.b64 	%rd152, 0;
	@%p18 bra 	$L__BB5_34;
	setp.gt.f64 	%p19, %fd24, 0d40BE140000000000;
	mov.b64 	%rd152, 1;
	@%p19 bra 	$L__BB5_34;
	setp.gt.f64 	%p20, %fd24, 0d40B4B40000000000;
	mov.b64 	%rd152, 2;
	@%p20 bra 	$L__BB5_34;
	setp.gt.f64 	%p21, %fd24, 0d40AF400000000000;
	mov.b64 	%rd152, 3;
	@%p21 bra 	$L__BB5_34;
	mov.b64 	%rd152, 4;
$L__BB5_34:
	shl.b64 	%rd69, %rd152, 3;
	add.s64 	%rd70, %rd6, %rd69;
	ld.global.f64 	%fd84, [%rd70];
	add.s64 	%rd71, %rd5, %rd69;
	ld.global.f64 	%fd85, [%rd71];
	div.rn.f64 	%fd86, %fd85, %fd4;
	add.f64 	%fd245, %fd84, %fd86;
	add.s64 	%rd72, %rd4, %rd69;
	ld.global.f64 	%fd87, [%rd72];
	mov.f64 	%fd88, 0d3FF0000000000000;
	sub.f64 	%fd89, %fd88, %fd87;
	add.s64 	%rd73, %rd3, %rd69;
	ld.global.f64 	%fd90, [%rd73];
	mul.f64 	%fd91, %fd4, %fd90;
	sub.f64 	%fd244, %fd89, %fd91;
	add.s64 	%rd74, %rd2, %rd69;
	ld.global.f64 	%fd92, [%rd74];
	add.s64 	%rd75, %rd1, %rd69;
	ld.global.f64 	%fd93, [%rd75];
	fma.rn.f64 	%fd94, %fd4, %fd93, %fd92;
	setp.ltu.f64 	%p22, %fd94, 0d3FF0000000000000;
	selp.f64 	%fd242, %fd94, 0d3FEFFFFDE7210BE9, %p22;
	mul.f64 	%fd243, %fd242, %fd242;
$L__BB5_35:
	setp.eq.f64 	%p40, %fd3, 0d0000000000000000;
	mov.f64 	%fd246, 0d0000000000000000;
	mov.f64 	%fd247, %fd246;
	mov.f64 	%fd248, %fd246;
	mov.f64 	%fd249, %fd246;
	@%p40 bra 	$L__BB5_38;
	ld.global.u32 	%r42, [liqflag];
	setp.ne.s32 	%p41, %r42, 1;
	@%p41 bra 	$L__BB5_38;
	ld.param.u64 	%rd149, [_Z9cldprmc_dPdS_S_S_S_S_S_S_S_S_S_S_S_S_S_S_S_S_S_S_S_S_S_S_S_S_S_S_S__param_28];
	ld.param.u64 	%rd148, [_Z9cldprmc_dPdS_S_S_S_S_S_S_S_S_S_S_S_S_S_S_S_S_S_S_S_S_S_S_S_S_S_S_S__param_27];
	ld.param.u64 	%rd147, [_Z9cldprmc_dPdS_S_S_S_S_S_S_S_S_S_S_S_S_S_S_S_S_S_S_S_S_S_S_S_S_S_S_S__param_26];
	ld.param.u64 	%rd146, [_Z9cldprmc_dPdS_S_S_S_S_S_S_S_S_S_S_S_S_S_S_S_S_S_S_S_S_S_S_S_S_S_S_S__param_25];
	cvta.to.global.u64 	%rd120, %rd146;
	add.s64 	%rd122, %rd120, %rd55;
	ld.global.f64 	%fd153, [%rd122];
	add.f64 	%fd154, %fd153, 0dBFF8000000000000;
	cvt.rzi.s32.f64 	%r43, %fd154;
	max.u32 	%r44, %r43, 1;
	setp.eq.s32 	%p42, %r43, 58;
	selp.b32 	%r45, 57, %r44, %p42;
	cvt.rn.f32.s32 	%f3, %r45;
	cvt.f64.f32 	%fd155, %f3;
	sub.f64 	%fd156, %fd154, %fd155;
	ld.global.f64 	%fd157, [%rd12];
	cvt.rzi.s32.f64 	%r46, %fd157;
	mad.lo.s32 	%r47, %r46, 58, %r45;
	add.s32 	%r48, %r47, -928;
	cvta.to.global.u64 	%rd123, %rd147;
	mul.wide.s32 	%rd124, %r48, 8;
	add.s64 	%rd125, %rd123, %rd124;
	ld.global.f64 	%fd158, [%rd125+-8];
	ld.global.f64 	%fd159, [%rd125];
	sub.f64 	%fd160, %fd159, %fd158;
	fma.rn.f64 	%fd249, %fd160, %fd156, %fd158;
	cvta.to.global.u64 	%rd126, %rd148;
	add.s64 	%rd127, %rd126, %rd124;
	ld.global.f64 	%fd161, [%rd127+-8];
	sub.f64 	%fd162, %fd161, %fd161;
	fma.rn.f64 	%fd163, %fd162, %fd156, %fd161;
	setp.lt.f64 	%p43, %fd156, 0d0000000000000000;
	setp.gt.f64 	%p44, %fd163, 0d3FF0000000000000;
	selp.f64 	%fd165, %fd161, %fd163, %p44;
	selp.f64 	%fd248, %fd165, %fd163, %p43;
	cvta.to.global.u64 	%rd128, %rd149;
	add.s64 	%rd129, %rd128, %rd124;
	ld.global.f64 	%fd166, [%rd129+-8];
	ld.global.f64 	%fd167, [%rd129];
	sub.f64 	%fd168, %fd167, %fd166;
	fma.rn.f64 	%fd246, %fd156, %fd168, %fd166;
	mul.f64 	%fd247, %fd246, %fd246;
$L__BB5_38:
	mul.f64 	%fd169, %fd3, %fd249;
	mul.f64 	%fd170, %fd2, %fd245;
	add.f64 	%fd171, %fd169, %fd170;
	st.global.f64 	[%rd11], %fd171;
	mov.f64 	%fd172, 0d3FF0000000000000;
	sub.f64 	%fd41, %fd172, %fd247;
	mul.f64 	%fd173, %fd248, %fd41;
	mul.f64 	%fd174, %fd248, %fd247;
	sub.f64 	%fd175, %fd172, %fd174;
	div.rn.f64 	%fd176, %fd173, %fd175;
	mul.f64 	%fd177, %fd169, %fd175;
	sub.f64 	%fd42, %fd172, %fd243;
	mul.f64 	%fd178, %fd244, %fd42;
	mul.f64 	%fd179, %fd244, %fd243;
	sub.f64 	%fd180, %fd172, %fd179;
	div.rn.f64 	%fd181, %fd178, %fd180;
	mul.f64 	%fd182, %fd170, %fd180;
	mul.f64 	%fd43, %fd176, %fd177;
	mul.f64 	%fd183, %fd181, %fd182;
	add.f64 	%fd184, %fd177, %fd182;
	setp.eq.f64 	%p45, %fd184, 0d0000000000000000;
	selp.f64 	%fd185, 0d2F52F8AC174D6123, %fd184, %p45;
	st.global.f64 	[%rd10], %fd185;
	setp.eq.f64 	%p46, %fd183, 0d0000000000000000;
	selp.f64 	%fd44, 0d2F52F8AC174D6123, %fd183, %p46;
	add.f64 	%fd45, %fd43, %fd44;
	div.rn.f64 	%fd186, %fd45, %fd185;
	mul.wide.u32 	%rd130, %r4, 8;
	add.s64 	%rd131, %rd9, %rd130;
	st.global.f64 	[%rd131], %fd186;
	ld.global.u32 	%r49, [iceflag];
	setp.ne.s32 	%p47, %r49, 3;
	@%p47 bra 	$L__BB5_54;
	{
	.reg .b32 %temp; 
	mov.b64 	{%temp, %r6}, %fd246;
	}
	mov.f64 	%fd209, 0d3FF0000000000000;
	{
	.reg .b32 %temp; 
	mov.b64 	{%temp, %r80}, %fd209;
	}
	and.b32  	%r8, %r80, 2146435072;
	setp.eq.s32 	%p74, %r8, 1072693248;
	abs.f64 	%fd46, %fd246;
	{ // callseq 4, 0
	.param .b64 param0;
	st.param.f64 	[param0], %fd46;
	.param .b64 retval0;
	call.uni (retval0), 
	__internal_accurate_pow, 
	(
	param0
	);
	ld.param.f64 	%fd210, [retval0];
	} // callseq 4
	setp.lt.s32 	%p75, %r6, 0;
	neg.f64 	%fd212, %fd210;
	selp.f64 	%fd213, %fd212, %fd210, %p74;
	selp.f64 	%fd251, %fd213, %fd210, %p75;
	setp.neu.f64 	%p76, %fd246, 0d0000000000000000;
	@%p76 bra 	$L__BB5_41;
	setp.eq.s32 	%p77, %r8, 1072693248;
	selp.b32 	%r81, %r6, 0, %p77;
	setp.lt.s32 	%p78, %r80, 0;
	or.b32  	%r82, %r81, 2146435072;
	selp.b32 	%r83, %r82, %r81, %p78;
	mov.b32 	%r84, 0;
	mov.b64 	%fd251, {%r84, %r83};
$L__BB5_41:
	add.f64 	%fd214, %fd246, 0d3FF0000000000000;
	{
	.reg .b32 %temp; 
	mov.b64 	{%temp, %r85}, %fd214;
	}
	and.b32  	%r86, %r85, 2146435072;
	setp.ne.s32 	%p79, %r86, 2146435072;
	@%p79 bra 	$L__BB5_46;
	setp.num.f64 	%p80, %fd246, %fd246;
	@%p80 bra 	$L__BB5_44;
	mov.f64 	%fd215, 0d3FF0000000000000;
	add.rn.f64 	%fd251, %fd246, %fd215;
	bra.uni 	$L__BB5_46;
$L__BB5_44:
	setp.neu.f64 	%p81, %fd46, 0d7FF0000000000000;
	@%p81 bra 	$L__BB5_46;
	setp.lt.s32 	%p82, %r6, 0;
	setp.eq.s32 	%p83, %r8, 1072693248;
	setp.lt.s32 	%p84, %r80, 0;
	selp.b32 	%r88, 0, 2146435072, %p84;
	and.b32  	%r89, %r80, 2147483647;
	setp.ne.s32 	%p85, %r89, 1071644672;
	or.b32  	%r90, %r88, -2147483648;
	selp.b32 	%r91, %r90, %r88, %p85;
	selp.b32 	%r92, %r91, %r88, %p83;
	selp.b32 	%r93, %r92, %r88, %p82;
	mov.b32 	%r94, 0;
	mov.b64 	%fd251, {%r94, %r93};
$L__BB5_46:
	setp.eq.s32 	%p86, %r8, 1072693248;
	setp.eq.f64 	%p87, %fd246, 0d3FF0000000000000;
	selp.f64 	%fd216, 0d3FF0000000000000, %fd251, %p87;
	sub.f64 	%fd217, %fd216, %fd247;
	mul.f64 	%fd218, %fd43, %fd217;
	div.rn.f64 	%fd53, %fd218, %fd41;
	sub.f64 	%fd219, %fd242, %fd243;
	div.rn.f64 	%fd54, %fd219, %fd42;
	{
	.reg .b32 %temp; 
	mov.b64 	{%temp, %r9}, %fd54;
	}
	abs.f64 	%fd55, %fd54;
	{ // callseq 5, 0
	.param .b64 param0;
	st.param.f64 	[param0], %fd55;
	.param .b64 retval0;
	call.uni (retval0), 
	__internal_accurate_pow, 
	(
	param0
	);
	ld.param.f64 	%fd220, [retval0];
	} // callseq 5
	setp.lt.s32 	%p88, %r9, 0;
	neg.f64 	%fd222, %fd220;
	selp.f64 	%fd223, %fd222, %fd220, %p86;
	selp.f64 	%fd253, %fd223, %fd220, %p88;
	setp.neu.f64 	%p89, %fd54, 0d0000000000000000;
	@%p89 bra 	$L__BB5_48;
	setp.eq.s32 	%p90, %r8, 1072693248;
	selp.b32 	%r96, %r9, 0, %p90;
	setp.lt.s32 	%p91, %r80, 0;
	or.b32  	%r97, %r96, 2146435072;
	selp.b32 	%r98, %r97, %r96, %p91;
	mov.b32 	%r99, 0;
	mov.b64 	%fd253, {%r99, %r98};
$L__BB5_48:
	add.f64 	%fd224, %fd54, 0d3FF0000000000000;
	{
	.reg .b32 %temp; 
	mov.b64 	{%temp, %r100}, %fd224;
	}
	and.b32  	%r101, %r100, 2146435072;
	setp.ne.s32 	%p92, %r101, 2146435072;
	@%p92 bra 	$L__BB5_53;
	setp.num.f64 	%p93, %fd54, %fd54;
	@%p93 bra 	$L__BB5_51;
	mov.f64 	%fd225, 0d3FF0000000000000;
	add.rn.f64 	%fd253, %fd54, %fd225;
	bra.uni 	$L__BB5_53;
$L__BB5_51:
	setp.neu.f64 	%p94, %fd55, 0d7FF0000000000000;
	@%p94 bra 	$L__BB5_53;
	setp.lt.s32 	%p95, %r9, 0;
	setp.eq.s32 	%p96, %r8, 1072693248;
	setp.lt.s32 	%p97, %r80, 0;
	selp.b32 	%r103, 0, 2146435072, %p97;
	and.b32  	%r104, %r80, 2147483647;
	setp.ne.s32 	%p98, %r104, 1071644672;
	or.b32  	%r105, %r103, -2147483648;
	selp.b32 	%r106, %r105, %r103, %p98;
	selp.b32 	%r107, %r106, %r103, %p96;
	selp.b32 	%r108, %r107, %r103, %p95;
	mov.b32 	%r109, 0;
	mov.b64 	%fd253, {%r109, %r108};
$L__BB5_53:
	setp.eq.f64 	%p99, %fd54, 0d3FF0000000000000;
	selp.f64 	%fd226, 0d3FF0000000000000, %fd253, %p99;
	fma.rn.f64 	%fd227, %fd44, %fd226, %fd53;
	rcp.rn.f64 	%fd228, %fd45;
	mul.f64 	%fd229, %fd228, %fd227;
	add.s64 	%rd135, %rd8, %rd130;
	st.global.f64 	[%rd135], %fd229;
	bra.uni 	$L__BB5_69;
$L__BB5_54:
	{
	.reg .b32 %temp; 
	mov.b64 	{%temp, %r10}, %fd246;
	}
	mov.f64 	%fd187, 0d3FF0000000000000;
	{
	.reg .b32 %temp; 
	mov.b64 	{%temp, %r50}, %fd187;
	}
	and.b32  	%r12, %r50, 2146435072;
	setp.eq.s32 	%p48, %r12, 1072693248;
	abs.f64 	%fd62, %fd246;
	{ // callseq 2, 0
	.param .b64 param0;
	st.param.f64 	[param0], %fd62;
	.param .b64 retval0;
	call.uni (retval0), 
	__internal_accurate_pow, 
	(
	param0
	);
	ld.param.f64 	%fd188, [retval0];
	} // callseq 2
	setp.lt.s32 	%p49, %r10, 0;
	neg.f64 	%fd190, %fd188;
	selp.f64 	%fd191, %fd190, %fd188, %p48;
	selp.f64 	%fd255, %fd191, %fd188, %p49;
	setp.neu.f64 	%p50, %fd246, 0d0000000000000000;
	@%p50 bra 	$L__BB5_56;
	setp.eq.s32 	%p51, %r12, 1072693248;
	selp.b32 	%r51, %r10, 0, %p51;
	setp.lt.s32 	%p52, %r50, 0;
	or.b32  	%r52, %r51, 2146435072;
	selp.b32 	%r53, %r52, %r51, %p52;
	mov.b32 	%r54, 0;
	mov.b64 	%fd255, {%r54, %r53};
$L__BB5_56:
	add.f64 	%fd192, %fd246, 0d3FF0000000000000;
	{
	.reg .b32 %temp; 
	mov.b64 	{%temp, %r55}, %fd192;
	}
	and.b32  	%r56, %r55, 2146435072;
	setp.ne.s32 	%p53, %r56, 2146435072;
	@%p53 bra 	$L__BB5_61;
	setp.num.f64 	%p54, %fd246, %fd246;
	@%p54 bra 	$L__BB5_59;
	mov.f64 	%fd193, 0d3FF0000000000000;
	add.rn.f64 	%fd255, %fd246, %fd193;
	bra.uni 	$L__BB5_61;
$L__BB5_59:
	setp.neu.f64 	%p55, %fd62, 0d7FF0000000000000;
	@%p55 bra 	$L__BB5_61;
	setp.lt.s32 	%p56, %r10, 0;
	setp.eq.s32 	%p57, %r12, 1072693248;
	setp.lt.s32 	%p58, %r50, 0;
	selp.b32 	%r58, 0, 2146435072, %p58;
	and.b32  	%r59, %r50, 2147483647;
	setp.ne.s32 	%p59, %r59, 1071644672;
	or.b32  	%r60, %r58, -2147483648;
	selp.b32 	%r61, %r60, %r58, %p59;
	selp.b32 	%r62, %r61, %r58, %p57;
	selp.b32 	%r63, %r62, %r58, %p56;
	mov.b32 	%r64, 0;
	mov.b64 	%fd255, {%r64, %r63};
$L__BB5_61:
	setp.eq.s32 	%p60, %r12, 1072693248;
	setp.eq.f64 	%p61, %fd246, 0d3FF0000000000000;
	selp.f64 	%fd194, 0d3FF0000000000000, %fd255, %p61;
	sub.f64 	%fd195, %fd194, %fd247;
	mul.f64 	%fd196, %fd43, %fd195;
	div.rn.f64 	%fd69, %fd196, %fd41;
	{
	.reg .b32 %temp; 
	mov.b64 	{%temp, %r13}, %fd242;
	}
	abs.f64 	%fd70, %fd242;
	{ // callseq 3, 0
	.param .b64 param0;
	st.param.f64 	[param0], %fd70;
	.param .b64 retval0;
	call.uni (retval0), 
	__internal_accurate_pow, 
	(
	param0
	);
	ld.param.f64 	%fd197, [retval0];
	} // callseq 3
	setp.lt.s32 	%p62, %r13, 0;
	neg.f64 	%fd199, %fd197;
	selp.f64 	%fd200, %fd199, %fd197, %p60;
	selp.f64 	%fd257, %fd200, %fd197, %p62;
	setp.neu.f64 	%p63, %fd242, 0d0000000000000000;
	@%p63 bra 	$L__BB5_63;
	setp.eq.s32 	%p64, %r12, 1072693248;
	selp.b32 	%r66, %r13, 0, %p64;
	setp.lt.s32 	%p65, %r50, 0;
	or.b32  	%r67, %r66, 2146435072;
	selp.b32 	%r68, %r67, %r66, %p65;
	mov.b32 	%r69, 0;
	mov.b64 	%fd257, {%r69, %r68};
$L__BB5_63:
	add.f64 	%fd201, %fd242, 0d3FF0000000000000;
	{
	.reg .b32 %temp; 
	mov.b64 	{%temp, %r70}, %fd201;
	}
	and.b32  	%r71, %r70, 2146435072;
	setp.ne.s32 	%p66, %r71, 2146435072;
	@%p66 bra 	$L__BB5_68;
	setp.num.f64 	%p67, %fd242, %fd242;
	@%p67 bra 	$L__BB5_66;
	mov.f64 	%fd202, 0d3FF0000000000000;
	add.rn.f64 	%fd257, %fd242, %fd202;
	bra.uni 	$L__BB5_68;
$L__BB5_66:
	setp.neu.f64 	%p68, %fd70, 0d7FF0000000000000;
	@%p68 bra 	$L__BB5_68;
	setp.lt.s32 	%p69, %r13, 0;
	setp.eq.s32 	%p70, %r12, 1072693248;
	setp.lt.s32 	%p71, %r50, 0;
	selp.b32 	%r73, 0, 2146435072, %p71;
	and.b32  	%r74, %r50, 2147483647;
	setp.ne.s32 	%p72, %r74, 1071644672;
	or.b32  	%r75, %r73, -2147483648;
	selp.b32 	%r76, %r75, %r73, %p72;
	selp.b32 	%r77, %r76, %r73, %p70;
	selp.b32 	%r78, %r77, %r73, %p69;
	mov.b32 	%r79, 0;
	mov.b64 	%fd257, {%r79, %r78};
$L__BB5_68:
	setp.eq.f64 	%p73, %fd242, 0d3FF0000000000000;
	selp.f64 	%fd203, 0d3FF0000000000000, %fd257, %p73;
	sub.f64 	%fd204, %fd203, %fd243;
	mul.f64 	%fd205, %fd44, %fd204;
	div.rn.f64 	%fd206, %fd205, %fd42;
	add.f64 	%fd207, %fd69, %fd206;
	div.rn.f64 	%fd208, %fd207, %fd45;
	add.s64 	%rd133, %rd8, %rd130;
	st.global.f64 	[%rd133], %fd208;
$L__BB5_69:
	ret;

}
	// .globl	_Z11setcoef_sw1PdS_PiS0_S0_S_S0_S_S0_S_S_S0_S_S_S_S0_S_S_S_S_S_S_S_S_S_S_S_S0_S_S_S_S_
.visible .entry _Z11setcoef_sw1PdS_PiS0_S0_S_S0_S_S0_S_S_S0_S_S_S_S0_S_S_S_S_S_S_S_S_S_S_S_S0_S_S_S_S_(
	.param .u64 .ptr .align 1 _Z11setcoef_sw1PdS_PiS0_S0_S_S0_S_S0_S_S_S0_S_S_S_S0_S_S_S_S_S_S_S_S_S_S_S_S0_S_S_S_S__param_0,
	.param .u64 .ptr .align 1 _Z11setcoef_sw1PdS_PiS0_S0_S_S0_S_S0_S_S_S0_S_S_S_S0_S_S_S_S_S_S_S_S_S_S_S_S0_S_S_S_S__param_1,
	.param .u64 .ptr .align 1 _Z11setcoef_sw1PdS_PiS0_S0_S_S0_S_S0_S_S_S0_S_S_S_S0_S_S_S_S_S_S_S_S_S_S_S_S0_S_S_S_S__param_2,
	.param .u64 .ptr .align 1 _Z11setcoef_sw1PdS_PiS0_S0_S_S0_S_S0_S_S_S0_S_S_S_S0_S_S_S_S_S_S_S_S_S_S_S_S0_S_S_S_S__param_3,
	.param .u64 .ptr .align 1 _Z11setcoef_sw1PdS_PiS0_S0_S_S0_S_S0_S_S_S0_S_S_S_S0_S_S_S_S_S_S_S_S_S_S_S_S0_S_S_S_S__param_4,
	.param .u64 .ptr .align 1 _Z11setcoef_sw1PdS_PiS0_S0_S_S0_S_S0_S_S_S0_S_S_S_S0_S_S_S_S_S_S_S_S_S_S_S_S0_S_S_S_S__param_5,
	.param .u64 .ptr .align 1 _Z11setcoef_sw1PdS_PiS0_S0_S_S0_S_S0_S_S_S0_S_S_S_S0_S_S_S_S_S_S_S_S_S_S_S_S0_S_S_S_S__param_6,
	.param .u64 .ptr .align 1 _Z11setcoef_sw1PdS_PiS0_S0_S_S0_S_S0_S_S_S0_S_S_S_S0_S_S_S_S_S_S_S_S_S_S_S_S0_S_S_S_S__param_7,
	.param .u64 .ptr .align 1 _Z11setcoef_sw1PdS_PiS0_S0_S_S0_S_S0_S_S_S0_S_S_S_S0_S_S_S_S_S_S_S_S_S_S_S_S0_S_S_S_S__param_8,
	.param .u64 .ptr .align 1 _Z11setcoef_sw1PdS_PiS0_S0_S_S0_S_S0_S_S_S0_S_S_S_S0_S_S_S_S_S_S_S_S_S_S_S_S0_S_S_S_S__param_9,
	.param .u64 .ptr .align 1 _Z11setcoef_sw1PdS_PiS0_S0_S_S0_S_S0_S_S_S0_S_S_S_S0_S_S_S_S_S_S_S_S_S_S_S_S0_S_S_S_S__param_10,
	.param .u64 .ptr .align 1 _Z11setcoef_sw1PdS_PiS0_S0_S_S0_S_S0_S_S_S0_S_S_S_S0_S_S_S_S_S_S_S_S_S_S_S_S0_S_S_S_S__param_11,
	.param .u64 .ptr .align 1 _Z11setcoef_sw1PdS_PiS0_S0_S_S0_S_S0_S_S_S0_S_S_S_S0_S_S_S_S_S_S_S_S_S_S_S_S0_S_S_S_S__param_12,
	.param .u64 .ptr .align 1 _Z11setcoef_sw1PdS_PiS0_S0_S_S0_S_S0_S_S_S0_S_S_S_S0_S_S_S_S_S_S_S_S_S_S_S_S0_S_S_S_S__param_13,
	.param .u64 .ptr .align 1 _Z11setcoef_sw1PdS_PiS0_S0_S_S0_S_S0_S_S_S0_S_S_S_S0_S_S_S_S_S_S_S_S_S_S_S_S0_S_S_S_S__param_14,
	.param .u64 .ptr .align 1 _Z11setcoef_sw1PdS_PiS0_S0_S_S0_S_S0_S_S_S0_S_S_S_S0_S_S_S_S_S_S_S_S_S_S_S_S0_S_S_S_S__param_15,
	.param .u64 .ptr .align 1 _Z11setcoef_sw1PdS_PiS0_S0_S_S0_S_S0_S_S_S0_S_S_S_S0_S_S_S_S_S_S_S_S_S_S_S_S0_S_S_S_S__param_16,
	.param .u64 .ptr .align 1 _Z11setcoef_sw1PdS_PiS0_S0_S_S0_S_S0_S_S_S0_S_S_S_S0_S_S_S_S_S_S_S_S_S_S_S_S0_S_S_S_S__param_17,
	.param .u64 .ptr .align 1 _Z11setcoef_sw1PdS_PiS0_S0_S_S0_S_S0_S_S_S0_S_S_S_S0_S_S_S_S_S_S_S_S_S_S_S_S0_S_S_S_S__param_18,
	.param .u64 .ptr .align 1 _Z11setcoef_sw1PdS_PiS0_S0_S_S0_S_S0_S_S_S0_S_S_S_S0_S_S_S_S_S_S_S_S_S_S_S_S0_S_S_S_S__param_19,
	.param .u64 .ptr .align 1 _Z11setcoef_sw1PdS_PiS0_S0_S_S0_S_S0_S_S_S0_S_S_S_S0_S_S_S_S_S_S_S_S_S_S_S_S0_S_S_S_S__param_20,
	.param .u64 .ptr .align 1 _Z11setcoef_sw1PdS_PiS0_S0_S_S0_S_S0_S_S_S0_S_S_S_S0_S_S_S_S_S_S_S_S_S_S_S_S0_S_S_S_S__param_21,
	.param .u64 .ptr .align 1 _Z11setcoef_sw1PdS_PiS0_S0_S_S0_S_S0_S_S_S0_S_S_S_S0_S_S_S_S_S_S_S_S_S_S_S_S0_S_S_S_S__param_22,
	.param .u64 .ptr .align 1 _Z11setcoef_sw1PdS_PiS0_S0_S_S0_S_S0_S_S_S0_S_S_S_S0_S_S_S_S_S_S_S_S_S_S_S_S0_S_S_S_S__param_23,
	.param .u64 .ptr .align 1 _Z11setcoef_sw1PdS_PiS0_S0_S_S0_S_S0_S_S_S0_S_S_S_S0_S_S_S_S_S_S_S_S_S_S_S_S0_S_S_S_S__param_24,
	.param .u64 .ptr .align 1 _Z11setcoef_sw1PdS_PiS0_S0_S_S0_S_S0_S_S_S0_S_S_S_S0_S_S_S_S_S_S_S_S_S_S_S_S0_S_S_S_S__param_25,
	.param .u64 .ptr .align 1 _Z11setcoef_sw1PdS_PiS0_S0_S_S0_S_S0_S_S_S0_S_S_S_S0_S_S_S_S_S_S_S_S_S_S_S_S0_S_S_S_S__param_26,
	.param .u64 .ptr .align 1 _Z11setcoef_sw1PdS_PiS0_S0_S_S0_S_S0_S_S_S0_S_S_S_S0_S_S_S_S_S_S_S_S_S_S_S_S0_S_S_S_S__param_27,
	.param .u64 .ptr .align 1 _Z11setcoef_sw1PdS_PiS0_S0_S_S0_S_S0_S_S_S0_S_S_S_S0_S_S_S_S_S_S_S_S_S_S_S_S0_S_S_S_S__param_28,
	.param .u64 .ptr .align 1 _Z11setcoef_sw1PdS_PiS0_S0_S_S0_S_S0_S_S_S0_S_S_S_S0_S_S_S_S_S_S_S_S_S_S_S_S0_S_S_S_S__param_29,
	.param .u64 .ptr .align 1 _Z11setcoef_sw1PdS_PiS0_S0_S_S0_S_S0_S_S_S0_S_S_S_S0_S_S_S_S_S_S_S_S_S_S_S_S0_S_S_S_S__param_30,
	.param .u64 .ptr .align 1 _Z11setcoef_sw1PdS_PiS0_S0_S_S0_S_S0_S_S_S0_S_S_S_S0_S_S_S_S_S_S_S_S_S_S_S_S0_S_S_S_S__param_31
)
{
	.reg .pred 	%p<31>;
	.reg .b32 	%r<102>;
	.reg .b32 	%f<8>;
	.reg .b64 	%rd<126>;
	.reg .b64 	%fd<229>;

	ld.param.u64 	%rd34, [_Z11setcoef_sw1PdS_PiS0_S0_S_S0_S_S0_S_S_S0_S_S_S_S0_S_S_S_S_S_S_S_S_S_S_S_S0_S_S_S_S__param_6];
	ld.param.u64 	%rd36, [_Z11setcoef_sw1PdS_PiS0_S0_S_S0_S_S0_S_S_S0_S_S_S_S0_S_S_S_S_S_S_S_S_S_S_S_S0_S_S_S_S__param_8];
	ld.param.u64 	%rd37, [_Z11setcoef_sw1PdS_PiS0_S0_S_S0_S_S0_S_S_S0_S_S_S_S0_S_S_S_S_S_S_S_S_S_S_S_S0_S_S_S_S__param_9];
	ld.param.u64 	%rd44, [_Z11setcoef_sw1PdS_PiS0_S0_S_S0_S_S0_S_S_S0_S_S_S_S0_S_S_S_S_S_S_S_S_S_S_S_S0_S_S_S_S__param_10];
	ld.param.u64 	%rd45, [_Z11setcoef_sw1PdS_PiS0_S0_S_S0_S_S0_S_S_S0_S_S_S_S0_S_S_S_S_S_S_S_S_S_S_S_S0_S_S_S_S__param_12];
	ld.param.u64 	%rd39, [_Z11setcoef_sw1PdS_PiS0_S0_S_S0_S_S0_S_S_S0_S_S_S_S0_S_S_S_S_S_S_S_S_S_S_S_S0_S_S_S_S__param_13];
	ld.param.u64 	%rd46, [_Z11setcoef_sw1PdS_PiS0_S0_S_S0_S_S0_S_S_S0_S_S_S_S0_S_S_S_S_S_S_S_S_S_S_S_S0_S_S_S_S__param_14];
	ld.param.u64 	%rd47, [_Z11setcoef_sw1PdS_PiS0_S0_S_S0_S_S0_S_S_S0_S_S_S_S0_S_S_S_S_S_S_S_S_S_S_S_S0_S_S_S_S__param_15];
	ld.param.u64 	%rd48, [_Z11setcoef_sw1PdS_PiS0_S0_S_S0_S_S0_S_S_S0_S_S_S_S0_S_S_S_S_S_S_S_S_S_S_S_S0_S_S_S_S__param_16];
	ld.param.u64 	%rd49, [_Z11setcoef_sw1PdS_PiS0_S0_S_S0_S_S0_S_S_S0_S_S_S_S0_S_S_S_S_S_S_S_S_S_S_S_S0_S_S_S_S__param_17];
	ld.param.u64 	%rd50, [_Z11setcoef_sw1PdS_PiS0_S0_S_S0_S_S0_S_S_S0_S_S_S_S0_S_S_S_S_S_S_S_S_S_S_S_S0_S_S_S_S__param_18];
	ld.param.u64 	%rd51, [_Z11setcoef_sw1PdS_PiS0_S0_S_S0_S_S0_S_S_S0_S_S_S_S0_S_S_S_S_S_S_S_S_S_S_S_S0_S_S_S_S__param_19];
	ld.param.u64 	%rd52, [_Z11setcoef_sw1PdS_PiS0_S0_S_S0_S_S0_S_S_S0_S_S_S_S0_S_S_S_S_S_S_S_S_S_S_S_S0_S_S_S_S__param_20];
	ld.param.u64 	%rd53, [_Z11setcoef_sw1PdS_PiS0_S0_S_S0_S_S0_S_S_S0_S_S_S_S0_S_S_S_S_S_S_S_S_S_S_S_S0_S_S_S_S__param_21];
	ld.param.u64 	%rd54, [_Z11setcoef_sw1PdS_PiS0_S0_S_S0_S_S0_S_S_S0_S_S_S_S0_S_S_S_S_S_S_S_S_S_S_S_S0_S_S_S_S__param_22];
	ld.param.u64 	%rd55, [_Z11setcoef_sw1PdS_PiS0_S0_S_S0_S_S0_S_S_S0_S_S_S_S0_S_S_S_S_S_S_S_S_S_S_S_S0_S_S_S_S__param_23];
	ld.param.u64 	%rd56, [_Z11setcoef_sw1PdS_PiS0_S0_S_S0_S_S0_S_S_S0_S_S_S_S0_S_S_S_S_S_S_S_S_S_S_S_S0_S_S_S_S__param_24];
	ld.param.u64 	%rd57, [_Z11setcoef_sw1PdS_PiS0_S0_S_S0_S_S0_S_S_S0_S_S_S_S0_S_S_S_S_S_S_S_S_S_S_S_S0_S_S_S_S__param_25];
	ld.param.u64 	%rd58, [_Z11setcoef_sw1PdS_PiS0_S0_S_S0_S_S0_S_S_S0_S_S_S_S0_S_S_S_S_S_S_S_S_S_S_S_S0_S_S_S_S__param_26];
	ld.param.u64 	%rd59, [_Z11setcoef_sw1PdS_PiS0_S0_S_S0_S_S0_S_S_S0_S_S_S_S0_S_S_S_S_S_S_S_S_S_S_S_S0_S_S_S_S__param_27];
	ld.param.u64 	%rd41, [_Z11setcoef_sw1PdS_PiS0_S0_S_S0_S_S0_S_S_S0_S_S_S_S0_S_S_S_S_S_S_S_S_S_S_S_S0_S_S_S_S__param_29];
	ld.param.u64 	%rd42, [_Z11setcoef_sw1PdS_PiS0_S0_S_S0_S_S0_S_S_S0_S_S_S_S0_S_S_S_S_S_S_S_S_S_S_S_S0_S_S_S_S__param_30];
	cvta.to.global.u64 	%rd1, %rd59;
	cvta.to.global.u64 	%rd2, %rd58;
	cvta.to.global.u64 	%rd3, %rd57;
	cvta.to.global.u64 	%rd4, %rd56;
	cvta.to.global.u64 	%rd5, %rd55;
	cvta.to.global.u64 	%rd6, %rd54;
	cvta.to.global.u64 	%rd7, %rd53;
	cvta.to.global.u64 	%rd8, %rd52;
	cvta.to.global.u64 	%rd9, %rd51;
	cvta.to.global.u64 	%rd10, %rd50;
	cvta.to.global.u64 	%rd11, %rd49;
	cvta.to.global.u64 	%rd12, %rd48;
	cvta.to.global.u64 	%rd13, %rd47;
	cvta.to.global.u64 	%rd14, %rd46;
	cvta.to.global.u64 	%rd15, %rd45;
	cvta.to.global.u64 	%rd16, %rd44;
	mov.u32 	%r27, %ntid.x;
	mov.u32 	%r28, %ctaid.x;
	mov.u32 	%r29, %tid.x;
	mad.lo.s32 	%r1, %r27, %r28, %r29;
	mov.u32 	%r30, %ntid.y;
	mov.u32 	%r31, %ctaid.y;
	mov.u32 	%r32, %tid.y;
	mad.lo.s32 	%r33, %r30, %r31, %r32;
	setp.gt.u32 	%p1, %r1, 2047;
	setp.gt.u32 	%p2, %r33, 51;
	or.pred  	%p3, %p1, %p2;
	@%p3 bra 	$L__BB6_46;
	ld.param.u64 	%rd121, [_Z11setcoef_sw1PdS_PiS0_S0_S_S0_S_S0_S_S_S0_S_S_S_S0_S_S_S_S_S_S_S_S_S_S_S_S0_S_S_S_S__param_5];
	cvta.to.global.u64 	%rd60, %rd121;
	shl.b32 	%r35, %r33, 11;
	add.s32 	%r3, %r35, %r1;
	mul.wide.u32 	%rd61, %r3, 8;
	add.s64 	%rd17, %rd60, %rd61;
	ld.global.f64 	%fd224, [%rd17];
	{
	.reg .b32 %temp; 
	mov.b64 	{%temp, %r95}, %fd224;
	}
	{
	.reg .b32 %temp; 
	mov.b64 	{%r96, %temp}, %fd224;
	}
	setp.gt.s32 	%p4, %r95, 1048575;
	mov.b32 	%r97, -1023;
	@%p4 bra 	$L__BB6_3;
	mul.f64 	%fd224, %fd224, 0d4350000000000000;
	{
	.reg .b32 %temp; 
	mov.b64 	{%temp, %r95}, %fd224;
	}
	{
	.reg .b32 %temp; 
	mov.b64 	{%r96, %temp}, %fd224;
	}
	mov.b32 	%r97, -1077;
$L__BB6_3:
	add.s32 	%r37, %r95, -1;
	setp.gt.u32 	%p5, %r37, 2146435070;
	@%p5 bra 	$L__BB6_7;
	shr.u32 	%r40, %r95, 20;
	add.s32 	%r98, %r97, %r40;
	and.b32  	%r41, %r95, 1048575;
	or.b32  	%r42, %r41, 1072693248;
	mov.b64 	%fd225, {%r96, %r42};
	setp.lt.u32 	%p7, %r42, 1073127583;
	@%p7 bra 	$L__BB6_6;
	{
	.reg .b32 %temp; 
	mov.b64 	{%r43, %temp}, %fd225;
	}
	{
	.reg .b32 %temp; 
	mov.b64 	{%temp, %r44}, %fd225;
	}
	add.s32 	%r45, %r44, -1048576;
	mov.b64 	%fd225, {%r43, %r45};
	add.s32 	%r98, %r98, 1;
$L__BB6_6:
	add.f64 	%fd30, %fd225, 0dBFF0000000000000;
	add.f64 	%fd31, %fd225, 0d3FF0000000000000;
	rcp.approx.ftz.f64 	%fd32, %fd31;
	neg.f64 	%fd33, %fd31;
	fma.rn.f64 	%fd34, %fd33, %fd32, 0d3FF0000000000000;
	fma.rn.f64 	%fd35, %fd34, %fd34, %fd34;
	fma.rn.f64 	%fd36, %fd35, %fd32, %fd32;
	mul.f64 	%fd37, %fd30, %fd36;
	fma.rn.f64 	%fd38, %fd30, %fd36, %fd37;
	mul.f64 	%fd39, %fd38, %fd38;
	fma.rn.f64 	%fd40, %fd39, 0d3EB1380B3AE80F1E, 0d3ED0EE258B7A8B04;
	fma.rn.f64 	%fd41, %fd40, %fd39, 0d3EF3B2669F02676F;
	fma.rn.f64 	%fd42, %fd41, %fd39, 0d3F1745CBA9AB0956;
	fma.rn.f64 	%fd43, %fd42, %fd39, 0d3F3C71C72D1B5154;
	fma.rn.f64 	%fd44, %fd43, %fd39, 0d3F624924923BE72D;
	fma.rn.f64 	%fd45, %fd44, %fd39, 0d3F8999999999A3C4;
	fma.rn.f64 	%fd46, %fd45, %fd39, 0d3FB5555555555554;
	sub.f64 	%fd47, %fd30, %fd38;
	add.f64 	%fd48, %fd47, %fd47;
	neg.f64 	%fd49, %fd38;
	fma.rn.f64 	%fd50, %fd49, %fd30, %fd48;
	mul.f64 	%fd51, %fd36, %fd50;
	mul.f64 	%fd52, %fd39, %fd46;
	fma.rn.f64 	%fd53, %fd52, %fd38, %fd51;
	xor.b32  	%r46, %r98, -2147483648;
	mov.b32 	%r47, 1127219200;
	mov.b64 	%fd54, {%r46, %r47};
	mov.b32 	%r48, -2147483648;
	mov.b64 	%fd55, {%r48, %r47};
	sub.f64 	%fd56, %fd54, %fd55;
	fma.rn.f64 	%fd57, %fd56, 0d3FE62E42FEFA39EF, %fd38;
	fma.rn.f64 	%fd58, %fd56, 0dBFE62E42FEFA39EF, %fd57;
	sub.f64 	%fd59, %fd58, %fd38;
	sub.f64 	%fd60, %fd53, %fd59;
	fma.rn.f64 	%fd61, %fd56, 0d3C7ABC9E3B39803F, %fd60;
	add.f64 	%fd226, %fd57, %fd61;
	bra.uni 	$L__BB6_8;
$L__BB6_7:
	fma.rn.f64 	%fd29, %fd224, 0d7FF0000000000000, 0d7FF0000000000000;
	{
	.reg .b32 %temp; 
	mov.b64 	{%temp, %r38}, %fd224;
	}
	and.b32  	%r39, %r38, 2147483647;
	setp.eq.s32 	%p6, %r39, 0;
	selp.f64 	%fd226, 0dFFF0000000000000, %fd29, %p6;
$L__BB6_8:
	add.f64 	%fd62, %fd226, 0d3FA47AE147AE147B;
	fma.rn.f64 	%fd63, %fd62, 0dC014000000000000, 0d4042000000000000;
	cvt.rzi.s32.f64 	%r99, %fd63;
	cvta.to.global.u64 	%rd62, %rd34;
	mul.wide.u32 	%rd63, %r3, 4;
	add.s64 	%rd18, %rd62, %rd63;
	st.global.u32 	[%rd18], %r99;
	setp.gt.s32 	%p8, %r99, 0;
	@%p8 bra 	$L__BB6_10;
	mov.b32 	%r99, 1;
	st.global.u32 	[%rd18], %r99;
	bra.uni 	$L__BB6_12;
$L__BB6_10:
	setp.lt.u32 	%p9, %r99, 59;
	@%p9 bra 	$L__BB6_12;
	mov.b32 	%r99, 58;
	st.global.u32 	[%rd18], %r99;
$L__BB6_12:
	ld.param.u64 	%rd122, [_Z11setcoef_sw1PdS_PiS0_S0_S_S0_S_S0_S_S_S0_S_S_S_S0_S_S_S_S_S_S_S_S_S_S_S_S0_S_S_S_S__param_7];
	add.s32 	%r51, %r99, -1;
	cvta.to.global.u64 	%rd64, %rd122;
	mul.wide.u32 	%rd65, %r51, 8;
	add.s64 	%rd66, %rd64, %rd65;
	ld.global.f64 	%fd64, [%rd66];
	sub.f64 	%fd10, %fd64, %fd226;
	cvta.to.global.u64 	%rd67, %rd37;
	mul.wide.u32 	%rd68, %r3, 8;
	add.s64 	%rd19, %rd67, %rd68;
	ld.global.f64 	%fd65, [%rd19];
	add.s64 	%rd69, %rd16, %rd65;
	ld.global.f64 	%fd66, [%rd69];
	sub.f64 	%fd67, %fd65, %fd66;
	div.rn.f64 	%fd68, %fd67, 0d402E000000000000;
	add.f64 	%fd69, %fd68, 0d4008000000000000;
	cvt.rzi.s32.f64 	%r100, %fd69;
	cvta.to.global.u64 	%rd70, %rd36;
	mul.wide.u32 	%rd71, %r3, 4;
	add.s64 	%rd20, %rd70, %rd71;
	st.global.u32 	[%rd20], %r100;
	setp.gt.s32 	%p10, %r100, 0;
	@%p10 bra 	$L__BB6_14;
	mov.b32 	%r100, 1;
	st.global.u32 	[%rd20], %r100;
	bra.uni 	$L__BB6_16;
$L__BB6_14:
	setp.lt.u32 	%p11, %r100, 5;
	@%p11 bra 	$L__BB6_16;
	mov.b32 	%r100, 4;
	st.global.u32 	[%rd20], %r100;
$L__BB6_16:
	ld.param.u64 	%rd123, [_Z11setcoef_sw1PdS_PiS0_S0_S_S0_S_S0_S_S_S0_S_S_S_S0_S_S_S_S_S_S_S_S_S_S_S_S0_S_S_S_S__param_11];
	ld.global.f64 	%fd70, [%rd19];
	ld.global.u32 	%r54, [%rd18];
	mul.wide.s32 	%rd72, %r54, 8;
	add.s64 	%rd73, %rd16, %rd72;
	ld.global.f64 	%fd71, [%rd73+-8];
	sub.f64 	%fd72, %fd70, %fd71;
	div.rn.f64 	%fd73, %fd72, 0d402E000000000000;
	add.s32 	%r55, %r100, -3;
	cvt.rn.f32.s32 	%f3, %r55;
	cvt.f64.f32 	%fd74, %f3;
	sub.f64 	%fd11, %fd73, %fd74;
	mul.wide.u32 	%rd74, %r99, 8;
	add.s64 	%rd21, %rd16, %rd74;
	ld.global.f64 	%fd75, [%rd21];
	sub.f64 	%fd76, %fd70, %fd75;
	div.rn.f64 	%fd77, %fd76, 0d402E000000000000;
	add.f64 	%fd78, %fd77, 0d4008000000000000;
	cvt.rzi.s32.f64 	%r101, %fd78;
	cvta.to.global.u64 	%rd75, %rd123;
	mul.wide.u32 	%rd76, %r3, 4;
	add.s64 	%rd22, %rd75, %rd76;
	st.global.u32 	[%rd22], %r101;
	setp.gt.s32 	%p12, %r101, 0;
	@%p12 bra 	$L__BB6_18;
	mov.b32 	%r101, 1;
	st.global.u32 	[%rd22], %r101;
	bra.uni 	$L__BB6_20;
$L__BB6_18:
	setp.lt.u32 	%p13, %r101, 5;
	@%p13 bra 	$L__BB6_20;
	mov.b32 	%r101, 4;
	st.global.u32 	[%rd22], %r101;
$L__BB6_20:
	ld.global.f64 	%fd79, [%rd19];
	ld.global.f64 	%fd80, [%rd21];
	sub.f64 	%fd81, %fd79, %fd80;
	div.rn.f64 	%fd82, %fd81, 0d402E000000000000;
	add.s32 	%r58, %r101, -3;
	cvt.rn.f32.s32 	%f4, %r58;
	cvt.f64.f32 	%fd83, %f4;
	sub.f64 	%fd12, %fd82, %fd83;
	mul.lo.s32 	%r20, %r33, 77824;
	mad.lo.s32 	%r59, %r33, 75776, %r3;
	mul.wide.u32 	%rd77, %r59, 8;
	add.s64 	%rd23, %rd15, %rd77;
	ld.global.f64 	%fd84, [%rd23];
	cvta.to.global.u64 	%rd78, %rd39;
	mul.wide.u32 	%rd79, %r3, 8;
	add.s64 	%rd24, %rd78, %rd79;
	ld.global.f64 	%fd85, [%rd24];
	div.rn.f64 	%fd13, %fd84, %fd85;
	ld.global.f64 	%fd86, [%rd17];
	mul.f64 	%fd87, %fd86, 0d3FD2B36D6CEB87B5;
	div.rn.f64 	%fd14, %fd87, %fd79;
	setp.gtu.f64 	%p14, %fd226, 0d40123D70A3D70A3D;
	@%p14 bra 	$L__BB6_33;
	add.f64 	%fd88, %fd13, 0d3FF0000000000000;
	div.rn.f64 	%fd89, %fd14, %fd88;
	mul.wide.u32 	%rd80, %r3, 8;
	add.s64 	%rd81, %rd14, %rd80;
	st.global.f64 	[%rd81], %fd89;
	ld.global.f64 	%fd90, [%rd19];
	add.f64 	%fd91, %fd90, 0dC067800000000000;
	div.rn.f64 	%fd92, %fd91, 0d4042000000000000;
	mul.wide.u32 	%rd82, %r3, 4;
	add.s64 	%rd83, %rd13, %rd82;
	mov.b32 	%r60, 3;
	st.global.u32 	[%rd83], %r60;
	add.f64 	%fd93, %fd92, 0dBFF0000000000000;
	add.s64 	%rd84, %rd12, %rd80;
	st.global.f64 	[%rd84], %fd93;
	ld.global.f64 	%fd94, [%rd23];
	mul.f64 	%fd95, %fd94, 0d3BC79CA10C924223;
	add.s64 	%rd85, %rd11, %rd80;
	st.global.f64 	[%rd85], %fd95;
	add.s32 	%r61, %r1, %r20;
	mul.wide.u32 	%rd86, %r61, 8;
	add.s64 	%rd87, %rd15, %rd86;
	ld.global.f64 	%fd96, [%rd87+16384];
	mul.f64 	%fd97, %fd96, 0d3BC79CA10C924223;
	add.s64 	%rd25, %rd10, %rd80;
	st.global.f64 	[%rd25], %fd97;
	ld.global.f64 	%fd98, [%rd87+32768];
	mul.f64 	%fd99, %fd98, 0d3BC79CA10C924223;
	add.s64 	%rd88, %rd9, %rd80;
	st.global.f64 	[%rd88], %fd99;
	ld.global.f64 	%fd100, [%rd87+49152];
	mul.f64 	%fd101, %fd100, 0d3BC79CA10C924223;
	add.s64 	%rd26, %rd8, %rd80;
	st.global.f64 	[%rd26], %fd101;
	ld.global.f64 	%fd102, [%rd87+65536];
	mul.f64 	%fd103, %fd102, 0d3BC79CA10C924223;
	add.s64 	%rd27, %rd7, %rd80;
	st.global.f64 	[%rd27], %fd103;
	ld.global.f64 	%fd104, [%rd87+98304];
	mul.f64 	%fd105, %fd104, 0d3BC79CA10C924223;
	add.s64 	%rd28, %rd6, %rd80;
	st.global.f64 	[%rd28], %fd105;
	ld.global.f64 	%fd106, [%rd24];
	ld.global.f64 	%fd107, [%rd85];
	fma.rn.f64 	%fd108, %fd106, 0d3BC79CA10C924223, %fd107;
	add.s64 	%rd89, %rd5, %rd80;
	st.global.f64 	[%rd89], %fd108;
	ld.global.f64 	%fd109, [%rd25];
	setp.neu.f64 	%p15, %fd109, 0d0000000000000000;
	@%p15 bra 	$L__BB6_23;
	ld.global.f64 	%fd110, [%rd24];
	mul.f64 	%fd111, %fd110, 0d3949F623D5A8A733;
	st.global.f64 	[%rd25], %fd111;
$L__BB6_23:
	ld.global.f64 	%fd112, [%rd26];
	setp.neu.f64 	%p16, %fd112, 0d0000000000000000;
	@%p16 bra 	$L__BB6_25;
	ld.global.f64 	%fd113, [%rd24];
	mul.f64 	%fd114, %fd113, 0d3949F623D5A8A733;
	st.global.f64 	[%rd26], %fd114;
$L__BB6_25:
	ld.global.f64 	%fd115, [%rd27];
	setp.neu.f64 	%p17, %fd115, 0d0000000000000000;
	@%p17 bra 	$L__BB6_27;
	ld.global.f64 	%fd116, [%rd24];
	mul.f64 	%fd117, %fd116, 0d3949F623D5A8A733;
	st.global.f64 	[%rd27], %fd117;
$L__BB6_27:
	ld.global.f64 	%fd118, [%rd28];
	setp.neu.f64 	%p18, %fd118, 0d0000000000000000;
	@%p18 bra 	$L__BB6_29;
	ld.global.f64 	%fd119, [%rd24];
	mul.f64 	%fd120, %fd119, 0d3949F623D5A8A733;
	st.global.f64 	[%rd28], %fd120;
$L__BB6_29:
	ld.global.f64 	%fd121, [%rd24];
	ld.global.f64 	%fd122, [%rd25];
	fma.rn.f64 	%fd15, %fd121, 0dBB112AAFE85F31CE, %fd122;
	ld.global.f64 	%fd16, [%rd19];
	mov.f64 	%fd123, 0dC09DFD999999999A;
	div.rn.f64 	%fd17, %fd123, %fd16;
	fma.rn.f64 	%fd124, %fd17, 0d3FF71547652B82FE, 0d4338000000000000;
	{
	.reg .b32 %temp; 
	mov.b64 	{%r21, %temp}, %fd124;
	}
	mov.f64 	%fd125, 0dC338000000000000;
	add.rn.f64 	%fd126, %fd124, %fd125;
	fma.rn.f64 	%fd127, %fd126, 0dBFE62E42FEFA39EF, %fd17;
	fma.rn.f64 	%fd128, %fd126, 0dBC7ABC9E3B39803F, %fd127;
	fma.rn.f64 	%fd129, %fd128, 0d3E5ADE1569CE2BDF, 0d3E928AF3FCA213EA;
	fma.rn.f64 	%fd130, %fd129, %fd128, 0d3EC71DEE62401315;
	fma.rn.f64 	%fd131, %fd130, %fd128, 0d3EFA01997C89EB71;
	fma.rn.f64 	%fd132, %fd131, %fd128, 0d3F2A01A014761F65;
	fma.rn.f64 	%fd133, %fd132, %fd128, 0d3F56C16C1852B7AF;
	fma.rn.f64 	%fd134, %fd133, %fd128, 0d3F81111111122322;
	fma.rn.f64 	%fd135, %fd134, %fd128, 0d3FA55555555502A1;
	fma.rn.f64 	%fd136, %fd135, %fd128, 0d3FC5555555555511;
	fma.rn.f64 	%fd137, %fd136, %fd128, 0d3FE000000000000B;
	fma.rn.f64 	%fd138, %fd137, %fd128, 0d3FF0000000000000;
	fma.rn.f64 	%fd139, %fd138, %fd128, 0d3FF0000000000000;
	{
	.reg .b32 %temp; 
	mov.b64 	{%r22, %temp}, %fd139;
	}
	{
	.reg .b32 %temp; 
	mov.b64 	{%temp, %r23}, %fd139;
	}
	shl.b32 	%r62, %r21, 20;
	add.s32 	%r63, %r62, %r23;
	mov.b64 	%fd227, {%r22, %r63};
	{
	.reg .b32 %temp; 
	mov.b64 	{%temp, %r64}, %fd17;
	}
	mov.b32 	%f5, %r64;
	abs.f32 	%f1, %f5;
	setp.lt.f32 	%p19, %f1, 0f4086232B;
	@%p19 bra 	$L__BB6_32;
	setp.lt.f64 	%p20, %fd17, 0d0000000000000000;
	add.f64 	%fd140, %fd17, 0d7FF0000000000000;
	selp.f64 	%fd227, 0d0000000000000000, %fd140, %p20;
	setp.geu.f32 	%p21, %f1, 0f40874800;
	@%p21 bra 	$L__BB6_32;
	shr.u32 	%r65, %r21, 31;
	add.s32 	%r66, %r21, %r65;
	shr.s32 	%r67, %r66, 1;
	shl.b32 	%r68, %r67, 20;
	add.s32 	%r69, %r23, %r68;
	mov.b64 	%fd141, {%r22, %r69};
	sub.s32 	%r70, %r21, %r67;
	shl.b32 	%r71, %r70, 20;
	add.s32 	%r72, %r71, 1072693248;
	mov.b32 	%r73, 0;
	mov.b64 	%fd142, {%r73, %r72};
	mul.f64 	%fd227, %fd142, %fd141;
$L__BB6_32:
	mul.f64 	%fd143, %fd15, 0d40710A147AE147AE;
	mul.f64 	%fd144, %fd143, %fd227;
	mul.f64 	%fd145, %fd16, 0d3F4CB4C19332CD32;
	div.rn.f64 	%fd146, %fd144, %fd145;
	add.s64 	%rd91, %rd4, %rd80;
	st.global.f64 	[%rd91], %fd146;
	add.s64 	%rd92, %rd3, %rd80;
	mov.b64 	%rd93, 0;
	st.global.u64 	[%rd92], %rd93;
	add.s64 	%rd94, %rd2, %rd80;
	st.global.u64 	[%rd94], %rd93;
	add.s64 	%rd96, %rd1, %rd82;
	mov.b32 	%r74, 0;
	st.global.u32 	[%rd96], %r74;
	bra.uni 	$L__BB6_45;
$L__BB6_33:
	add.f64 	%fd147, %fd13, 0d3FF0000000000000;
	div.rn.f64 	%fd148, %fd14, %fd147;
	mul.wide.u32 	%rd97, %r3, 8;
	add.s64 	%rd98, %rd14, %rd97;
	st.global.f64 	[%rd98], %fd148;
	ld.global.f64 	%fd149, [%rd19];
	mov.f64 	%fd150, 0d4074C00000000000;
	sub.f64 	%fd151, %fd150, %fd149;
	div.rn.f64 	%fd152, %fd151, 0d4042000000000000;
	cvt.rzi.s32.f64 	%r75, %fd152;
	setp.lt.s32 	%p22, %r75, 2;
	selp.b32 	%r76, 1, 2, %p22;
	mul.wide.u32 	%rd99, %r3, 4;
	add.s64 	%rd100, %rd13, %rd99;
	st.global.u32 	[%rd100], %r76;
	cvt.rn.f64.u32 	%fd153, %r76;
	sub.f64 	%fd154, %fd152, %fd153;
	add.s64 	%rd101, %rd12, %rd97;
	st.global.f64 	[%rd101], %fd154;
	ld.global.f64 	%fd155, [%rd98];
	mul.f64 	%fd156, %fd13, %fd155;
	add.s64 	%rd102, %rd3, %rd97;
	st.global.f64 	[%rd102], %fd156;
	ld.global.f64 	%fd157, [%rd19];
	add.f64 	%fd158, %fd157, 0dC067800000000000;
	div.rn.f64 	%fd159, %fd158, 0d401CCCCCCCCCCCCD;
	cvt.rzi.s32.f64 	%r77, %fd159;
	setp.gt.s32 	%p23, %r77, 16;
	max.s32 	%r78, %r77, 8;
	add.s32 	%r79, %r78, -7;
	selp.b32 	%r80, 9, %r79, %p23;
	add.s64 	%rd103, %rd1, %rd99;
	st.global.u32 	[%rd103], %r80;
	add.s32 	%r81, %r80, 7;
	cvt.rn.f32.u32 	%f6, %r81;
	cvt.f64.f32 	%fd160, %f6;
	sub.f64 	%fd161, %fd159, %fd160;
	add.s64 	%rd104, %rd2, %rd97;
	st.global.f64 	[%rd104], %fd161;
	ld.global.f64 	%fd162, [%rd23];
	mul.f64 	%fd163, %fd162, 0d3BC79CA10C924223;
	add.s64 	%rd105, %rd11, %rd97;
	st.global.f64 	[%rd105], %fd163;
	add.s32 	%r82, %r1, %r20;
	mul.wide.u32 	%rd106, %r82, 8;
	add.s64 	%rd107, %rd15, %rd106;
	ld.global.f64 	%fd164, [%rd107+16384];
	mul.f64 	%fd165, %fd164, 0d3BC79CA10C924223;
	add.s64 	%rd29, %rd10, %rd97;
	st.global.f64 	[%rd29], %fd165;
	ld.global.f64 	%fd166, [%rd107+32768];
	mul.f64 	%fd167, %fd166, 0d3BC79CA10C924223;
	add.s64 	%rd108, %rd9, %rd97;
	st.global.f64 	[%rd108], %fd167;
	ld.global.f64 	%fd168, [%rd107+49152];
	mul.f64 	%fd169, %fd168, 0d3BC79CA10C924223;
	add.s64 	%rd30, %rd8, %rd97;
	st.global.f64 	[%rd30], %fd169;
	ld.global.f64 	%fd170, [%rd107+81920];
	mul.f64 	%fd171, %fd170, 0d3BC79CA10C924223;
	add.s64 	%rd31, %rd7, %rd97;
	st.global.f64 	[%rd31], %fd171;
	ld.global.f64 	%fd172, [%rd107+98304];
	mul.f64 	%fd173, %fd172, 0d3BC79CA10C924223;
	add.s64 	%rd32, %rd6, %rd97;
	st.global.f64 	[%rd32], %fd173;
	ld.global.f64 	%fd174, [%rd24];
	ld.global.f64 	%fd175, [%rd105];
	fma.rn.f64 	%fd176, %fd174, 0d3BC79CA10C924223, %fd175;
	add.s64 	%rd109, %rd5, %rd97;
	st.global.f64 	[%rd109], %fd176;
	ld.global.f64 	%fd177, [%rd29];
	setp.neu.f64 	%p24, %fd177, 0d0000000000000000;
	@%p24 bra 	$L__BB6_35;
	ld.global.f64 	%fd178, [%rd24];
	mul.f64 	%fd179, %fd178, 0d3949F623D5A8A733;
	st.global.f64 	[%rd29], %fd179;
$L__BB6_35:
	ld.global.f64 	%fd180, [%rd30];
	setp.neu.f64 	%p25, %fd180, 0d0000000000000000;
	@%p25 bra 	$L__BB6_37;
	ld.global.f64 	%fd181, [%rd24];
	mul.f64 	%fd182, %fd181, 0d3949F623D5A8A733;
	st.global.f64 	[%rd30], %fd182;
$L__BB6_37:
	ld.global.f64 	%fd183, [%rd31];
	setp.neu.f64 	%p26, %fd183, 0d0000000000000000;
	@%p26 bra 	$L__BB6_39;
	ld.global.f64 	%fd184, [%rd24];
	mul.f64 	%fd185, %fd184, 0d3949F623D5A8A733;
	st.global.f64 	[%rd31], %fd185;
$L__BB6_39:
	ld.global.f64 	%fd186, [%rd32];
	setp.neu.f64 	%p27, %fd186, 0d0000000000000000;
	@%p27 bra 	$L__BB6_41;
	ld.global.f64 	%fd187, [%rd24];
	mul.f64 	%fd188, %fd187, 0d3949F623D5A8A733;
	st.global.f64 	[%rd32], %fd188;
$L__BB6_41:
	ld.global.f64 	%fd189, [%rd24];
	ld.global.f64 	%fd190, [%rd29];
	fma.rn.f64 	%fd22, %fd189, 0dBB112AAFE85F31CE, %fd190;
	ld.global.f64 	%fd23, [%rd19];
	mov.f64 	%fd191, 0dC09DFD999999999A;
	div.rn.f64 	%fd24, %fd191, %fd23;
	fma.rn.f64 	%fd192, %fd24, 0d3FF71547652B82FE, 0d4338000000000000;
	{
	.reg .b32 %temp; 
	mov.b64 	{%r24, %temp}, %fd192;
	}
	mov.f64 	%fd193, 0dC338000000000000;
	add.rn.f64 	%fd194, %fd192, %fd193;
	fma.rn.f64 	%fd195, %fd194, 0dBFE62E42FEFA39EF, %fd24;
	fma.rn.f64 	%fd196, %fd194, 0dBC7ABC9E3B39803F, %fd195;
	fma.rn.f64 	%fd197, %fd196, 0d3E5ADE1569CE2BDF, 0d3E928AF3FCA213EA;
	fma.rn.f64 	%fd198, %fd197, %fd196, 0d3EC71DEE62401315;
	fma.rn.f64 	%fd199, %fd198, %fd196, 0d3EFA01997C89EB71;
	fma.rn.f64 	%fd200, %fd199, %fd196, 0d3F2A01A014761F65;
	fma.rn.f64 	%fd201, %fd200, %fd196, 0d3F56C16C1852B7AF;
	fma.rn.f64 	%fd202, %fd201, %fd196, 0d3F81111111122322;
	fma.rn.f64 	%fd203, %fd202, %fd196, 0d3FA55555555502A1;
	fma.rn.f64 	%fd204, %fd203, %fd196, 0d3FC5555555555511;
	fma.rn.f64 	%fd205, %fd204, %fd196, 0d3FE000000000000B;
	fma.rn.f64 	%fd206, %fd205, %fd196, 0d3FF0000000000000;
	fma.rn.f64 	%fd207, %fd206, %fd196, 0d3FF0000000000000;
	{
	.reg .b32 %temp; 
	mov.b64 	{%r25, %temp}, %fd207;
	}
	{
	.reg .b32 %temp; 
	mov.b64 	{%temp, %r26}, %fd207;
	}
	shl.b32 	%r83, %r24, 20;
	add.s32 	%r84, %r83, %r26;
	mov.b64 	%fd228, {%r25, %r84};
	{
	.reg .b32 %temp; 
	mov.b64 	{%temp, %r85}, %fd24;
	}
	mov.b32 	%f7, %r85;
	abs.f32 	%f2, %f7;
	setp.lt.f32 	%p28, %f2, 0f4086232B;
	@%p28 bra 	$L__BB6_44;
	setp.lt.f64 	%p29, %fd24, 0d0000000000000000;
	add.f64 	%fd208, %fd24, 0d7FF0000000000000;
	selp.f64 	%fd228, 0d0000000000000000, %fd208, %p29;
	setp.geu.f32 	%p30, %f2, 0f40874800;
	@%p30 bra 	$L__BB6_44;
	shr.u32 	%r86, %r24, 31;
	add.s32 	%r87, %r24, %r86;
	shr.s32 	%r88, %r87, 1;
	shl.b32 	%r89, %r88, 20;
	add.s32 	%r90, %r26, %r89;
	mov.b64 	%fd209, {%r25, %r90};
	sub.s32 	%r91, %r24, %r88;
	shl.b32 	%r92, %r91, 20;
	add.s32 	%r93, %r92, 1072693248;
	mov.b32 	%r94, 0;
	mov.b64 	%fd210, {%r94, %r93};
	mul.f64 	%fd228, %fd210, %fd209;
$L__BB6_44:
	mul.f64 	%fd211, %fd22, 0d40710A147AE147AE;
	mul.f64 	%fd212, %fd211, %fd228;
	mul.f64 	%fd213, %fd23, 0d3F4CB4C19332CD32;
	div.rn.f64 	%fd214, %fd212, %fd213;
	add.s64 	%rd111, %rd4, %rd97;
	st.global.f64 	[%rd111], %fd214;
$L__BB6_45:
	ld.param.u64 	%rd125, [_Z11setcoef_sw1PdS_PiS0_S0_S_S0_S_S0_S_S_S0_S_S_S_S0_S_S_S_S_S_S_S_S_S_S_S_S0_S_S_S_S__param_31];
	ld.param.u64 	%rd124, [_Z11setcoef_sw1PdS_PiS0_S0_S_S0_S_S0_S_S_S0_S_S_S_S0_S_S_S_S_S_S_S_S_S_S_S_S0_S_S_S_S__param_28];
	mul.f64 	%fd215, %fd10, 0d4014000000000000;
	mov.f64 	%fd216, 0d3FF0000000000000;
	sub.f64 	%fd217, %fd216, %fd215;
	mul.f64 	%fd218, %fd217, %fd11;
	cvta.to.global.u64 	%rd112, %rd124;
	mul.wide.u32 	%rd113, %r3, 8;
	add.s64 	%rd114, %rd112, %rd113;
	st.global.f64 	[%rd114], %fd218;
	sub.f64 	%fd219, %fd216, %fd11;
	mul.f64 	%fd220, %fd217, %fd219;
	cvta.to.global.u64 	%rd115, %rd41;
	add.s64 	%rd116, %rd115, %rd113;
	st.global.f64 	[%rd116], %fd220;
	mul.f64 	%fd221, %fd215, %fd12;
	cvta.to.global.u64 	%rd117, %rd42;
	add.s64 	%rd118, %rd117, %rd113;
	st.global.f64 	[%rd118], %fd221;
	sub.f64 	%fd222, %fd216, %fd12;
	mul.f64 	%fd223, %fd215, %fd222;
	cvta.to.global.u64 	%rd119, %rd125;
	add.s64 	%rd120, %rd119, %rd113;
	st.global.f64 	[%rd120], %fd223;
$L__BB6_46:
	ret;

}
	// .globl	_Z11setcoef_sw2PiS_S_Pd
.visible .entry _Z11setcoef_sw2PiS_S_Pd(
	.param .u64 .ptr .align 1 _Z11setcoef_sw2PiS_S_Pd_param_0,
	.param .u64 .ptr .align 1 _Z11setcoef_sw2PiS_S_Pd_param_1,
	.param .u64 .ptr .align 1 _Z11setcoef_sw2PiS_S_Pd_param_2,
	.param .u64 .ptr .align 1 _Z11setcoef_sw2PiS_S_Pd_param_3
)
{
	.reg .pred 	%p<15>;
	.reg .b32 	%r<79>;
	.reg .b64 	%rd<19>;
	.reg .b64 	%fd<90>;

	ld.param.u64 	%rd7, [_Z11setcoef_sw2PiS_S_Pd_param_0];
	ld.param.u64 	%rd5, [_Z11setcoef_sw2PiS_S_Pd_param_1];
	ld.param.u64 	%rd6, [_Z11setcoef_sw2PiS_S_Pd_param_2];
	ld.param.u64 	%rd8, [_Z11setcoef_sw2PiS_S_Pd_param_3];
	cvta.to.global.u64 	%rd1, %rd8;
	cvta.to.global.u64 	%rd2, %rd7;
	mov.u32 	%r26, %ntid.x;
	mov.u32 	%r27, %ctaid.x;
	mov.u32 	%r28, %tid.x;
	mad.lo.s32 	%r69, %r26, %r27, %r28;
	mul.wide.s32 	%rd9, %r69, 4;
	add.s64 	%rd10, %rd2, %rd9;
	mov.b32 	%r29, 0;
	st.global.u32 	[%rd10], %r29;
	setp.gt.u32 	%p1, %r69, 2047;
	@%p1 bra 	$L__BB7_23;
	cvta.to.global.u64 	%rd11, %rd6;
	cvta.to.global.u64 	%rd12, %rd5;
	mul.wide.u32 	%rd13, %r69, 4;
	add.s64 	%rd3, %rd2, %rd13;
	mov.b32 	%r31, 0;
	st.global.u32 	[%rd3], %r31;
	add.s64 	%rd14, %rd12, %rd13;
	st.global.u32 	[%rd14], %r31;
	add.s64 	%rd4, %rd11, %rd13;
	st.global.u32 	[%rd4], %r31;
	mov.b32 	%r32, 1127219200;
	mov.b32 	%r33, -2147483648;
	mov.b64 	%fd1, {%r33, %r32};
	mov.b32 	%r70, 2048;
$L__BB7_2:
	mul.wide.u32 	%rd15, %r69, 8;
	add.s64 	%rd16, %rd1, %rd15;
	ld.global.f64 	%fd84, [%rd16];
	{
	.reg .b32 %temp; 
	mov.b64 	{%temp, %r71}, %fd84;
	}
	{
	.reg .b32 %temp; 
	mov.b64 	{%r72, %temp}, %fd84;
	}
	setp.gt.s32 	%p2, %r71, 1048575;
	mov.b32 	%r73, -1023;
	@%p2 bra 	$L__BB7_4;
	mul.f64 	%fd84, %fd84, 0d4350000000000000;
	{
	.reg .b32 %temp; 
	mov.b64 	{%temp, %r71}, %fd84;
	}
	{
	.reg .b32 %temp; 
	mov.b64 	{%r72, %temp}, %fd84;
	}
	mov.b32 	%r73, -1077;
$L__BB7_4:
	add.s32 	%r36, %r71, -1;
	setp.gt.u32 	%p3, %r36, 2146435070;
	@%p3 bra 	$L__BB7_8;
	shr.u32 	%r39, %r71, 20;
	add.s32 	%r74, %r73, %r39;
	and.b32  	%r40, %r71, 1048575;
	or.b32  	%r41, %r40, 1072693248;
	mov.b64 	%fd85, {%r72, %r41};
	setp.lt.u32 	%p5, %r41, 1073127583;
	@%p5 bra 	$L__BB7_7;
	{
	.reg .b32 %temp; 
	mov.b64 	{%r42, %temp}, %fd85;
	}
	{
	.reg .b32 %temp; 
	mov.b64 	{%temp, %r43}, %fd85;
	}
	add.s32 	%r44, %r43, -1048576;
	mov.b64 	%fd85, {%r42, %r44};
	add.s32 	%r74, %r74, 1;
$L__BB7_7:
	add.f64 	%fd21, %fd85, 0dBFF0000000000000;
	add.f64 	%fd22, %fd85, 0d3FF0000000000000;
	rcp.approx.ftz.f64 	%fd23, %fd22;
	neg.f64 	%fd24, %fd22;
	fma.rn.f64 	%fd25, %fd24, %fd23, 0d3FF0000000000000;
	fma.rn.f64 	%fd26, %fd25, %fd25, %fd25;
	fma.rn.f64 	%fd27, %fd26, %fd23, %fd23;
	mul.f64 	%fd28, %fd21, %fd27;
	fma.rn.f64 	%fd29, %fd21, %fd27, %fd28;
	mul.f64 	%fd30, %fd29, %fd29;
	fma.rn.f64 	%fd31, %fd30, 0d3EB1380B3AE80F1E, 0d3ED0EE258B7A8B04;
	fma.rn.f64 	%fd32, %fd31, %fd30, 0d3EF3B2669F02676F;
	fma.rn.f64 	%fd33, %fd32, %fd30, 0d3F1745CBA9AB0956;
	fma.rn.f64 	%fd34, %fd33, %fd30, 0d3F3C71C72D1B5154;
	fma.rn.f64 	%fd35, %fd34, %fd30, 0d3F624924923BE72D;
	fma.rn.f64 	%fd36, %fd35, %fd30, 0d3F8999999999A3C4;
	fma.rn.f64 	%fd37, %fd36, %fd30, 0d3FB5555555555554;
	sub.f64 	%fd38, %fd21, %fd29;
	add.f64 	%fd39, %fd38, %fd38;
	neg.f64 	%fd40, %fd29;
	fma.rn.f64 	%fd41, %fd40, %fd21, %fd39;
	mul.f64 	%fd42, %fd27, %fd41;
	mul.f64 	%fd43, %fd30, %fd37;
	fma.rn.f64 	%fd44, %fd43, %fd29, %fd42;
	xor.b32  	%r45, %r74, -2147483648;
	mov.b32 	%r46, 1127219200;
	mov.b64 	%fd45, {%r45, %r46};
	sub.f64 	%fd46, %fd45, %fd1;
	fma.rn.f64 	%fd47, %fd46, 0d3FE62E42FEFA39EF, %fd29;
	fma.rn.f64 	%fd48, %fd46, 0dBFE62E42FEFA39EF, %fd47;
	sub.f64 	%fd49, %fd48, %fd29;
	sub.f64 	%fd50, %fd44, %fd49;
	fma.rn.f64 	%fd51, %fd46, 0d3C7ABC9E3B39803F, %fd50;
	add.f64 	%fd86, %fd47, %fd51;
	bra.uni 	$L__BB7_9;
$L__BB7_8:
	fma.rn.f64 	%fd20, %fd84, 0d7FF0000000000000, 0d7FF0000000000000;
	{
	.reg .b32 %temp; 
	mov.b64 	{%temp, %r37}, %fd84;
	}
	and.b32  	%r38, %r37, 2147483647;
	setp.eq.s32 	%p4, %r38, 0;
	selp.f64 	%fd86, 0dFFF0000000000000, %fd20, %p4;
$L__BB7_9:
	setp.leu.f64 	%p6, %fd86, 0d40123D70A3D70A3D;
	@%p6 bra 	$L__BB7_12;
	ld.global.u32 	%r47, [%rd3];
	add.s32 	%r48, %r47, 1;
	st.global.u32 	[%rd3], %r48;
	setp.ltu.f64 	%p7, %fd86, 0d401A7AE147AE147B;
	@%p7 bra 	$L__BB7_12;
	ld.global.u32 	%r49, [%rd4];
	add.s32 	%r50, %r49, 1;
	st.global.u32 	[%rd4], %r50;
$L__BB7_12:
	add.s32 	%r52, %r69, 2048;
	mul.wide.u32 	%rd17, %r52, 8;
	add.s64 	%rd18, %rd1, %rd17;
	ld.global.f64 	%fd87, [%rd18];
	{
	.reg .b32 %temp; 
	mov.b64 	{%temp, %r75}, %fd87;
	}
	{
	.reg .b32 %temp; 
	mov.b64 	{%r76, %temp}, %fd87;
	}
	setp.gt.s32 	%p8, %r75, 1048575;
	mov.b32 	%r77, -1023;
	@%p8 bra 	$L__BB7_14;
	mul.f64 	%fd87, %fd87, 0d4350000000000000;
	{
	.reg .b32 %temp; 
	mov.b64 	{%temp, %r75}, %fd87;
	}
	{
	.reg .b32 %temp; 
	mov.b64 	{%r76, %temp}, %fd87;
	}
	mov.b32 	%r77, -1077;
$L__BB7_14:
	add.s32 	%r54, %r75, -1;
	setp.lt.u32 	%p9, %r54, 2146435071;
	@%p9 bra 	$L__BB7_16;
	fma.rn.f64 	%fd52, %fd87, 0d7FF0000000000000, 0d7FF0000000000000;
	{
	.reg .b32 %temp; 
	mov.b64 	{%temp, %r55}, %fd87;
	}
	and.b32  	%r56, %r55, 2147483647;
	setp.eq.s32 	%p10, %r56, 0;
	selp.f64 	%fd89, 0dFFF0000000000000, %fd52, %p10;
	bra.uni 	$L__BB7_19;
$L__BB7_16:
	shr.u32 	%r57, %r75, 20;
	add.s32 	%r78, %r77, %r57;
	and.b32  	%r58, %r75, 1048575;
	or.b32  	%r59, %r58, 1072693248;
	mov.b64 	%fd88, {%r76, %r59};
	setp.lt.u32 	%p11, %r59, 1073127583;
	@%p11 bra 	$L__BB7_18;
	{
	.reg .b32 %temp; 
	mov.b64 	{%r60, %temp}, %fd88;
	}
	{
	.reg .b32 %temp; 
	mov.b64 	{%temp, %r61}, %fd88;
	}
	add.s32 	%r62, %r61, -1048576;
	mov.b64 	%fd88, {%r60, %r62};
	add.s32 	%r78, %r78, 1;
$L__BB7_18:
	add.f64 	%fd53, %fd88, 0dBFF0000000000000;
	add.f64 	%fd54, %fd88, 0d3FF0000000000000;
	rcp.approx.ftz.f64 	%fd55, %fd54;
	neg.f64 	%fd56, %fd54;
	fma.rn.f64 	%fd57, %fd56, %fd55, 0d3FF0000000000000;
	fma.rn.f64 	%fd58, %fd57, %fd57, %fd57;
	fma.rn.f64 	%fd59, %fd58, %fd55, %fd55;
	mul.f64 	%fd60, %fd53, %fd59;
	fma.rn.f64 	%fd61, %fd53, %fd59, %fd60;
	mul.f64 	%fd62, %fd61, %fd61;
	fma.rn.f64 	%fd63, %fd62, 0d3EB1380B3AE80F1E, 0d3ED0EE258B7A8B04;
	fma.rn.f64 	%fd64, %fd63, %fd62, 0d3EF3B2669F02676F;
	fma.rn.f64 	%fd65, %fd64, %fd62, 0d3F1745CBA9AB0956;
	fma.rn.f64 	%fd66, %fd65, %fd62, 0d3F3C71C72D1B5154;
	fma.rn.f64 	%fd67, %fd66, %fd62, 0d3F624924923BE72D;
	fma.rn.f64 	%fd68, %fd67, %fd62, 0d3F8999999999A3C4;
	fma.rn.f64 	%fd69, %fd68, %fd62, 0d3FB5555555555554;
	sub.f64 	%fd70, %fd53, %fd61;
	add.f64 	%fd71, %fd70, %fd70;
	neg.f64 	%fd72, %fd61;
	fma.rn.f64 	%fd73, %fd72, %fd53, %fd71;
	mul.f64 	%fd74, %fd59, %fd73;
	mul.f64 	%fd75, %fd62, %fd69;
	fma.rn.f64 	%fd76, %fd75, %fd61, %fd74;
	xor.b32  	%r63, %r78, -2147483648;
	mov.b32 	%r64, 1127219200;
	mov.b64 	%fd77, {%r63, %r64};
	sub.f64 	%fd78, %fd77, %fd1;
	fma.rn.f64 	%fd79, %fd78, 0d3FE62E42FEFA39EF, %fd61;
	fma.rn.f64 	%fd80, %fd78, 0dBFE62E42FEFA39EF, %fd79;
	sub.f64 	%fd81, %fd80, %fd61;
	sub.f64 	%fd82, %fd76, %fd81;
	fma.rn.f64 	%fd83, %fd78, 0d3C7ABC9E3B39803F, %fd82;
	add.f64 	%fd89, %fd79, %fd83;
$L__BB7_19:
	setp.leu.f64 	%p12, %fd89, 0d40123D70A3D70A3D;
	@%p12 bra 	$L__BB7_22;
	ld.global.u32 	%r65, [%rd3];
	add.s32 	%r66, %r65, 1;
	st.global.u32 	[%rd3], %r66;
	setp.ltu.f64 	%p13, %fd89, 0d401A7AE147AE147B;
	@%p13 bra 	$L__BB7_22;
	ld.global.u32 	%r67, [%rd4];
	add.s32 	%r68, %r67, 1;
	st.global.u32 	[%rd4], %r68;
$L__BB7_22:
	add.s32 	%r70, %r70, 4096;
	add.s32 	%r69, %r69, 4096;
	setp.ne.s32 	%p14, %r70, 108544;
	@%p14 bra 	$L__BB7_2;
$L__BB7_23:
	ret;

}
	// .globl	_Z9taumol_swdPiPdS0_S0_S0_S0_S0_S_S_S_S_S_S_S0_S0_S0_S0_S0_S0_S0_S0_S0_S0_S_S0_S0_S0_S0_S0_S0_S0_S0_S0_S0_S0_S0_S0_S0_S0_S0_S0_S0_S0_S0_S0_S0_S0_S0_S0_S0_S0_S0_S0_S0_S0_S0_S0_S0_S0_S0_S0_S0_S0_S0_S0_S0_S0_S0_S0_S0_S0_S0_S0_S0_S0_S0_S0_S0_S0_S0_S0_S0_S0_S0_S0_S0_S0_S0_S0_S0_S0_S0_S0_S0_S0_S0_
.visible .entry _Z9taumol_swdPiPdS0_S0_S0_S0_S0_S_S_S_S_S_S_S0_S0_S0_S0_S0_S0_S0_S0_S0_S0_S_S0_S0_S0_S0_S0_S0_S0_S0_S0_S0_S0_S0_S0_S0_S0_S0_S0_S0_S0_S0_S0_S0_S0_S0_S0_S0_S0_S0_S0_S0_S0_S0_S0_S0_S0_S0_S0_S0_S0_S0_S0_S0_S0_S0_S0_S0_S0_S0_S0_S0_S0_S0_S0_S0_S0_S0_S0_S0_S0_S0_S0_S0_S0_S0_S0_S0_S0_S0_S0_S0_S0_S0_(
	.param .f64 _Z9taumol_swdPiPdS0_S0_S0_S0_S0_S_S_S_S_S_S_S0_S0_S0_S0_S0_S0_S0_S0_S0_S0_S_S0_S0_S0_S0_S0_S0_S0_S0_S0_S0_S0_S0_S0_S0_S0_S0_S0_S0_S0_S0_S0_S0_S0_S0_S0_S0_S0_S0_S0_S0_S0_S0_S0_S0_S0_S0_S0_S0_S0_S0_S0_S0_S0_S0_S0_S0_S0_S0_S0_S0_S0_S0_S0_S0_S0_S0_S0_S0_S0_S0_S0_S0_S0_S0_S0_S0_S0_S0_S0_S0_S0_S0__param_0,
	.param .u64 .ptr .align 1 _Z9taumol_swdPiPdS0_S0_S0_S0_S0_S_S_S_S_S_S_S0_S0_S0_S0_S0_S0_S0_S0_S0_S0_S_S0_S0_S0_S0_S0_S0_S0_S0_S0_S0_S0_S0_S0_S0_S0_S0_S0_S0_S0_S0_S0_S0_S0_S0_S0_S0_S0_S0_S0_S0_S0_S0_S0_S0_S0_S0_S0_S0_S0_S0_S0_S0_S0_S0_S0_S0_S0_S0_S0_S0_S0_S0_S0_S0_S0_S0_S0_S0_S0_S0_S0_S0_S0_S0_S0_S0_S0_S0_S0_S0_S0_S0__param_1,
	.param .u64 .ptr .align 1 _Z9taumol_swdPiPdS0_S0_S0_S0_S0_S_S_S_S_S_S_S0_S0_S0_S0_S0_S0_S0_S0_S0_S0_S_S0_S0_S0_S0_S0_S0_S0_S0_S0_S0_S0_S0_S0_S0_S0_S0_S0_S0_S0_S0_S0_S0_S0_S0_S0_S0_S0_S0_S0_S0_S0_S0_S0_S0_S0_S0_S0_S0_S0_S0_S0_S0_S0_S0_S0_S0_S0_S0_S0_S0_S0_S0_S0_S0_S0_S0_S0_S0_S0_S0_S0_S0_S0_S0_S0_S0_S0_S0_S0_S0_S0_S0__param_2,
	.param .u64 .ptr .align 1 _Z9taumol_swdPiPdS0_S0_S0_S0_S0_S_S_S_S_S_S_S0_S0_S0_S0_S0_S0_S0_S0_S0_S0_S_S0_S0_S0_S0_S0_S0_S0_S0_S0_S0_S0_S0_S0_S0_S0_S0_S0_S0_S0_S0_S0_S0_S0_S0_S0_S0_S0_S0_S0_S0_S0_S0_S0_S0_S0_S0_S0_S0_S0_S0_S0_S0_S0_S0_S0_S0_S0_S0_S0_S0_S0_S0_S0_S0_S0_S0_S0_S0_S0_S0_S0_S0_S0_S0_S0_S0_S0_S0_S0_S0_S0_S0__param_3,
	.param .u64 .ptr .align 1 _Z9taumol_swdPiPdS0_S0_S0_S0_S0_S_S_S_S_S_S_S0_S0_S0_S0_S0_S0_S0_S0_S0_S0_S_S0_S0_S0_S0_S0_S0_S0_S0_S0_S0_S0_S0_S0_S0_S0_S0_S0_S0_S0_S0_S0_S0_S0_S0_S0_S0_S0_S0_S0_S0_S0_S0_S0_S0_S0_S0_S0_S0_S0_S0_S0_S0_S0_S0_S0_S0_S0_S0_S0_S0_S0_S0_S0_S0_S0_S0_S0_S0_S0_S0_S0_S0_S0_S0_S0_S0_S0_S0_S0_S0_S0_S0__param_4,
	.param .u64 .ptr .align 1 _Z9taumol_swdPiPdS0_S0_S0_S0_S0_S_S_S_S_S_S_S0_S0_S0_S0_S0_S0_S0_S0_S0_S0_S_S0_S0_S0_S0_S0_S0_S0_S0_S0_S0_S0_S0_S0_S0_S0_S0_S0_S0_S0_S0_S0_S0_S0_S0_S0_S0_S0_S0_S0_S0_S0_S0_S0_S0_S0_S0_S0_S0_S0_S0_S0_S0_S0_S0_S0_S0_S0_S0_S0_S0_S0_S0_S0_S0_S0_S0_S0_S0_S0_S0_S0_S0_S0_S0_S0_S0_S0_S0_S0_S0_S0_S0__param_5,
	.param .u64 .ptr .align 1 _Z9taumol_swdPiPdS0_S0_S0_S0_S0_S_S_S_S_S_S_S0_S0_S0_S0_S0_S0_S0_S0_S0_S0_S_S0_S0_S0_S0_S0_S0_S0_S0_S0_S0_S0_S0_S0_S0_S0_S0_S0_S0_S0_S0_S0_S0_S0_S0_S0_S0_S0_S0_S0_S0_S0_S0_S0_S0_S0_S0_S0_S0_S0_S0_S0_S0_S0_S0_S0_S0_S0_S0_S0_S0_S0_S0_S0_S0_S0_S0_S0_S0_S0_S0_S0_S0_S0_S0_S0_S0_S0_S0_S0_S0_S0_S0__param_6,
	.param .u64 .ptr .align 1 _Z9taumol_swdPiPdS0_S0_S0_S0_S0_S_S_S_S_S_S_S0_S0_S0_S0_S0_S0_S0_S0_S0_S0_S_S0_S0_S0_S0_S0_S0_S0_S0_S0_S0_S0_S0_S0_S0_S0_S0_S0_S0_S0_S0_S0_S0_S0_S0_S0_S0_S0_S0_S0_S0_S0_S0_S0_S0_S0_S0_S0_S0_S0_S0_S0_S0_S0_S0_S0_S0_S0_S0_S0_S0_S0_S0_S0_S0_S0_S0_S0_S0_S0_S0_S0_S0_S0_S0_S0_S0_S0_S0_S0_S0_S0_S0__param_7,
	.param .u64 .ptr .align 1 _Z9taumol_swdPiPdS0_S0_S0_S0_S0_S_S_S_S_S_S_S0_S0_S0_S0_S0_S0_S0_S0_S0_S0_S_S0_S0_S0_S0_S0_S0_S0_S0_S0_S0_S0_S0_S0_S0_S0_S0_S0_S0_S0_S0_S0_S0_S0_S0_S0_S0_S0_S0_S0_S0_S0_S0_S0_S0_S0_S0_S0_S0_S0_S0_S0_S0_S0_S0_S0_S0_S0_S0_S0_S0_S0_S0_S0_S0_S0_S0_S0_S0_S0_S0_S0_S0_S0_S0_S0_S0_S0_S0_S0_S0_S0_S0__param_8,
	.param .u64 .ptr .align 1 _Z9taumol_swdPiPdS0_S0_S0_S0_S0_S_S_S_S_S_S_S0_S0_S0_S0_S0_S0_S0_S0_S0_S0_S_S0_S0_S0_S0_S0_S0_S0_S0_S0_S0_S0_S0_S0_S0_S0_S0_S0_S0_S0_S0_S0_S0_S0_S0_S0_S0_S0_S0_S0_S0_S0_S0_S0_S0_S0_S0_S0_S0_S0_S0_S0_S0_S0_S0_S0_S0_S0_S0_S0_S0_S0_S0_S0_S0_S0_S0_S0_S0_S0_S0_S0_S0_S0_S0_S0_S0_S0_S0_S0_S0_S0_S0__param_9,
	.param .u64 .ptr .align 1 _Z9taumol_swdPiPdS0_S0_S0_S0_S0_S_S_S_S_S_S_S0_S0_S0_S0_S0_S0_S0_S0_S0_S0_S_S0_S0_S0_S0_S0_S0_S0_S0_S0_S0_S0_S0_S0_S0_S0_S0_S0_S0_S0_S0_S0_S0_S0_S0_S0_S0_S0_S0_S0_S0_S0_S0_S0_S0_S0_S0_S0_S0_S0_S0_S0_S0_S0_S0_S0_S0_S0_S0_S0_S0_S0_S0_S0_S0_S0_S0_S0_S0_S0_S0_S0_S0_S0_S0_S0_S0_S0_S0_S0_S0_S0_S0__param_10,
	.param .u64 .ptr .align 1 _Z9taumol_swdPiPdS0_S0_S0_S0_S0_S_S_S_S_S_S_S0_S0_S0_S0_S0_S0_S0_S0_S0_S0_S_S0_S0_S0_S0_S0_S0_S0_S0_S0_S0_S0_S0_S0_S0_S0_S0_S0_S0_S0_S0_S0_S0_S0_S0_S0_S0_S0_S0_S0_S0_S0_S0_S0_S0_S0_S0_S0_S0_S0_S0_S0_S0_S0_S0_S0_S0_S0_S0_S0_S0_S0_S0_S0_S0_S0_S0_S0_S0_S0_S0_S0_S0_S0_S0_S0_S0_S0_S0_S0_S0_S0_S0__param_11,
	.param .u64 .ptr .align 1 _Z9taumol_swdPiPdS0_S0_S0_S0_S0_S_S_S_S_S_S_S0_S0_S0_S0_S0_S0_S0_S0_S0_S0_S_S0_S0_S0_S0_S0_S0_S0_S0_S0_S0_S0_S0_S0_S0_S0_S0_S0_S0_S0_S0_S0_S0_S0_S0_S0_S0_S0_S0_S0_S0_S0_S0_S0_S0_S0_S0_S0_S0_S0_S0_S0_S0_S0_S0_S0_S0_S0_S0_S0_S0_S0_S0_S0_S0_S0_S0_S0_S0_S0_S0_S0_S0_S0_S0_S0_S0_S0_S0_S0_S0_S0_S0__param_12,
	.param .u64 .ptr .align 1 _Z9taumol_swdPiPdS0_S0_S0_S0_S0_S_S_S_S_S_S_S0_S0_S0_S0_S0_S0_S0_S0_S0_S0_S_S0_S0_S0_S0_S0_S0_S0_S0_S0_S0_S0_S0_S0_S0_S0_S0_S0_S0_S0_S0_S0_S0_S0_S0_S0_S0_S0_S0_S0_S0_S0_S0_S0_S0_S0_S0_S0_S0_S0_S0_S0_S0_S0_S0_S0_S0_S0_S0_S0_S0_S0_S0_S0_S0_S0_S0_S0_S0_S0_S0_S0_S0_S0_S0_S0_S0_S0_S0_S0_S0_S0_S0__param_13,
	.param .u64 .ptr .align 1 _Z9taumol_swdPiPdS0_S0_S0_S0_S0_S_S_S_S_S_S_S0_S0_S0_S0_S0_S0_S0_S0_S0_S0_S_S0_S0_S0_S0_S0_S0_S0_S0_S0_S0_S0_S0_S0_S0_S0_S0_S0_S0_S0_S0_S0_S0_S0_S0_S0_S0_S0_S0_S0_S0_S0_S0_S0_S0_S0_S0_S0_S0_S0_S0_S0_S0_S0_S0_S0_S0_S0_S0_S0_S0_S0_S0_S0_S0_S0_S0_S0_S0_S0_S0_S0_S0_S0_S0_S0_S0_S0_S0_S0_S0_S0_S0__param_14,
	.param .u64 .ptr .align 1 _Z9taumol_swdPiPdS0_S0_S0_S0_S0_S_S_S_S_S_S_S0_S0_S0_S0_S0_S0_S0_S0_S0_S0_S_S0_S0_S0_S0_S0_S0_S0_S0_S0_S0_S0_S0_S0_S0_S0_S0_S0_S0_S0_S0_S0_S0_S0_S0_S0_S0_S0_S0_S0_S0_S0_S0_S0_S0_S0_S0_S0_S0_S0_S0_S0_S0_S0_S0_S0_S0_S0_S0_S0_S0_S0_S0_S0_S0_S0_S0_S0_S0_S0_S0_S0_S0_S0_S0_S0_S0_S0_S0_S0_S0_S0_S0__param_15,
	.param .u64 .ptr .align 1 _Z9taumol_swdPiPdS0_S0_S0_S0_S0_S_S_S_S_S_S_S0_S0_S0_S0_S0_S0_S0_S0_S0_S0_S_S0_S0_S0_S0_S0_S0_S0_S0_S0_S0_S0_S0_S0_S0_S0_S0_S0_S0_S0_S0_S0_S0_S0_S0_S0_S0_S0_S0_S0_S0_S0_S0_S0_S0_S0_S0_S0_S0_S0_S0_S0_S0_S0_S0_S0_S0_S0_S0_S0_S0_S0_S0_S0_S0_S0_S0_S0_S0_S0_S0_S0_S0_S0_S0_S0_S0_S0_S0_S0_S0_S0_S0__param_16,
	.param .u64 .ptr .align 1 _Z9taumol_swdPiPdS0_S0_S0_S0_S0_S_S_S_S_S_S_S0_S0_S0_S0_S0_S0_S0_S0_S0_S0_S_S0_S0_S0_S0_S0_S0_S0_S0_S0_S0_S0_S0_S0_S0_S0_S0_S0_S0_S0_S0_S0_S0_S0_S0_S0_S0_S0_S0_S0_S0_S0_S0_S0_S0_S0_S0_S0_S0_S0_S0_S0_S0_S0_S0_S0_S0_S0_S0_S0_S0_S0_S0_S0_S0_S0_S0_S0_S0_S0_S0_S0_S0_S0_S0_S0_S0_S0_S0_S0_S0_S0_S0__param_17,
	.param .u64 .ptr .align 1 _Z9taumol_swdPiPdS0_S0_S0_S0_S0_S_S_S_S_S_S_S0_S0_S0_S0_S0_S0_S0_S0_S0_S0_S_S0_S0_S0_S0_S0_S0_S0_S0_S0_S0_S0_S0_S0_S0_S0_S0_S0_S0_S0_S0_S0_S0_S0_S0_S0_S0_S0_S0_S0_S0_S0_S0_S0_S0_S0_S0_S0_S0_S0_S0_S0_S0_S0_S0_S0_S0_S0_S0_S0_S0_S0_S0_S0_S0_S0_S0_S0_S0_S0_S0_S0_S0_S0_S0_S0_S0_S0_S0_S0_S0_S0_S0__param_18,
	.param .u64 .ptr .align 1 _Z9taumol_swdPiPdS0_S0_S0_S0_S0_S_S_S_S_S_S_S0_S0_S0_S0_S0_S0_S0_S0_S0_S0_S_S0_S0_S0_S0_S0_S0_S0_S0_S0_S0_S0_S0_S0_S0_S0_S0_S0_S0_S0_S0_S0_S0_S0_S0_S0_S0_S0_S0_S0_S0_S0_S0_S0_S0_S0_S0_S0_S0_S0_S0_S0_S0_S0_S0_S0_S0_S0_S0_S0_S0_S0_S0_S0_S0_S0_S0_S0_S0_S0_S0_S0_S0_S0_S0_S0_S0_S0_S0_S0_S0_S0_S0__param_19,
	.param .u64 .ptr .align 1 _Z9taumol_swdPiPdS0_S0_S0_S0_S0_S_S_S_S_S_S_S0_S0_S0_S0_S0_S0_S0_S0_S0_S0_S_S0_S0_S0_S0_S0_S0_S0_S0_S0_S0_S0_S0_S0_S0_S0_S0_S0_S0_S0_S0_S0_S0_S0_S0_S0_S0_S0_S0_S0_S0_S0_S0_S0_S0_S0_S0_S0_S0_S0_S0_S0_S0_S0_S0_S0_S0_S0_S0_S0_S0_S0_S0_S0_S0_S0_S0_S0_S0_S0_S0_S0_S0_S0_S0_S0_S0_S0_S0_S0_S0_S0_S0__param_20,
	.param .u64 .ptr .align 1 _Z9taumol_swdPiPdS0_S0_S0_S0_S0_S_S_S_S_S_S_S0_S0_S0_S0_S0_S0_S0_S0_S0_S0_S_S0_S0_S0_S0_S0_S0_S0_S0_S0_S0_S0_S0_S0_S0_S0_S0_S0_S0_S0_S0_S0_S0_S0_S0_S0_S0_S0_S0_S0_S0_S0_S0_S0_S0_S0_S0_S0_S0_S0_S0_S0_S0_S0_S0_S0_S0_S0_S0_S0_S0_S0_S0_S0_S0_S0_S0_S0_S0_S0_S0_S0_S0_S0_S0_S0_S0_S0_S0_S0_S0_S0_S0__param_21,
	.param .u64 .ptr .align 1 _Z9taumol_swdPiPdS0_S0_S0_S0_S0_S_S_S_S_S_S_S0_S0_S0_S0_S0_S0_S0_S0_S0_S0_S_S0_S0_S0_S0_S0_S0_S0_S0_S0_S0_S0_S0_S0_S0_S0_S0_S0_S0_S0_S0_S0_S0_S0_S0_S0_S0_S0_S0_S0_S0_S0_S0_S0_S0_S0_S0_S0_S0_S0_S0_S0_S0_S0_S0_S0_S0_S0_S0_S0_S0_S0_S0_S0_S0_S0_S0_S0_S0_S0_S0_S0_S0_S0_S0_S0_S0_S0_S0_S0_S0_S0_S0__param_22,
	.param .u64 .ptr .align 1 _Z9taumol_swdPiPdS0_S0_S0_S0_S0_S_S_S_S_S_S_S0_S0_S0_S0_S0_S0_S0_S0_S0_S0_S_S0_S0_S0_S0_S0_S0_S0_S0_S0_S0_S0_S0_S0_S0_S0_S0_S0_S0_S0_S0_S0_S0_S0_S0_S0_S0_S0_S0_S0_S0_S0_S0_S0_S0_S0_S0_S0_S0_S0_S0_S0_S0_S0_S0_S0_S0_S0_S0_S0_S0_S0_S0_S0_S0_S0_S0_S0_S0_S0_S0_S0_S0_S0_S0_S0_S0_S0_S0_S0_S0_S0_S0__param_23,
	.param .u64 .ptr .align 1 _Z9taumol_swdPiPdS0_S0_S0_S0_S0_S_S_S_S_S_S_S0_S0_S0_S0_S0_S0_S0_S0_S0_S0_S_S0_S0_S0_S0_S0_S0_S0_S0_S0_S0_S0_S0_S0_S0_S0_S0_S0_S0_S0_S0_S0_S0_S0_S0_S0_S0_S0_S0_S0_S0_S0_S0_S0_S0_S0_S0_S0_S0_S0_S0_S0_S0_S0_S0_S0_S0_S0_S0_S0_S0_S0_S0_S0_S0_S0_S0_S0_S0_S0_S0_S0_S0_S0_S0_S0_S0_S0_S0_S0_S0_S0_S0__param_24,
	.param .u64 .ptr .align 1 _Z9taumol_swdPiPdS0_S0_S0_S0_S0_S_S_S_S_S_S_S0_S0_S0_S0_S0_S0_S0_S0_S0_S0_S_S0_S0_S0_S0_S0_S0_S0_S0_S0_S0_S0_S0_S0_S0_S0_S0_S0_S0_S0_S0_S0_S0_S0_S0_S0_S0_S0_S0_S0_S0_S0_S0_S0_S0_S0_S0_S0_S0_S0_S0_S0_S0_S0_S0_S0_S0_S0_S0_S0_S0_S0_S0_S0_S0_S0_S0_S0_S0_S0_S0_S0_S0_S0_S0_S0_S0_S0_S0_S0_S0_S0_S0__param_25,
	.param .u64 .ptr .align 1 _Z9taumol_swdPiPdS0_S0_S0_S0_S0_S_S_S_S_S_S_S0_S0_S0_S0_S0_S0_S0_S0_S0_S0_S_S0_S0_S0_S0_S0_S0_S0_S0_S0_S0_S0_S0_S0_S0_S0_S0_S0_S0_S0_S0_S0_S0_S0_S0_S0_S0_S0_S0_S0_S0_S0_S0_S0_S0_S0_S0_S0_S0_S0_S0_S0_S0_S0_S0_S0_S0_S0_S0_S0_S0_S0_S0_S0_S0_S0_S0_S0_S0_S0_S0_S0_S0_S0_S0_S0_S0_S0_S0_S0_S0_S0_S0__param_26,
	.param .u64 .ptr .align 1 _Z9taumol_swdPiPdS0_S0_S0_S0_S0_S_S_S_S_S_S_S0_S0_S0_S0_S0_S0_S0_S0_S0_S0_S_S0_S0_S0_S0_S0_S0_S0_S0_S0_S0_S0_S0_S0_S0_S0_S0_S0_S0_S0_S0_S0_S0_S0_S0_S0_S0_S0_S0_S0_S0_S0_S0_S0_S0_S0_S0_S0_S0_S0_S0_S0_S0_S0_S0_S0_S0_S0_S0_S0_S0_S0_S0_S0_S0_S0_S0_S0_S0_S0_S0_S0_S0_S0_S0_S0_S0_S0_S0_S0_S0_S0_S0__param_27,
	.param .u64 .ptr .align 1 _Z9taumol_swdPiPdS0_S0_S0_S0_S0_S_S_S_S_S_S_S0_S0_S0_S0_S0_S0_S0_S0_S0_S0_S_S0_S0_S0_S0_S0_S0_S0_S0_S0_S0_S0_S0_S0_S0_S0_S0_S0_S0_S0_S0_S0_S0_S0_S0_S0_S0_S0_S0_S0_S0_S0_S0_S0_S0_S0_S0_S0_S0_S0_S0_S0_S0_S0_S0_S0_S0_S0_S0_S0_S0_S0_S0_S0_S0_S0_S0_S0_S0_S0_S0_S0_S0_S0_S0_S0_S0_S0_S0_S0_S0_S0_S0__param_28,
	.param .u64 .ptr .align 1 _Z9taumol_swdPiPdS0_S0_S0_S0_S0_S_S_S_S_S_S_S0_S0_S0_S0_S0_S0_S0_S0_S0_S0_S_S0_S0_S0_S0_S0_S0_S0_S0_S0_S0_S0_S0_S0_S0_S0_S0_S0_S0_S0_S0_S0_S0_S0_S0_S0_S0_S0_S0_S0_S0_S0_S0_S0_S0_S0_S0_S0_S0_S0_S0_S0_S0_S0_S0_S0_S0_S0_S0_S0_S0_S0_S0_S0_S0_S0_S0_S0_S0_S0_S0_S0_S0_S0_S0_S0_S0_S0_S0_S0_S0_S0_S0__param_29,
	.param .u64 .ptr .align 1 _Z9taumol_swdPiPdS0_S0_S0_S0_S0_S_S_S_S_S_S_S0_S0_S0_S0_S0_S0_S0_S0_S0_S0_S_S0_S0_S0_S0_S0_S0_S0_S0_S0_S0_S0_S0_S0_S0_S0_S0_S0_S0_S0_S0_S0_S0_S0_S0_S0_S0_S0_S0_S0_S0_S0_S0_S0_S0_S0_S0_S0_S0_S0_S0_S0_S0_S0_S0_S0_S0_S0_S0_S0_S0_S0_S0_S0_S0_S0_S0_S0_S0_S0_S0_S0_S0_S0_S0_S0_S0_S0_S0_S0_S0_S0_S0__param_30,
	.param .u64 .ptr .align 1 _Z9taumol_swdPiPdS0_S0_S0_S0_S0_S_S_S_S_S_S_S0_S0_S0_S0_S0_S0_S0_S0_S0_S0_S_S0_S0_S0_S0_S0_S0_S0_S0_S0_S0_S0_S0_S0_S0_S0_S0_S0_S0_S0_S0_S0_S0_S0_S0_S0_S0_S0_S0_S0_S0_S0_S0_S0_S0_S0_S0_S0_S0_S0_S0_S0_S0_S0_S0_S0_S0_S0_S0_S0_S0_S0_S0_S0_S0_S0_S0_S0_S0_S0_S0_S0_S0_S0_S0_S0_S0_S0_S0_S0_S0_S0_S0__param_31,
	.param .u64 .ptr .align 1 _Z9taumol_swdPiPdS0_S0_S0_S0_S0_S_S_S_S_S_S_S0_S0_S0_S0_S0_S0_S0_S0_S0_S0_S_S0_S0_S0_S0_S0_S0_S0_S0_S0_S0_S0_S0_S0_S0_S0_S0_S0_S0_S0_S0_S0_S0_S0_S0_S0_S0_S0_S0_S0_S0_S0_S0_S0_S0_S0_S0_S0_S0_S0_S0_S0_S0_S0_S0_S0_S0_S0_S0_S0_S0_S0_S0_S0_S0_S0_S0_S0_S0_S0_S0_S0_S0_S0_S0_S0_S0_S0_S0_S0_S0_S0_S0__param_32,
	.param .u64 .ptr .align 1 _Z9taumol_swdPiPdS0_S0_S0_S0_S0_S_S_S_S_S_S_S0_S0_S0_S0_S0_S0_S0_S0_S0_S0_S_S0_S0_S0_S0_S0_S0_S0_S0_S0_S0_S0_S0_S0_S0_S0_S0_S0_S0_S0_S0_S0_S0_S0_S0_S0_S0_S0_S0_S0_S0_S0_S0_S0_S0_S0_S0_S0_S0_S0_S0_S0_S0_S0_S0_S0_S0_S0_S0_S0_S0_S0_S0_S0_S0_S0_S0_S0_S0_S0_S0_S0_S0_S0_S0_S0_S0_S0_S0_S0_S0_S0_S0__param_33,
	.param .u64 .ptr .align 1 _Z9taumol_swdPiPdS0_S0_S0_S0_S0_S_S_S_S_S_S_S0_S0_S0_S0_S0_S0_S0_S0_S0_S0_S_S0_S0_S0_S0_S0_S0_S0_S0_S0_S0_S0_S0_S0_S0_S0_S0_S0_S0_S0_S0_S0_S0_S0_S0_S0_S0_S0_S0_S0_S0_S0_S0_S0_S0_S0_S0_S0_S0_S0_S0_S0_S0_S0_S0_S0_S0_S0_S0_S0_S0_S0_S0_S0_S0_S0_S0_S0_S0_S0_S0_S0_S0_S0_S0_S0_S0_S0_S0_S0_S0_S0_S0__param_34,
	.param .u64 .ptr .align 1 _Z9taumol_swdPiPdS0_S0_S0_S0_S0_S_S_S_S_S_S_S0_S0_S0_S0_S0_S0_S0_S0_S0_S0_S_S0_S0_S0_S0_S0_S0_S0_S0_S0_S0_S0_S0_S0_S0_S0_S0_S0_S0_S0_S0_S0_S0_S0_S0_S0_S0_S0_S0_S0_S0_S0_S0_S0_S0_S0_S0_S0_S0_S0_S0_S0_S0_S0_S0_S0_S0_S0_S0_S0_S0_S0_S0_S0_S0_S0_S0_S0_S0_S0_S0_S0_S0_S0_S0_S0_S0_S0_S0_S0_S0_S0_S0__param_35,
	.param .u64 .ptr .align 1 _Z9taumol_swdPiPdS0_S0_S0_S0_S0_S_S_S_S_S_S_S0_S0_S0_S0_S0_S0_S0_S0_S0_S0_S_S0_S0_S0_S0_S0_S0_S0_S0_S0_S0_S0_S0_S0_S0_S0_S0_S0_S0_S0_S0_S0_S0_S0_S0_S0_S0_S0_S0_S0_S0_S0_S0_S0_S0_S0_S0_S0_S0_S0_S0_S0_S0_S0_S0_S0_S0_S0_S0_S0_S0_S0_S0_S0_S0_S0_S0_S0_S0_S0_S0_S0_S0_S0_S0_S0_S0_S0_S0_S0_S0_S0_S0__param_36,
	.param .u64 .ptr .align 1 _Z9taumol_swdPiPdS0_S0_S0_S0_S0_S_S_S_S_S_S_S0_S0_S0_S0_S0_S0_S0_S0_S0_S0_S_S0_S0_S0_S0_S0_S0_S0_S0_S0_S0_S0_S0_S0_S0_S0_S0_S0_S0_S0_S0_S0_S0_S0_S0_S0_S0_S0_S0_S0_S0_S0_S0_S0_S0_S0_S0_S0_S0_S0_S0_S0_S0_S0_S0_S0_S0_S0_S0_S0_S0_S0_S0_S0_S0_S0_S0_S0_S0_S0_S0_S0_S0_S0_S0_S0_S0_S0_S0_S0_S0_S0_S0__param_37,
	.param .u64 .ptr .align 1 _Z9taumol_swdPiPdS0_S0_S0_S0_S0_S_S_S_S_S_S_S0_S0_S0_S0_S0_S0_S0_S0_S0_S0_S_S0_S0_S0_S0_S0_S0_S0_S0_S0_S0_S0_S0_S0_S0_S0_S0_S0_S0_S0_S0_S0_S0_S0_S0_S0_S0_S0_S0_S0_S0_S0_S0_S0_S0_S0_S0_S0_S0_S0_S0_S0_S0_S0_S0_S0_S0_S0_S0_S0_S0_S0_S0_S0_S0_S0_S0_S0_S0_S0_S0_S0_S0_S0_S0_S0_S0_S0_S0_S0_S0_S0_S0__param_38,
	.param .u64 .ptr .align 1 _Z9taumol_swdPiPdS0_S0_S0_S0_S0_S_S_S_S_S_S_S0_S0_S0_S0_S0_S0_S0_S0_S0_S0_S_S0_S0_S0_S0_S0_S0_S0_S0_S0_S0_S0_S0_S0_S0_S0_S0_S0_S0_S0_S0_S0_S0_S0_S0_S0_S0_S0_S0_S0_S0_S0_S0_S0_S0_S0_S0_S0_S0_S0_S0_S0_S0_S0_S0_S0_S0_S0_S0_S0_S0_S0_S0_S0_S0_S0_S0_S0_S0_S0_S0_S0_S0_S0_S0_S0_S0_S0_S0_S0_S0_S0_S0__param_39,
	.param .u64 .ptr .align 1 _Z9taumol_swdPiPdS0_S0_S0_S0_S0_S_S_S_S_S_S_S0_S0_S0_S0_S0_S0_S0_S0_S0_S0_S_S0_S0_S0_S0_S0_S0_S0_S0_S0_S0_S0_S0_S0_S0_S0_S0_S0_S0_S0_S0_S0_S0_S0_S0_S0_S0_S0_S0_S0_S0_S0_S0_S0_S0_S0_S0_S0_S0_S0_S0_S0_S0_S0_S0_S0_S0_S0_S0_S0_S0_S0_S0_S0_S0_S0_S0_S0_S0_S0_S0_S0_S0_S0_S0_S0_S0_S0_S0_S0_S0_S0_S0__param_40,
	.param .u64 .ptr .align 1 _Z9taumol_swdPiPdS0_S0_S0_S0_S0_S_S_S_S_S_S_S0_S0_S0_S0_S0_S0_S0_S0_S0_S0_S_S0_S0_S0_S0_S0_S0_S0_S0_S0_S0_S0_S0_S0_S0_S0_S0_S0_S0_S0_S0_S0_S0_S0_S0_S0_S0_S0_S0_S0_S0_S0_S0_S0_S0_S0_S0_S0_S0_S0_S0_S0_S0_S0_S0_S0_S0_S0_S0_S0_S0_S0_S0_S0_S0_S0_S0_S0_S0_S0_S0_S0_S0_S0_S0_S0_S0_S0_S0_S0_S0_S0_S0__param_41,
	.param .u64 .ptr .align 1 _Z9taumol_swdPiPdS0_S0_S0_S0_S0_S_S_S_S_S_S_S0_S0_S0_S0_S0_S0_S0_S0_S0_S0_S_S0_S0_S0_S0_S0_S0_S0_S0_S0_S0_S0_S0_S0_S0_S0_S0_S0_S0_S0_S0_S0_S0_S0_S0_S0_S0_S0_S0_S0_S0_S0_S0_S0_S0_S0_S0_S0_S0_S0_S0_S0_S0_S0_S0_S0_S0_S0_S0_S0_S0_S0_S0_S0_S0_S0_S0_S0_S0_S0_S0_S0_S0_S0_S0_S0_S0_S0_S0_S0_S0_S0_S0__param_42,
	.param .u64 .ptr .align 1 _Z9taumol_swdPiPdS0_S0_S0_S0_S0_S_S_S_S_S_S_S0_S0_S0_S0_S0_S0_S0_S0_S0_S0_S_S0_S0_S0_S0_S0_S0_S0_S0_S0_S0_S0_S0_S0_S0_S0_S0_S0_S0_S0_S0_S0_S0_S0_S0_S0_S0_S0_S0_S0_S0_S0_S0_S0_S0_S0_S0_S0_S0_S0_S0_S0_S0_S0_S0_S0_S0_S0_S0_S0_S0_S0_S0_S0_S0_S0_S0_S0_S0_S0_S0_S0_S0_S0_S0_S0_S0_S0_S0_S0_S0_S0_S0__param_43,
	.param .u64 .ptr .align 1 _Z9taumol_swdPiPdS0_S0_S0_S0_S0_S_S_S_S_S_S_S0_S0_S0_S0_S0_S0_S0_S0_S0_S0_S_S0_S0_S0_S0_S0_S0_S0_S0_S0_S0_S0_S0_S0_S0_S0_S0_S0_S0_S0_S0_S0_S0_S0_S0_S0_S0_S0_S0_S0_S0_S0_S0_S0_S0_S0_S0_S0_S0_S0_S0_S0_S0_S0_S0_S0_S0_S0_S0_S0_S0_S0_S0_S0_S0_S0_S0_S0_S0_S0_S0_S0_S0_S0_S0_S0_S0_S0_S0_S0_S0_S0_S0__param_44,
	.param .u64 .ptr .align 1 _Z9taumol_swdPiPdS0_S0_S0_S0_S0_S_S_S_S_S_S_S0_S0_S0_S0_S0_S0_S0_S0_S0_S0_S_S0_S0_S0_S0_S0_S0_S0_S0_S0_S0_S0_S0_S0_S0_S0_S0_S0_S0_S0_S0_S0_S0_S0_S0_S0_S0_S0_S0_S0_S0_S0_S0_S0_S0_S0_S0_S0_S0_S0_S0_S0_S0_S0_S0_S0_S0_S0_S0_S0_S0_S0_S0_S0_S0_S0_S0_S0_S0_S0_S0_S0_S0_S0_S0_S0_S0_S0_S0_S0_S0_S0_S0__param_45,
	.param .u64 .ptr .align 1 _Z9taumol_swdPiPdS0_S0_S0_S0_S0_S_S_S_S_S_S_S0_S0_S0_S0_S0_S0_S0_S0_S0_S0_S_S0_S0_S0_S0_S0_S0_S0_S0_S0_S0_S0_S0_S0_S0_S0_S0_S0_S0_S0_S0_S0_S0_S0_S0_S0_S0_S0_S0_S0_S0_S0_S0_S0_S0_S0_S0_S0_S0_S0_S0_S0_S0_S0_S0_S0_S0_S0_S0_S0_S0_S0_S0_S0_S0_S0_S0_S0_S0_S0_S0_S0_S0_S0_S0_S0_S0_S0_S0_S0_S0_S0_S0__param_46,
	.param .u64 .ptr .align 1 _Z9taumol_swdPiPdS0_S0_S0_S0_S0_S_S_S_S_S_S_S0_S0_S0_S0_S0_S0_S0_S0_S0_S0_S_S0_S0_S0_S0_S0_S0_S0_S0_S0_S0_S0_S0_S0_S0_S0_S0_S0_S0_S0_S0_S0_S0_S0_S0_S0_S0_S0_S0_S0_S0_S0_S0_S0_S0_S0_S0_S0_S0_S0_S0_S0_S0_S0_S0_S0_S0_S0_S0_S0_S0_S0_S0_S0_S0_S0_S0_S0_S0_S0_S0_S0_S0_S0_S0_S0_S0_S0_S0_S0_S0_S0_S0__param_47,
	.param .u64 .ptr .align 1 _Z9taumol_swdPiPdS0_S0_S0_S0_S0_S_S_S_S_S_S_S0_S0_S0_S0_S0_S0_S0_S0_S0_S0_S_S0_S0_S0_S0_S0_S0_S0_S0_S0_S0_S0_S0_S0_S0_S0_S0_S0_S0_S0_S0_S0_S0_S0_S0_S0_S0_S0_S0_S0_S0_S0_S0_S0_S0_S0_S0_S0_S0_S0_S0_S0_S0_S0_S0_S0_S0_S0_S0_S0_S0_S0_S0_S0_S0_S0_S0_S0_S0_S0_S0_S0_S0_S0_S0_S0_S0_S0_S0_S0_S0_S0_S0__param_48,
	.param .u64 .ptr .align 1 _Z9taumol_swdPiPdS0_S0_S0_S0_S0_S_S_S_S_S_S_S0_S0_S0_S0_S0_S0_S0_S0_S0_S0_S_S0_S0_S0_S0_S0_S0_S0_S0_S0_S0_S0_S0_S0_S0_S0_S0_S0_S0_S0_S0_S0_S0_S0_S0_S0_S0_S0_S0_S0_S0_S0_S0_S0_S0_S0_S0_S0_S0_S0_S0_S0_S0_S0_S0_S0_S0_S0_S0_S0_S0_S0_S0_S0_S0_S0_S0_S0_S0_S0_S0_S0_S0_S0_S0_S0_S0_S0_S0_S0_S0_S0_S0__param_49,
	.param .u64 .ptr .align 1 _Z9taumol_swdPiPdS0_S0_S0_S0_S0_S_S_S_S_S_S_S0_S0_S0_S0_S0_S0_S0_S0_S0_S0_S_S0_S0_S0_S0_S0_S0_S0_S0_S0_S0_S0_S0_S0_S0_S0_S0_S0_S0_S0_S0_S0_S0_S0_S0_S0_S0_S0_S0_S0_S0_S0_S0_S0_S0_S0_S0_S0_S0_S0_S0_S0_S0_S0_S0_S0_S0_S0_S0_S0_S0_S0_S0_S0_S0_S0_S0_S0_S0_S0_S0_S0_S0_S0_S0_S0_S0_S0_S0_S0_S0_S0_S0__param_50,
	.param .u64 .ptr .align 1 _Z9taumol_swdPiPdS0_S0_S0_S0_S0_S_S_S_S_S_S_S0_S0_S0_S0_S0_S0_S0_S0_S0_S0_S_S0_S0_S0_S0_S0_S0_S0_S0_S0_S0_S0_S0_S0_S0_S0_S0_S0_S0_S0_S0_S0_S0_S0_S0_S0_S0_S0_S0_S0_S0_S0_S0_S0_S0_S0_S0_S0_S0_S0_S0_S0_S0_S0_S0_S0_S0_S0_S0_S0_S0_S0_S0_S0_S0_S0_S0_S0_S0_S0_S0_S0_S0_S0_S0_S0_S0_S0_S0_S0_S0_S0_S0__param_51,
	.param .u64 .ptr .align 1 _Z9taumol_swdPiPdS0_S0_S0_S0_S0_S_S_S_S_S_S_S0_S0_S0_S0_S0_S0_S0_S0_S0_S0_S_S0_S0_S0_S0_S0_S0_S0_S0_S0_S0_S0_S0_S0_S0_S0_S0_S0_S0_S0_S0_S0_S0_S0_S0_S0_S0_S0_S0_S0_S0_S0_S0_S0_S0_S0_S0_S0_S0_S0_S0_S0_S0_S0_S0_S0_S0_S0_S0_S0_S0_S0_S0_S0_S0_S0_S0_S0_S0_S0_S0_S0_S0_S0_S0_S0_S0_S0_S0_S0_S0_S0_S0__param_52,
	.param .u64 .ptr .align 1 _Z9taumol_swdPiPdS0_S0_S0_S0_S0_S_S_S_S_S_S_S0_S0_S0_S0_S0_S0_S0_S0_S0_S0_S_S0_S0_S0_S0_S0_S0_S0_S0_S0_S0_S0_S0_S0_S0_S0_S0_S0_S0_S0_S0_S0_S0_S0_S0_S0_S0_S0_S0_S0_S0_S0_S0_S0_S0_S0_S0_S0_S0_S0_S0_S0_S0_S0_S0_S0_S0_S0_S0_S0_S0_S0_S0_S0_S0_S0_S0_S0_S0_S0_S0_S0_S0_S0_S0_S0_S0_S0_S0_S0_S0_S0_S0__param_53,
	.param .u64 .ptr .align 1 _Z9taumol_swdPiPdS0_S0_S0_S0_S0_S_S_S_S_S_S_S0_S0_S0_S0_S0_S0_S0_S0_S0_S0_S_S0_S0_S0_S0_S0_S0_S0_S0_S0_S0_S0_S0_S0_S0_S0_S0_S0_S0_S0_S0_S0_S0_S0_S0_S0_S0_S0_S0_S0_S0_S0_S0_S0_S0_S0_S0_S0_S0_S0_S0_S0_S0_S0_S0_S0_S0_S0_S0_S0_S0_S0_S0_S0_S0_S0_S0_S0_S0_S0_S0_S0_S0_S0_S0_S0_S0_S0_S0_S0_S0_S0_S0__param_54,
	.param .u64 .ptr .align 1 _Z9taumol_swdPiPdS0_S0_S0_S0_S0_S_S_S_S_S_S_S0_S0_S0_S0_S0_S0_S0_S0_S0_S0_S_S0_S0_S0_S0_S0_S0_S0_S0_S0_S0_S0_S0_S0_S0_S0_S0_S0_S0_S0_S0_S0_S0_S0_S0_S0_S0_S0_S0_S0_S0_S0_S0_S0_S0_S0_S0_S0_S0_S0_S0_S0_S0_S0_S0_S0_S0_S0_S0_S0_S0_S0_S0_S0_S0_S0_S0_S0_S0_S0_S0_S0_S0_S0_S0_S0_S0_S0_S0_S0_S0_S0_S0__param_55,
	.param .u64 .ptr .align 1 _Z9taumol_swdPiPdS0_S0_S0_S0_S0_S_S_S_S_S_S_S0_S0_S0_S0_S0_S0_S0_S0_S0_S0_S_S0_S0_S0_S0_S0_S0_S0_S0_S0_S0_S0_S0_S0_S0_S0_S0_S0_S0_S0_S0_S0_S0_S0_S0_S0_S0_S0_S0_S0_S0_S0_S0_S0_S0_S0_S0_S0_S0_S0_S0_S0_S0_S0_S0_S0_S0_S0_S0_S0_S0_S0_S0_S0_S0_S0_S0_S0_S0_S0_S0_S0_S0_S0_S0_S0_S0_S0_S0_S0_S0_S0_S0__param_56,
	.param .u64 .ptr .align 1 _Z9taumol_swdPiPdS0_S0_S0_S0_S0_S_S_S_S_S_S_S0_S0_S0_S0_S0_S0_S0_S0_S0_S0_S_S0_S0_S0_S0_S0_S0_S0_S0_S0_S0_S0_S0_S0_S0_S0_S0_S0_S0_S0_S0_S0_S0_S0_S0_S0_S0_S0_S0_S0_S0_S0_S0_S0_S0_S0_S0_S0_S0_S0_S0_S0_S0_S0_S0_S0_S0_S0_S0_S0_S0_S0_S0_S0_S0_S0_S0_S0_S0_S0_S0_S0_S0_S0_S0_S0_S0_S0_S0_S0_S0_S0_S0__param_57,
	.param .u64 .ptr .align 1 _Z9taumol_swdPiPdS0_S0_S0_S0_S0_S_S_S_S_S_S_S0_S0_S0_S0_S0_S0_S0_S0_S0_S0_S_S0_S0_S0_S0_S0_S0_S0_S0_S0_S0_S0_S0_S0_S0_S0_S0_S0_S0_S0_S0_S0_S0_S0_S0_S0_S0_S0_S0_S0_S0_S0_S0_S0_S0_S0_S0_S0_S0_S0_S0_S0_S0_S0_S0_S0_S0_S0_S0_S0_S0_S0_S0_S0_S0_S0_S0_S0_S0_S0_S0_S0_S0_S0_S0_S0_S0_S0_S0_S0_S0_S0_S0__param_58,
	.param .u64 .ptr .align 1 _Z9taumol_swdPiPdS0_S0_S0_S0_S0_S_S_S_S_S_S_S0_S0_S0_S0_S0_S0_S0_S0_S0_S0_S_S0_S0_S0_S0_S0_S0_S0_S0_S0_S0_S0_S0_S0_S0_S0_S0_S0_S0_S0_S0_S0_S0_S0_S0_S0_S0_S0_S0_S0_S0_S0_S0_S0_S0_S0_S0_S0_S0_S0_S0_S0_S0_S0_S0_S0_S0_S0_S0_S0_S0_S0_S0_S0_S0_S0_S0_S0_S0_S0_S0_S0_S0_S0_S0_S0_S0_S0_S0_S0_S0_S0_S0__param_59,
	.param .u64 .ptr .align 1 _Z9taumol_swdPiPdS0_S0_S0_S0_S0_S_S_S_S_S_S_S0_S0_S0_S0_S0_S0_S0_S0_S0_S0_S_S0_S0_S0_S0_S0_S0_S0_S0_S0_S0_S0_S0_S0_S0_S0_S0_S0_S0_S0_S0_S0_S0_S0_S0_S0_S0_S0_S0_S0_S0_S0_S0_S0_S0_S0_S0_S0_S0_S0_S0_S0_S0_S0_S0_S0_S0_S0_S0_S0_S0_S0_S0_S0_S0_S0_S0_S0_S0_S0_S0_S0_S0_S0_S0_S0_S0_S0_S0_S0_S0_S0_S0__param_60,
	.param .u64 .ptr .align 1 _Z9taumol_swdPiPdS0_S0_S0_S0_S0_S_S_S_S_S_S_S0_S0_S0_S0_S0_S0_S0_S0_S0_S0_S_S0_S0_S0_S0_S0_S0_S0_S0_S0_S0_S0_S0_S0_S0_S0_S0_S0_S0_S0_S0_S0_S0_S0_S0_S0_S0_S0_S0_S0_S0_S0_S0_S0_S0_S0_S0_S0_S0_S0_S0_S0_S0_S0_S0_S0_S0_S0_S0_S0_S0_S0_S0_S0_S0_S0_S0_S0_S0_S0_S0_S0_S0_S0_S0_S0_S0_S0_S0_S0_S0_S0_S0__param_61,
	.param .u64 .ptr .align 1 _Z9taumol_swdPiPdS0_S0_S0_S0_S0_S_S_S_S_S_S_S0_S0_S0_S0_S0_S0_S0_S0_S0_S0_S_S0_S0_S0_S0_S0_S0_S0_S0_S0_S0_S0_S0_S0_S0_S0_S0_S0_S0_S0_S0_S0_S0_S0_S0_S0_S0_S0_S0_S0_S0_S0_S0_S0_S0_S0_S0_S0_S0_S0_S0_S0_S0_S0_S0_S0_S0_S0_S0_S0_S0_S0_S0_S0_S0_S0_S0_S0_S0_S0_S0_S0_S0_S0_S0_S0_S0_S0_S0_S0_S0_S0_S0__param_62,
	.param .u64 .ptr .align 1 _Z9taumol_swdPiPdS0_S0_S0_S0_S0_S_S_S_S_S_S_S0_S0_S0_S0_S0_S0_S0_S0_S0_S0_S_S0_S0_S0_S0_S0_S0_S0_S0_S0_S0_S0_S0_S0_S0_S0_S0_S0_S0_S0_S0_S0_S0_S0_S0_S0_S0_S0_S0_S0_S0_S0_S0_S0_S0_S0_S0_S0_S0_S0_S0_S0_S0_S0_S0_S0_S0_S0_S0_S0_S0_S0_S0_S0_S0_S0_S0_S0_S0_S0_S0_S0_S0_S0_S0_S0_S0_S0_S0_S0_S0_S0_S0__param_63,
	.param .u64 .ptr .align 1 _Z9taumol_swdPiPdS0_S0_S0_S0_S0_S_S_S_S_S_S_S0_S0_S0_S0_S0_S0_S0_S0_S0_S0_S_S0_S0_S0_S0_S0_S0_S0_S0_S0_S0_S0_S0_S0_S0_S0_S0_S0_S0_S0_S0_S0_S0_S0_S0_S0_S0_S0_S0_S0_S0_S0_S0_S0_S0_S0_S0_S0_S0_S0_S0_S0_S0_S0_S0_S0_S0_S0_S0_S0_S0_S0_S0_S0_S0_S0_S0_S0_S0_S0_S0_S0_S0_S0_S0_S0_S0_S0_S0_S0_S0_S0_S0__param_64,
	.param .u64 .ptr .align 1 _Z9taumol_swdPiPdS0_S0_S0_S0_S0_S_S_S_S_S_S_S0_S0_S0_S0_S0_S0_S0_S0_S0_S0_S_S0_S0_S0_S0_S0_S0_S0_S0_S0_S0_S0_S0_S0_S0_S0_S0_S0_S0_S0_S0_S0_S0_S0_S0_S0_S0_S0_S0_S0_S0_S0_S0_S0_S0_S0_S0_S0_S0_S0_S0_S0_S0_S0_S0_S0_S0_S0_S0_S0_S0_S0_S0_S0_S0_S0_S0_S0_S0_S0_S0_S0_S0_S0_S0_S0_S0_S0_S0_S0_S0_S0_S0__param_65,
	.param .u64 .ptr .align 1 _Z9taumol_swdPiPdS0_S0_S0_S0_S0_S_S_S_S_S_S_S0_S0_S0_S0_S0_S0_S0_S0_S0_S0_S_S0_S0_S0_S0_S0_S0_S0_S0_S0_S0_S0_S0_S0_S0_S0_S0_S0_S0_S0_S0_S0_S0_S0_S0_S0_S0_S0_S0_S0_S0_S0_S0_S0_S0_S0_S0_S0_S0_S0_S0_S0_S0_S0_S0_S0_S0_S0_S0_S0_S0_S0_S0_S0_S0_S0_S0_S0_S0_S0_S0_S0_S0_S0_S0_S0_S0_S0_S0_S0_S0_S0_S0__param_66,
	.param .u64 .ptr .align 1 _Z9taumol_swdPiPdS0_S0_S0_S0_S0_S_S_S_S_S_S_S0_S0_S0_S0_S0_S0_S0_S0_S0_S0_S_S0_S0_S0_S0_S0_S0_S0_S0_S0_S0_S0_S0_S0_S0_S0_S0_S0_S0_S0_S0_S0_S0_S0_S0_S0_S0_S0_S0_S0_S0_S0_S0_S0_S0_S0_S0_S0_S0_S0_S0_S0_S0_S0_S0_S0_S0_S0_S0_S0_S0_S0_S0_S0_S0_S0_S0_S0_S0_S0_S0_S0_S0_S0_S0_S0_S0_S0_S0_S0_S0_S0_S0__param_67,
	.param .u64 .ptr .align 1 _Z9taumol_swdPiPdS0_S0_S0_S0_S0_S_S_S_S_S_S_S0_S0_S0_S0_S0_S0_S0_S0_S0_S0_S_S0_S0_S0_S0_S0_S0_S0_S0_S0_S0_S0_S0_S0_S0_S0_S0_S0_S0_S0_S0_S0_S0_S0_S0_S0_S0_S0_S0_S0_S0_S0_S0_S0_S0_S0_S0_S0_S0_S0_S0_S0_S0_S0_S0_S0_S0_S0_S0_S0_S0_S0_S0_S0_S0_S0_S0_S0_S0_S0_S0_S0_S0_S0_S0_S0_S0_S0_S0_S0_S0_S0_S0__param_68,
	.param .u64 .ptr .align 1 _Z9taumol_swdPiPdS0_S0_S0_S0_S0_S_S_S_S_S_S_S0_S0_S0_S0_S0_S0_S0_S0_S0_S0_S_S0_S0_S0_S0_S0_S0_S0_S0_S0_S0_S0_S0_S0_S0_S0_S0_S0_S0_S0_S0_S0_S0_S0_S0_S0_S0_S0_S0_S0_S0_S0_S0_S0_S0_S0_S0_S0_S0_S0_S0_S0_S0_S0_S0_S0_S0_S0_S0_S0_S0_S0_S0_S0_S0_S0_S0_S0_S0_S0_S0_S0_S0_S0_S0_S0_S0_S0_S0_S0_S0_S0_S0__param_69,
	.param .u64 .ptr .align 1 _Z9taumol_swdPiPdS0_S0_S0_S0_S0_S_S_S_S_S_S_S0_S0_S0_S0_S0_S0_S0_S0_S0_S0_S_S0_S0_S0_S0_S0_S0_S0_S0_S0_S0_S0_S0_S0_S0_S0_S0_S0_S0_S0_S0_S0_S0_S0_S0_S0_S0_S0_S0_S0_S0_S0_S0_S0_S0_S0_S0_S0_S0_S0_S0_S0_S0_S0_S0_S0_S0_S0_S0_S0_S0_S0_S0_S0_S0_S0_S0_S0_S0_S0_S0_S0_S0_S0_S0_S0_S0_S0_S0_S0_S0_S0_S0__param_70,
	.param .u64 .ptr .align 1 _Z9taumol_swdPiPdS0_S0_S0_S0_S0_S_S_S_S_S_S_S0_S0_S0_S0_S0_S0_S0_S0_S0_S0_S_S0_S0_S0_S0_S0_S0_S0_S0_S0_S0_S0_S0_S0_S0_S0_S0_S0_S0_S0_S0_S0_S0_S0_S0_S0_S0_S0_S0_S0_S0_S0_S0_S0_S0_S0_S0_S0_S0_S0_S0_S0_S0_S0_S0_S0_S0_S0_S0_S0_S0_S0_S0_S0_S0_S0_S0_S0_S0_S0_S0_S0_S0_S0_S0_S0_S0_S0_S0_S0_S0_S0_S0__param_71,
	.param .u64 .ptr .align 1 _Z9taumol_swdPiPdS0_S0_S0_S0_S0_S_S_S_S_S_S_S0_S0_S0_S0_S0_S0_S0_S0_S0_S0_S_S0_S0_S0_S0_S0_S0_S0_S0_S0_S0_S0_S0_S0_S0_S0_S0_S0_S0_S0_S0_S0_S0_S0_S0_S0_S0_S0_S0_S0_S0_S0_S0_S0_S0_S0_S0_S0_S0_S0_S0_S0_S0_S0_S0_S0_S0_S0_S0_S0_S0_S0_S0_S0_S0_S0_S0_S0_S0_S0_S0_S0_S0_S0_S0_S0_S0_S0_S0_S0_S0_S0_S0__param_72,
	.param .u64 .ptr .align 1 _Z9taumol_swdPiPdS0_S0_S0_S0_S0_S_S_S_S_S_S_S0_S0_S0_S0_S0_S0_S0_S0_S0_S0_S_S0_S0_S0_S0_S0_S0_S0_S0_S0_S0_S0_S0_S0_S0_S0_S0_S0_S0_S0_S0_S0_S0_S0_S0_S0_S0_S0_S0_S0_S0_S0_S0_S0_S0_S0_S0_S0_S0_S0_S0_S0_S0_S0_S0_S0_S0_S0_S0_S0_S0_S0_S0_S0_S0_S0_S0_S0_S0_S0_S0_S0_S0_S0_S0_S0_S0_S0_S0_S0_S0_S0_S0__param_73,
	.param .u64 .ptr .align 1 _Z9taumol_swdPiPdS0_S0_S0_S0_S0_S_S_S_S_S_S_S0_S0_S0_S0_S0_S0_S0_S0_S0_S0_S_S0_S0_S0_S0_S0_S0_S0_S0_S0_S0_S0_S0_S0_S0_S0_S0_S0_S0_S0_S0_S0_S0_S0_S0_S0_S0_S0_S0_S0_S0_S0_S0_S0_S0_S0_S0_S0_S0_S0_S0_S0_S0_S0_S0_S0_S0_S0_S0_S0_S0_S0_S0_S0_S0_S0_S0_S0_S0_S0_S0_S0_S0_S0_S0_S0_S0_S0_S0_S0_S0_S0_S0__param_74,
	.param .u64 .ptr .align 1 _Z9taumol_swdPiPdS0_S0_S0_S0_S0_S_S_S_S_S_S_S0_S0_S0_S0_S0_S0_S0_S0_S0_S0_S_S0_S0_S0_S0_S0_S0_S0_S0_S0_S0_S0_S0_S0_S0_S0_S0_S0_S0_S0_S0_S0_S0_S0_S0_S0_S0_S0_S0_S0_S0_S0_S0_S0_S0_S0_S0_S0_S0_S0_S0_S0_S0_S0_S0_S0_S0_S0_S0_S0_S0_S0_S0_S0_S0_S0_S0_S0_S0_S0_S0_S0_S0_S0_S0_S0_S0_S0_S0_S0_S0_S0_S0__param_75,
	.param .u64 .ptr .align 1 _Z9taumol_swdPiPdS0_S0_S0_S0_S0_S_S_S_S_S_S_S0_S0_S0_S0_S0_S0_S0_S0_S0_S0_S_S0_S0_S0_S0_S0_S0_S0_S0_S0_S0_S0_S0_S0_S0_S0_S0_S0_S0_S0_S0_S0_S0_S0_S0_S0_S0_S0_S0_S0_S0_S0_S0_S0_S0_S0_S0_S0_S0_S0_S0_S0_S0_S0_S0_S0_S0_S0_S0_S0_S0_S0_S0_S0_S0_S0_S0_S0_S0_S0_S0_S0_S0_S0_S0_S0_S0_S0_S0_S0_S0_S0_S0__param_76,
	.param .u64 .ptr .align 1 _Z9taumol_swdPiPdS0_S0_S0_S0_S0_S_S_S_S_S_S_S0_S0_S0_S0_S0_S0_S0_S0_S0_S0_S_S0_S0_S0_S0_S0_S0_S0_S0_S0_S0_S0_S0_S0_S0_S0_S0_S0_S0_S0_S0_S0_S0_S0_S0_S0_S0_S0_S0_S0_S0_S0_S0_S0_S0_S0_S0_S0_S0_S0_S0_S0_S0_S0_S0_S0_S0_S0_S0_S0_S0_S0_S0_S0_S0_S0_S0_S0_S0_S0_S0_S0_S0_S0_S0_S0_S0_S0_S0_S0_S0_S0_S0__param_77,
	.param .u64 .ptr .align 1 _Z9taumol_swdPiPdS0_S0_S0_S0_S0_S_S_S_S_S_S_S0_S0_S0_S0_S0_S0_S0_S0_S0_S0_S_S0_S0_S0_S0_S0_S0_S0_S0_S0_S0_S0_S0_S0_S0_S0_S0_S0_S0_S0_S0_S0_S0_S0_S0_S0_S0_S0_S0_S0_S0_S0_S0_S0_S0_S0_S0_S0_S0_S0_S0_S0_S0_S0_S0_S0_S0_S0_S0_S0_S0_S0_S0_S0_S0_S0_S0_S0_S0_S0_S0_S0_S0_S0_S0_S0_S0_S0_S0_S0_S0_S0_S0__param_78,
	.param .u64 .ptr .align 1 _Z9taumol_swdPiPdS0_S0_S0_S0_S0_S_S_S_S_S_S_S0_S0_S0_S0_S0_S0_S0_S0_S0_S0_S_S0_S0_S0_S0_S0_S0_S0_S0_S0_S0_S0_S0_S0_S0_S0_S0_S0_S0_S0_S0_S0_S0_S0_S0_S0_S0_S0_S0_S0_S0_S0_S0_S0_S0_S0_S0_S0_S0_S0_S0_S0_S0_S0_S0_S0_S0_S0_S0_S0_S0_S0_S0_S0_S0_S0_S0_S0_S0_S0_S0_S0_S0_S0_S0_S0_S0_S0_S0_S0_S0_S0_S0__param_79,
	.param .u64 .ptr .align 1 _Z9taumol_swdPiPdS0_S0_S0_S0_S0_S_S_S_S_S_S_S0_S0_S0_S0_S0_S0_S0_S0_S0_S0_S_S0_S0_S0_S0_S0_S0_S0_S0_S0_S0_S0_S0_S0_S0_S0_S0_S0_S0_S0_S0_S0_S0_S0_S0_S0_S0_S0_S0_S0_S0_S0_S0_S0_S0_S0_S0_S0_S0_S0_S0_S0_S0_S0_S0_S0_S0_S0_S0_S0_S0_S0_S0_S0_S0_S0_S0_S0_S0_S0_S0_S0_S0_S0_S0_S0_S0_S0_S0_S0_S0_S0_S0__param_80,
	.param .u64 .ptr .align 1 _Z9taumol_swdPiPdS0_S0_S0_S0_S0_S_S_S_S_S_S_S0_S0_S0_S0_S0_S0_S0_S0_S0_S0_S_S0_S0_S0_S0_S0_S0_S0_S0_S0_S0_S0_S0_S0_S0_S0_S0_S0_S0_S0_S0_S0_S0_S0_S0_S0_S0_S0_S0_S0_S0_S0_S0_S0_S0_S0_S0_S0_S0_S0_S0_S0_S0_S0_S0_S0_S0_S0_S0_S0_S0_S0_S0_S0_S0_S0_S0_S0_S0_S0_S0_S0_S0_S0_S0_S0_S0_S0_S0_S0_S0_S0_S0__param_81,
	.param .u64 .ptr .align 1 _Z9taumol_swdPiPdS0_S0_S0_S0_S0_S_S_S_S_S_S_S0_S0_S0_S0_S0_S0_S0_S0_S0_S0_S_S0_S0_S0_S0_S0_S0_S0_S0_S0_S0_S0_S0_S0_S0_S0_S0_S0_S0_S0_S0_S0_S0_S0_S0_S0_S0_S0_S0_S0_S0_S0_S0_S0_S0_S0_S0_S0_S0_S0_S0_S0_S0_S0_S0_S0_S0_S0_S0_S0_S0_S0_S0_S0_S0_S0_S0_S0_S0_S0_S0_S0_S0_S0_S0_S0_S0_S0_S0_S0_S0_S0_S0__param_82,
	.param .u64 .ptr .align 1 _Z9taumol_swdPiPdS0_S0_S0_S0_S0_S_S_S_S_S_S_S0_S0_S0_S0_S0_S0_S0_S0_S0_S0_S_S0_S0_S0_S0_S0_S0_S0_S0_S0_S0_S0_S0_S0_S0_S0_S0_S0_S0_S0_S0_S0_S0_S0_S0_S0_S0_S0_S0_S0_S0_S0_S0_S0_S0_S0_S0_S0_S0_S0_S0_S0_S0_S0_S0_S0_S0_S0_S0_S0_S0_S0_S0_S0_S0_S0_S0_S0_S0_S0_S0_S0_S0_S0_S0_S0_S0_S0_S0_S0_S0_S0_S0__param_83,
	.param .u64 .ptr .align 1 _Z9taumol_swdPiPdS0_S0_S0_S0_S0_S_S_S_S_S_S_S0_S0_S0_S0_S0_S0_S0_S0_S0_S0_S_S0_S0_S0_S0_S0_S0_S0_S0_S0_S0_S0_S0_S0_S0_S0_S0_S0_S0_S0_S0_S0_S0_S0_S0_S0_S0_S0_S0_S0_S0_S0_S0_S0_S0_S0_S0_S0_S0_S0_S0_S0_S0_S0_S0_S0_S0_S0_S0_S0_S0_S0_S0_S0_S0_S0_S0_S0_S0_S0_S0_S0_S0_S0_S0_S0_S0_S0_S0_S0_S0_S0_S0__param_84,
	.param .u64 .ptr .align 1 _Z9taumol_swdPiPdS0_S0_S0_S0_S0_S_S_S_S_S_S_S0_S0_S0_S0_S0_S0_S0_S0_S0_S0_S_S0_S0_S0_S0_S0_S0_S0_S0_S0_S0_S0_S0_S0_S0_S0_S0_S0_S0_S0_S0_S0_S0_S0_S0_S0_S0_S0_S0_S0_S0_S0_S0_S0_S0_S0_S0_S0_S0_S0_S0_S0_S0_S0_S0_S0_S0_S0_S0_S0_S0_S0_S0_S0_S0_S0_S0_S0_S0_S0_S0_S0_S0_S0_S0_S0_S0_S0_S0_S0_S0_S0_S0__param_85,
	.param .u64 .ptr .align 1 _Z9taumol_swdPiPdS0_S0_S0_S0_S0_S_S_S_S_S_S_S0_S0_S0_S0_S0_S0_S0_S0_S0_S0_S_S0_S0_S0_S0_S0_S0_S0_S0_S0_S0_S0_S0_S0_S0_S0_S0_S0_S0_S0_S0_S0_S0_S0_S0_S0_S0_S0_S0_S0_S0_S0_S0_S0_S0_S0_S0_S0_S0_S0_S0_S0_S0_S0_S0_S0_S0_S0_S0_S0_S0_S0_S0_S0_S0_S0_S0_S0_S0_S0_S0_S0_S0_S0_S0_S0_S0_S0_S0_S0_S0_S0_S0__param_86,
	.param .u64 .ptr .align 1 _Z9taumol_swdPiPdS0_S0_S0_S0_S0_S_S_S_S_S_S_S0_S0_S0_S0_S0_S0_S0_S0_S0_S0_S_S0_S0_S0_S0_S0_S0_S0_S0_S0_S0_S0_S0_S0_S0_S0_S0_S0_S0_S0_S0_S0_S0_S0_S0_S0_S0_S0_S0_S0_S0_S0_S0_S0_S0_S0_S0_S0_S0_S0_S0_S0_S0_S0_S0_S0_S0_S0_S0_S0_S0_S0_S0_S0_S0_S0_S0_S0_S0_S0_S0_S0_S0_S0_S0_S0_S0_S0_S0_S0_S0_S0_S0__param_87,
	.param .u64 .ptr .align 1 _Z9taumol_swdPiPdS0_S0_S0_S0_S0_S_S_S_S_S_S_S0_S0_S0_S0_S0_S0_S0_S0_S0_S0_S_S0_S0_S0_S0_S0_S0_S0_S0_S0_S0_S0_S0_S0_S0_S0_S0_S0_S0_S0_S0_S0_S0_S0_S0_S0_S0_S0_S0_S0_S0_S0_S0_S0_S0_S0_S0_S0_S0_S0_S0_S0_S0_S0_S0_S0_S0_S0_S0_S0_S0_S0_S0_S0_S0_S0_S0_S0_S0_S0_S0_S0_S0_S0_S0_S0_S0_S0_S0_S0_S0_S0_S0__param_88,
	.param .u64 .ptr .align 1 _Z9taumol_swdPiPdS0_S0_S0_S0_S0_S_S_S_S_S_S_S0_S0_S0_S0_S0_S0_S0_S0_S0_S0_S_S0_S0_S0_S0_S0_S0_S0_S0_S0_S0_S0_S0_S0_S0_S0_S0_S0_S0_S0_S0_S0_S0_S0_S0_S0_S0_S0_S0_S0_S0_S0_S0_S0_S0_S0_S0_S0_S0_S0_S0_S0_S0_S0_S0_S0_S0_S0_S0_S0_S0_S0_S0_S0_S0_S0_S0_S0_S0_S0_S0_S0_S0_S0_S0_S0_S0_S0_S0_S0_S0_S0_S0__param_89,
	.param .u64 .ptr .align 1 _Z9taumol_swdPiPdS0_S0_S0_S0_S0_S_S_S_S_S_S_S0_S0_S0_S0_S0_S0_S0_S0_S0_S0_S_S0_S0_S0_S0_S0_S0_S0_S0_S0_S0_S0_S0_S0_S0_S0_S0_S0_S0_S0_S0_S0_S0_S0_S0_S0_S0_S0_S0_S0_S0_S0_S0_S0_S0_S0_S0_S0_S0_S0_S0_S0_S0_S0_S0_S0_S0_S0_S0_S0_S0_S0_S0_S0_S0_S0_S0_S0_S0_S0_S0_S0_S0_S0_S0_S0_S0_S0_S0_S0_S0_S0_S0__param_90,
	.param .u64 .ptr .align 1 _Z9taumol_swdPiPdS0_S0_S0_S0_S0_S_S_S_S_S_S_S0_S0_S0_S0_S0_S0_S0_S0_S0_S0_S_S0_S0_S0_S0_S0_S0_S0_S0_S0_S0_S0_S0_S0_S0_S0_S0_S0_S0_S0_S0_S0_S0_S0_S0_S0_S0_S0_S0_S0_S0_S0_S0_S0_S0_S0_S0_S0_S0_S0_S0_S0_S0_S0_S0_S0_S0_S0_S0_S0_S0_S0_S0_S0_S0_S0_S0_S0_S0_S0_S0_S0_S0_S0_S0_S0_S0_S0_S0_S0_S0_S0_S0__param_91,
	.param .u64 .ptr .align 1 _Z9taumol_swdPiPdS0_S0_S0_S0_S0_S_S_S_S_S_S_S0_S0_S0_S0_S0_S0_S0_S0_S0_S0_S_S0_S0_S0_S0_S0_S0_S0_S0_S0_S0_S0_S0_S0_S0_S0_S0_S0_S0_S0_S0_S0_S0_S0_S0_S0_S0_S0_S0_S0_S0_S0_S0_S0_S0_S0_S0_S0_S0_S0_S0_S0_S0_S0_S0_S0_S0_S0_S0_S0_S0_S0_S0_S0_S0_S0_S0_S0_S0_S0_S0_S0_S0_S0_S0_S0_S0_S0_S0_S0_S0_S0_S0__param_92,
	.param .u64 .ptr .align 1 _Z9taumol_swdPiPdS0_S0_S0_S0_S0_S_S_S_S_S_S_S0_S0_S0_S0_S0_S0_S0_S0_S0_S0_S_S0_S0_S0_S0_S0_S0_S0_S0_S0_S0_S0_S0_S0_S0_S0_S0_S0_S0_S0_S0_S0_S0_S0_S0_S0_S0_S0_S0_S0_S0_S0_S0_S0_S0_S0_S0_S0_S0_S0_S0_S0_S0_S0_S0_S0_S0_S0_S0_S0_S0_S0_S0_S0_S0_S0_S0_S0_S0_S0_S0_S0_S0_S0_S0_S0_S0_S0_S0_S0_S0_S0_S0__param_93,
	.param .u64 .ptr .align 1 _Z9taumol_swdPiPdS0_S0_S0_S0_S0_S_S_S_S_S_S_S0_S0_S0_S0_S0_S0_S0_S0_S0_S0_S_S0_S0_S0_S0_S0_S0_S0_S0_S0_S0_S0_S0_S0_S0_S0_S0_S0_S0_S0_S0_S0_S0_S0_S0_S0_S0_S0_S0_S0_S0_S0_S0_S0_S0_S0_S0_S0_S0_S0_S0_S0_S0_S0_S0_S0_S0_S0_S0_S0_S0_S0_S0_S0_S0_S0_S0_S0_S0_S0_S0_S0_S0_S0_S0_S0_S0_S0_S0_S0_S0_S0_S0__param_94,
	.param .u64 .ptr .align 1 _Z9taumol_swdPiPdS0_S0_S0_S0_S0_S_S_S_S_S_S_S0_S0_S0_S0_S0_S0_S0_S0_S0_S0_S_S0_S0_S0_S0_S0_S0_S0_S0_S0_S0_S0_S0_S0_S0_S0_S0_S0_S0_S0_S0_S0_S0_S0_S0_S0_S0_S0_S0_S0_S0_S0_S0_S0_S0_S0_S0_S0_S0_S0_S0_S0_S0_S0_S0_S0_S0_S0_S0_S0_S0_S0_S0_S0_S0_S0_S0_S0_S0_S0_S0_S0_S0_S0_S0_S0_S0_S0_S0_S0_S0_S0_S0__param_95,
	.param .u64 .ptr .align 1 _Z9taumol_swdPiPdS0_S0_S0_S0_S0_S_S_S_S_S_S_S0_S0_S0_S0_S0_S0_S0_S0_S0_S0_S_S0_S0_S0_S0_S0_S0_S0_S0_S0_S0_S0_S0_S0_S0_S0_S0_S0_S0_S0_S0_S0_S0_S0_S0_S0_S0_S0_S0_S0_S0_S0_S0_S0_S0_S0_S0_S0_S0_S0_S0_S0_S0_S0_S0_S0_S0_S0_S0_S0_S0_S0_S0_S0_S0_S0_S0_S0_S0_S0_S0_S0_S0_S0_S0_S0_S0_S0_S0_S0_S0_S0_S0__param_96
)
{
	.local .align 8 .b8 	__local_depot8[8];
	.reg .b64 	%SP;
	.reg .b64 	%SPL;
	.reg .pred 	%p<160>;
	.reg .b32 	%r<726>;
	.reg .b64 	%rd<780>;
	.reg .b64 	%fd<2274>;

	mov.u64 	%SPL, __local_depot8;
	cvta.local.u64 	%SP, %SPL;
	ld.param.u64 	%rd229, [_Z9taumol_swdPiPdS0_S0_S0_S0_S0_S_S_S_S_S_S_S0_S0_S0_S0_S0_S0_S0_S0_S0_S0_S_S0_S0_S0_S0_S0_S0_S0_S0_S0_S0_S0_S0_S0_S0_S0_S0_S0_S0_S0_S0_S0_S0_S0_S0_S0_S0_S0_S0_S0_S0_S0_S0_S0_S0_S0_S0_S0_S0_S0_S0_S0_S0_S0_S0_S0_S0_S0_S0_S0_S0_S0_S0_S0_S0_S0_S0_S0_S0_S0_S0_S0_S0_S0_S0_S0_S0_S0_S0_S0_S0_S0_S0__param_1];
	ld.param.u64 	%rd230, [_Z9taumol_swdPiPdS0_S0_S0_S0_S0_S_S_S_S_S_S_S0_S0_S0_S0_S0_S0_S0_S0_S0_S0_S_S0_S0_S0_S0_S0_S0_S0_S0_S0_S0_S0_S0_S0_S0_S0_S0_S0_S0_S0_S0_S0_S0_S0_S0_S0_S0_S0_S0_S0_S0_S0_S0_S0_S0_S0_S0_S0_S0_S0_S0_S0_S0_S0_S0_S0_S0_S0_S0_S0_S0_S0_S0_S0_S0_S0_S0_S0_S0_S0_S0_S0_S0_S0_S0_S0_S0_S0_S0_S0_S0_S0_S0__param_2];
	ld.param.u64 	%rd231, [_Z9taumol_swdPiPdS0_S0_S0_S0_S0_S_S_S_S_S_S_S0_S0_S0_S0_S0_S0_S0_S0_S0_S0_S_S0_S0_S0_S0_S0_S0_S0_S0_S0_S0_S0_S0_S0_S0_S0_S0_S0_S0_S0_S0_S0_S0_S0_S0_S0_S0_S0_S0_S0_S0_S0_S0_S0_S0_S0_S0_S0_S0_S0_S0_S0_S0_S0_S0_S0_S0_S0_S0_S0_S0_S0_S0_S0_S0_S0_S0_S0_S0_S0_S0_S0_S0_S0_S0_S0_S0_S0_S0_S0_S0_S0_S0__param_3];
	ld.param.u64 	%rd232, [_Z9taumol_swdPiPdS0_S0_S0_S0_S0_S_S_S_S_S_S_S0_S0_S0_S0_S0_S0_S0_S0_S0_S0_S_S0_S0_S0_S0_S0_S0_S0_S0_S0_S0_S0_S0_S0_S0_S0_S0_S0_S0_S0_S0_S0_S0_S0_S0_S0_S0_S0_S0_S0_S0_S0_S0_S0_S0_S0_S0_S0_S0_S0_S0_S0_S0_S0_S0_S0_S0_S0_S0_S0_S0_S0_S0_S0_S0_S0_S0_S0_S0_S0_S0_S0_S0_S0_S0_S0_S0_S0_S0_S0_S0_S0_S0__param_4];
	ld.param.u64 	%rd233, [_Z9taumol_swdPiPdS0_S0_S0_S0_S0_S_S_S_S_S_S_S0_S0_S0_S0_S0_S0_S0_S0_S0_S0_S_S0_S0_S0_S0_S0_S0_S0_S0_S0_S0_S0_S0_S0_S0_S0_S0_S0_S0_S0_S0_S0_S0_S0_S0_S0_S0_S0_S0_S0_S0_S0_S0_S0_S0_S0_S0_S0_S0_S0_S0_S0_S0_S0_S0_S0_S0_S0_S0_S0_S0_S0_S0_S0_S0_S0_S0_S0_S0_S0_S0_S0_S0_S0_S0_S0_S0_S0_S0_S0_S0_S0_S0__param_5];
	ld.param.u64 	%rd234, [_Z9taumol_swdPiPdS0_S0_S0_S0_S0_S_S_S_S_S_S_S0_S0_S0_S0_S0_S0_S0_S0_S0_S0_S_S0_S0_S0_S0_S0_S0_S0_S0_S0_S0_S0_S0_S0_S0_S0_S0_S0_S0_S0_S0_S0_S0_S0_S0_S0_S0_S0_S0_S0_S0_S0_S0_S0_S0_S0_S0_S0_S0_S0_S0_S0_S0_S0_S0_S0_S0_S0_S0_S0_S0_S0_S0_S0_S0_S0_S0_S0_S0_S0_S0_S0_S0_S0_S0_S0_S0_S0_S0_S0_S0_S0_S0__param_6];
	ld.param.u64 	%rd235, [_Z9taumol_swdPiPdS0_S0_S0_S0_S0_S_S_S_S_S_S_S0_S0_S0_S0_S0_S0_S0_S0_S0_S0_S_S0_S0_S0_S0_S0_S0_S0_S0_S0_S0_S0_S0_S0_S0_S0_S0_S0_S0_S0_S0_S0_S0_S0_S0_S0_S0_S0_S0_S0_S0_S0_S0_S0_S0_S0_S0_S0_S0_S0_S0_S0_S0_S0_S0_S0_S0_S0_S0_S0_S0_S0_S0_S0_S0_S0_S0_S0_S0_S0_S0_S0_S0_S0_S0_S0_S0_S0_S0_S0_S0_S0_S0__param_7];
	ld.param.u64 	%rd236, [_Z9taumol_swdPiPdS0_S0_S0_S0_S0_S_S_S_S_S_S_S0_S0_S0_S0_S0_S0_S0_S0_S0_S0_S_S0_S0_S0_S0_S0_S0_S0_S0_S0_S0_S0_S0_S0_S0_S0_S0_S0_S0_S0_S0_S0_S0_S0_S0_S0_S0_S0_S0_S0_S0_S0_S0_S0_S0_S0_S0_S0_S0_S0_S0_S0_S0_S0_S0_S0_S0_S0_S0_S0_S0_S0_S0_S0_S0_S0_S0_S0_S0_S0_S0_S0_S0_S0_S0_S0_S0_S0_S0_S0_S0_S0_S0__param_8];
	ld.param.u64 	%rd237, [_Z9taumol_swdPiPdS0_S0_S0_S0_S0_S_S_S_S_S_S_S0_S0_S0_S0_S0_S0_S0_S0_S0_S0_S_S0_S0_S0_S0_S0_S0_S0_S0_S0_S0_S0_S0_S0_S0_S0_S0_S0_S0_S0_S0_S0_S0_S0_S0_S0_S0_S0_S0_S0_S0_S0_S0_S0_S0_S0_S0_S0_S0_S0_S0_S0_S0_S0_S0_S0_S0_S0_S0_S0_S0_S0_S0_S0_S0_S0_S0_S0_S0_S0_S0_S0_S0_S0_S0_S0_S0_S0_S0_S0_S0_S0_S0__param_9];
	ld.param.u64 	%rd238, [_Z9taumol_swdPiPdS0_S0_S0_S0_S0_S_S_S_S_S_S_S0_S0_S0_S0_S0_S0_S0_S0_S0_S0_S_S0_S0_S0_S0_S0_S0_S0_S0_S0_S0_S0_S0_S0_S0_S0_S0_S0_S0_S0_S0_S0_S0_S0_S0_S0_S0_S0_S0_S0_S0_S0_S0_S0_S0_S0_S0_S0_S0_S0_S0_S0_S0_S0_S0_S0_S0_S0_S0_S0_S0_S0_S0_S0_S0_S0_S0_S0_S0_S0_S0_S0_S0_S0_S0_S0_S0_S0_S0_S0_S0_S0_S0__param_10];
	ld.param.u64 	%rd239, [_Z9taumol_swdPiPdS0_S0_S0_S0_S0_S_S_S_S_S_S_S0_S0_S0_S0_S0_S0_S0_S0_S0_S0_S_S0_S0_S0_S0_S0_S0_S0_S0_S0_S0_S0_S0_S0_S0_S0_S0_S0_S0_S0_S0_S0_S0_S0_S0_S0_S0_S0_S0_S0_S0_S0_S0_S0_S0_S0_S0_S0_S0_S0_S0_S0_S0_S0_S0_S0_S0_S0_S0_S0_S0_S0_S0_S0_S0_S0_S0_S0_S0_S0_S0_S0_S0_S0_S0_S0_S0_S0_S0_S0_S0_S0_S0__param_11];
	ld.param.u64 	%rd240, [_Z9taumol_swdPiPdS0_S0_S0_S0_S0_S_S_S_S_S_S_S0_S0_S0_S0_S0_S0_S0_S0_S0_S0_S_S0_S0_S0_S0_S0_S0_S0_S0_S0_S0_S0_S0_S0_S0_S0_S0_S0_S0_S0_S0_S0_S0_S0_S0_S0_S0_S0_S0_S0_S0_S0_S0_S0_S0_S0_S0_S0_S0_S0_S0_S0_S0_S0_S0_S0_S0_S0_S0_S0_S0_S0_S0_S0_S0_S0_S0_S0_S0_S0_S0_S0_S0_S0_S0_S0_S0_S0_S0_S0_S0_S0_S0__param_12];
	ld.param.u64 	%rd241, [_Z9taumol_swdPiPdS0_S0_S0_S0_S0_S_S_S_S_S_S_S0_S0_S0_S0_S0_S0_S0_S0_S0_S0_S_S0_S0_S0_S0_S0_S0_S0_S0_S0_S0_S0_S0_S0_S0_S0_S0_S0_S0_S0_S0_S0_S0_S0_S0_S0_S0_S0_S0_S0_S0_S0_S0_S0_S0_S0_S0_S0_S0_S0_S0_S0_S0_S0_S0_S0_S0_S0_S0_S0_S0_S0_S0_S0_S0_S0_S0_S0_S0_S0_S0_S0_S0_S0_S0_S0_S0_S0_S0_S0_S0_S0_S0__param_13];
	ld.param.u64 	%rd242, [_Z9taumol_swdPiPdS0_S0_S0_S0_S0_S_S_S_S_S_S_S0_S0_S0_S0_S0_S0_S0_S0_S0_S0_S_S0_S0_S0_S0_S0_S0_S0_S0_S0_S0_S0_S0_S0_S0_S0_S0_S0_S0_S0_S0_S0_S0_S0_S0_S0_S0_S0_S0_S0_S0_S0_S0_S0_S0_S0_S0_S0_S0_S0_S0_S0_S0_S0_S0_S0_S0_S0_S0_S0_S0_S0_S0_S0_S0_S0_S0_S0_S0_S0_S0_S0_S0_S0_S0_S0_S0_S0_S0_S0_S0_S0_S0__param_14];
	ld.param.u64 	%rd243, [_Z9taumol_swdPiPdS0_S0_S0_S0_S0_S_S_S_S_S_S_S0_S0_S0_S0_S0_S0_S0_S0_S0_S0_S_S0_S0_S0_S0_S0_S0_S0_S0_S0_S0_S0_S0_S0_S0_S0_S0_S0_S0_S0_S0_S0_S0_S0_S0_S0_S0_S0_S0_S0_S0_S0_S0_S0_S0_S0_S0_S0_S0_S0_S0_S0_S0_S0_S0_S0_S0_S0_S0_S0_S0_S0_S0_S0_S0_S0_S0_S0_S0_S0_S0_S0_S0_S0_S0_S0_S0_S0_S0_S0_S0_S0_S0__param_15];
	ld.param.u64 	%rd244, [_Z9taumol_swdPiPdS0_S0_S0_S0_S0_S_S_S_S_S_S_S0_S0_S0_S0_S0_S0_S0_S0_S0_S0_S_S0_S0_S0_S0_S0_S0_S0_S0_S0_S0_S0_S0_S0_S0_S0_S0_S0_S0_S0_S0_S0_S0_S0_S0_S0_S0_S0_S0_S0_S0_S0_S0_S0_S0_S0_S0_S0_S0_S0_S0_S0_S0_S0_S0_S0_S0_S0_S0_S0_S0_S0_S0_S0_S0_S0_S0_S0_S0_S0_S0_S0_S0_S0_S0_S0_S0_S0_S0_S0_S0_S0_S0__param_17];
	ld.param.u64 	%rd245, [_Z9taumol_swdPiPdS0_S0_S0_S0_S0_S_S_S_S_S_S_S0_S0_S0_S0_S0_S0_S0_S0_S0_S0_S_S0_S0_S0_S0_S0_S0_S0_S0_S0_S0_S0_S0_S0_S0_S0_S0_S0_S0_S0_S0_S0_S0_S0_S0_S0_S0_S0_S0_S0_S0_S0_S0_S0_S0_S0_S0_S0_S0_S0_S0_S0_S0_S0_S0_S0_S0_S0_S0_S0_S0_S0_S0_S0_S0_S0_S0_S0_S0_S0_S0_S0_S0_S0_S0_S0_S0_S0_S0_S0_S0_S0_S0__param_19];
	ld.param.u64 	%rd246, [_Z9taumol_swdPiPdS0_S0_S0_S0_S0_S_S_S_S_S_S_S0_S0_S0_S0_S0_S0_S0_S0_S0_S0_S_S0_S0_S0_S0_S0_S0_S0_S0_S0_S0_S0_S0_S0_S0_S0_S0_S0_S0_S0_S0_S0_S0_S0_S0_S0_S0_S0_S0_S0_S0_S0_S0_S0_S0_S0_S0_S0_S0_S0_S0_S0_S0_S0_S0_S0_S0_S0_S0_S0_S0_S0_S0_S0_S0_S0_S0_S0_S0_S0_S0_S0_S0_S0_S0_S0_S0_S0_S0_S0_S0_S0_S0__param_20];
	ld.param.u64 	%rd247, [_Z9taumol_swdPiPdS0_S0_S0_S0_S0_S_S_S_S_S_S_S0_S0_S0_S0_S0_S0_S0_S0_S0_S0_S_S0_S0_S0_S0_S0_S0_S0_S0_S0_S0_S0_S0_S0_S0_S0_S0_S0_S0_S0_S0_S0_S0_S0_S0_S0_S0_S0_S0_S0_S0_S0_S0_S0_S0_S0_S0_S0_S0_S0_S0_S0_S0_S0_S0_S0_S0_S0_S0_S0_S0_S0_S0_S0_S0_S0_S0_S0_S0_S0_S0_S0_S0_S0_S0_S0_S0_S0_S0_S0_S0_S0_S0__param_22];
	ld.param.u64 	%rd248, [_Z9taumol_swdPiPdS0_S0_S0_S0_S0_S_S_S_S_S_S_S0_S0_S0_S0_S0_S0_S0_S0_S0_S0_S_S0_S0_S0_S0_S0_S0_S0_S0_S0_S0_S0_S0_S0_S0_S0_S0_S0_S0_S0_S0_S0_S0_S0_S0_S0_S0_S0_S0_S0_S0_S0_S0_S0_S0_S0_S0_S0_S0_S0_S0_S0_S0_S0_S0_S0_S0_S0_S0_S0_S0_S0_S0_S0_S0_S0_S0_S0_S0_S0_S0_S0_S0_S0_S0_S0_S0_S0_S0_S0_S0_S0_S0__param_23];
	ld.param.u64 	%rd249, [_Z9taumol_swdPiPdS0_S0_S0_S0_S0_S_S_S_S_S_S_S0_S0_S0_S0_S0_S0_S0_S0_S0_S0_S_S0_S0_S0_S0_S0_S0_S0_S0_S0_S0_S0_S0_S0_S0_S0_S0_S0_S0_S0_S0_S0_S0_S0_S0_S0_S0_S0_S0_S0_S0_S0_S0_S0_S0_S0_S0_S0_S0_S0_S0_S0_S0_S0_S0_S0_S0_S0_S0_S0_S0_S0_S0_S0_S0_S0_S0_S0_S0_S0_S0_S0_S0_S0_S0_S0_S0_S0_S0_S0_S0_S0_S0__param_24];
	ld.param.u64 	%rd250, [_Z9taumol_swdPiPdS0_S0_S0_S0_S0_S_S_S_S_S_S_S0_S0_S0_S0_S0_S0_S0_S0_S0_S0_S_S0_S0_S0_S0_S0_S0_S0_S0_S0_S0_S0_S0_S0_S0_S0_S0_S0_S0_S0_S0_S0_S0_S0_S0_S0_S0_S0_S0_S0_S0_S0_S0_S0_S0_S0_S0_S0_S0_S0_S0_S0_S0_S0_S0_S0_S0_S0_S0_S0_S0_S0_S0_S0_S0_S0_S0_S0_S0_S0_S0_S0_S0_S0_S0_S0_S0_S0_S0_S0_S0_S0_S0__param_26];
	ld.param.u64 	%rd251, [_Z9taumol_swdPiPdS0_S0_S0_S0_S0_S_S_S_S_S_S_S0_S0_S0_S0_S0_S0_S0_S0_S0_S0_S_S0_S0_S0_S0_S0_S0_S0_S0_S0_S0_S0_S0_S0_S0_S0_S0_S0_S0_S0_S0_S0_S0_S0_S0_S0_S0_S0_S0_S0_S0_S0_S0_S0_S0_S0_S0_S0_S0_S0_S0_S0_S0_S0_S0_S0_S0_S0_S0_S0_S0_S0_S0_S0_S0_S0_S0_S0_S0_S0_S0_S0_S0_S0_S0_S0_S0_S0_S0_S0_S0_S0_S0__param_27];
	ld.param.u64 	%rd252, [_Z9taumol_swdPiPdS0_S0_S0_S0_S0_S_S_S_S_S_S_S0_S0_S0_S0_S0_S0_S0_S0_S0_S0_S_S0_S0_S0_S0_S0_S0_S0_S0_S0_S0_S0_S0_S0_S0_S0_S0_S0_S0_S0_S0_S0_S0_S0_S0_S0_S0_S0_S0_S0_S0_S0_S0_S0_S0_S0_S0_S0_S0_S0_S0_S0_S0_S0_S0_S0_S0_S0_S0_S0_S0_S0_S0_S0_S0_S0_S0_S0_S0_S0_S0_S0_S0_S0_S0_S0_S0_S0_S0_S0_S0_S0_S0__param_28];
	ld.param.u64 	%rd253, [_Z9taumol_swdPiPdS0_S0_S0_S0_S0_S_S_S_S_S_S_S0_S0_S0_S0_S0_S0_S0_S0_S0_S0_S_S0_S0_S0_S0_S0_S0_S0_S0_S0_S0_S0_S0_S0_S0_S0_S0_S0_S0_S0_S0_S0_S0_S0_S0_S0_S0_S0_S0_S0_S0_S0_S0_S0_S0_S0_S0_S0_S0_S0_S0_S0_S0_S0_S0_S0_S0_S0_S0_S0_S0_S0_S0_S0_S0_S0_S0_S0_S0_S0_S0_S0_S0_S0_S0_S0_S0_S0_S0_S0_S0_S0_S0__param_31];
	ld.param.u64 	%rd254, [_Z9taumol_swdPiPdS0_S0_S0_S0_S0_S_S_S_S_S_S_S0_S0_S0_S0_S0_S0_S0_S0_S0_S0_S_S0_S0_S0_S0_S0_S0_S0_S0_S0_S0_S0_S0_S0_S0_S0_S0_S0_S0_S0_S0_S0_S0_S0_S0_S0_S0_S0_S0_S0_S0_S0_S0_S0_S0_S0_S0_S0_S0_S0_S0_S0_S0_S0_S0_S0_S0_S0_S0_S0_S0_S0_S0_S0_S0_S0_S0_S0_S0_S0_S0_S0_S0_S0_S0_S0_S0_S0_S0_S0_S0_S0_S0__param_33];
	ld.param.u64 	%rd179, [_Z9taumol_swdPiPdS0_S0_S0_S0_S0_S_S_S_S_S_S_S0_S0_S0_S0_S0_S0_S0_S0_S0_S0_S_S0_S0_S0_S0_S0_S0_S0_S0_S0_S0_S0_S0_S0_S0_S0_S0_S0_S0_S0_S0_S0_S0_S0_S0_S0_S0_S0_S0_S0_S0_S0_S0_S0_S0_S0_S0_S0_S0_S0_S0_S0_S0_S0_S0_S0_S0_S0_S0_S0_S0_S0_S0_S0_S0_S0_S0_S0_S0_S0_S0_S0_S0_S0_S0_S0_S0_S0_S0_S0_S0_S0_S0__param_34];
	ld.param.u64 	%rd180, [_Z9taumol_swdPiPdS0_S0_S0_S0_S0_S_S_S_S_S_S_S0_S0_S0_S0_S0_S0_S0_S0_S0_S0_S_S0_S0_S0_S0_S0_S0_S0_S0_S0_S0_S0_S0_S0_S0_S0_S0_S0_S0_S0_S0_S0_S0_S0_S0_S0_S0_S0_S0_S0_S0_S0_S0_S0_S0_S0_S0_S0_S0_S0_S0_S0_S0_S0_S0_S0_S0_S0_S0_S0_S0_S0_S0_S0_S0_S0_S0_S0_S0_S0_S0_S0_S0_S0_S0_S0_S0_S0_S0_S0_S0_S0_S0__param_35];
	ld.param.u64 	%rd181, [_Z9taumol_swdPiPdS0_S0_S0_S0_S0_S_S_S_S_S_S_S0_S0_S0_S0_S0_S0_S0_S0_S0_S0_S_S0_S0_S0_S0_S0_S0_S0_S0_S0_S0_S0_S0_S0_S0_S0_S0_S0_S0_S0_S0_S0_S0_S0_S0_S0_S0_S0_S0_S0_S0_S0_S0_S0_S0_S0_S0_S0_S0_S0_S0_S0_S0_S0_S0_S0_S0_S0_S0_S0_S0_S0_S0_S0_S0_S0_S0_S0_S0_S0_S0_S0_S0_S0_S0_S0_S0_S0_S0_S0_S0_S0_S0__param_36];
	ld.param.u64 	%rd182, [_Z9taumol_swdPiPdS0_S0_S0_S0_S0_S_S_S_S_S_S_S0_S0_S0_S0_S0_S0_S0_S0_S0_S0_S_S0_S0_S0_S0_S0_S0_S0_S0_S0_S0_S0_S0_S0_S0_S0_S0_S0_S0_S0_S0_S0_S0_S0_S0_S0_S0_S0_S0_S0_S0_S0_S0_S0_S0_S0_S0_S0_S0_S0_S0_S0_S0_S0_S0_S0_S0_S0_S0_S0_S0_S0_S0_S0_S0_S0_S0_S0_S0_S0_S0_S0_S0_S0_S0_S0_S0_S0_S0_S0_S0_S0_S0__param_37];
	ld.param.u64 	%rd183, [_Z9taumol_swdPiPdS0_S0_S0_S0_S0_S_S_S_S_S_S_S0_S0_S0_S0_S0_S0_S0_S0_S0_S0_S_S0_S0_S0_S0_S0_S0_S0_S0_S0_S0_S0_S0_S0_S0_S0_S0_S0_S0_S0_S0_S0_S0_S0_S0_S0_S0_S0_S0_S0_S0_S0_S0_S0_S0_S0_S0_S0_S0_S0_S0_S0_S0_S0_S0_S0_S0_S0_S0_S0_S0_S0_S0_S0_S0_S0_S0_S0_S0_S0_S0_S0_S0_S0_S0_S0_S0_S0_S0_S0_S0_S0_S0__param_38];
	ld.param.u64 	%rd185, [_Z9taumol_swdPiPdS0_S0_S0_S0_S0_S_S_S_S_S_S_S0_S0_S0_S0_S0_S0_S0_S0_S0_S0_S_S0_S0_S0_S0_S0_S0_S0_S0_S0_S0_S0_S0_S0_S0_S0_S0_S0_S0_S0_S0_S0_S0_S0_S0_S0_S0_S0_S0_S0_S0_S0_S0_S0_S0_S0_S0_S0_S0_S0_S0_S0_S0_S0_S0_S0_S0_S0_S0_S0_S0_S0_S0_S0_S0_S0_S0_S0_S0_S0_S0_S0_S0_S0_S0_S0_S0_S0_S0_S0_S0_S0_S0__param_40];
	ld.param.u64 	%rd186, [_Z9taumol_swdPiPdS0_S0_S0_S0_S0_S_S_S_S_S_S_S0_S0_S0_S0_S0_S0_S0_S0_S0_S0_S_S0_S0_S0_S0_S0_S0_S0_S0_S0_S0_S0_S0_S0_S0_S0_S0_S0_S0_S0_S0_S0_S0_S0_S0_S0_S0_S0_S0_S0_S0_S0_S0_S0_S0_S0_S0_S0_S0_S0_S0_S0_S0_S0_S0_S0_S0_S0_S0_S0_S0_S0_S0_S0_S0_S0_S0_S0_S0_S0_S0_S0_S0_S0_S0_S0_S0_S0_S0_S0_S0_S0_S0__param_41];
	ld.param.u64 	%rd187, [_Z9taumol_swdPiPdS0_S0_S0_S0_S0_S_S_S_S_S_S_S0_S0_S0_S0_S0_S0_S0_S0_S0_S0_S_S0_S0_S0_S0_S0_S0_S0_S0_S0_S0_S0_S0_S0_S0_S0_S0_S0_S0_S0_S0_S0_S0_S0_S0_S0_S0_S0_S0_S0_S0_S0_S0_S0_S0_S0_S0_S0_S0_S0_S0_S0_S0_S0_S0_S0_S0_S0_S0_S0_S0_S0_S0_S0_S0_S0_S0_S0_S0_S0_S0_S0_S0_S0_S0_S0_S0_S0_S0_S0_S0_S0_S0__param_42];
	ld.param.u64 	%rd189, [_Z9taumol_swdPiPdS0_S0_S0_S0_S0_S_S_S_S_S_S_S0_S0_S0_S0_S0_S0_S0_S0_S0_S0_S_S0_S0_S0_S0_S0_S0_S0_S0_S0_S0_S0_S0_S0_S0_S0_S0_S0_S0_S0_S0_S0_S0_S0_S0_S0_S0_S0_S0_S0_S0_S0_S0_S0_S0_S0_S0_S0_S0_S0_S0_S0_S0_S0_S0_S0_S0_S0_S0_S0_S0_S0_S0_S0_S0_S0_S0_S0_S0_S0_S0_S0_S0_S0_S0_S0_S0_S0_S0_S0_S0_S0_S0__param_44];
	ld.param.u64 	%rd255, [_Z9taumol_swdPiPdS0_S0_S0_S0_S0_S_S_S_S_S_S_S0_S0_S0_S0_S0_S0_S0_S0_S0_S0_S_S0_S0_S0_S0_S0_S0_S0_S0_S0_S0_S0_S0_S0_S0_S0_S0_S0_S0_S0_S0_S0_S0_S0_S0_S0_S0_S0_S0_S0_S0_S0_S0_S0_S0_S0_S0_S0_S0_S0_S0_S0_S0_S0_S0_S0_S0_S0_S0_S0_S0_S0_S0_S0_S0_S0_S0_S0_S0_S0_S0_S0_S0_S0_S0_S0_S0_S0_S0_S0_S0_S0_S0__param_46];
	ld.param.u64 	%rd256, [_Z9taumol_swdPiPdS0_S0_S0_S0_S0_S_S_S_S_S_S_S0_S0_S0_S0_S0_S0_S0_S0_S0_S0_S_S0_S0_S0_S0_S0_S0_S0_S0_S0_S0_S0_S0_S0_S0_S0_S0_S0_S0_S0_S0_S0_S0_S0_S0_S0_S0_S0_S0_S0_S0_S0_S0_S0_S0_S0_S0_S0_S0_S0_S0_S0_S0_S0_S0_S0_S0_S0_S0_S0_S0_S0_S0_S0_S0_S0_S0_S0_S0_S0_S0_S0_S0_S0_S0_S0_S0_S0_S0_S0_S0_S0_S0__param_47];
	ld.param.u64 	%rd257, [_Z9taumol_swdPiPdS0_S0_S0_S0_S0_S_S_S_S_S_S_S0_S0_S0_S0_S0_S0_S0_S0_S0_S0_S_S0_S0_S0_S0_S0_S0_S0_S0_S0_S0_S0_S0_S0_S0_S0_S0_S0_S0_S0_S0_S0_S0_S0_S0_S0_S0_S0_S0_S0_S0_S0_S0_S0_S0_S0_S0_S0_S0_S0_S0_S0_S0_S0_S0_S0_S0_S0_S0_S0_S0_S0_S0_S0_S0_S0_S0_S0_S0_S0_S0_S0_S0_S0_S0_S0_S0_S0_S0_S0_S0_S0_S0__param_52];
	ld.param.u64 	%rd258, [_Z9taumol_swdPiPdS0_S0_S0_S0_S0_S_S_S_S_S_S_S0_S0_S0_S0_S0_S0_S0_S0_S0_S0_S_S0_S0_S0_S0_S0_S0_S0_S0_S0_S0_S0_S0_S0_S0_S0_S0_S0_S0_S0_S0_S0_S0_S0_S0_S0_S0_S0_S0_S0_S0_S0_S0_S0_S0_S0_S0_S0_S0_S0_S0_S0_S0_S0_S0_S0_S0_S0_S0_S0_S0_S0_S0_S0_S0_S0_S0_S0_S0_S0_S0_S0_S0_S0_S0_S0_S0_S0_S0_S0_S0_S0_S0__param_55];
	ld.param.u64 	%rd259, [_Z9taumol_swdPiPdS0_S0_S0_S0_S0_S_S_S_S_S_S_S0_S0_S0_S0_S0_S0_S0_S0_S0_S0_S_S0_S0_S0_S0_S0_S0_S0_S0_S0_S0_S0_S0_S0_S0_S0_S0_S0_S0_S0_S0_S0_S0_S0_S0_S0_S0_S0_S0_S0_S0_S0_S0_S0_S0_S0_S0_S0_S0_S0_S0_S0_S0_S0_S0_S0_S0_S0_S0_S0_S0_S0_S0_S0_S0_S0_S0_S0_S0_S0_S0_S0_S0_S0_S0_S0_S0_S0_S0_S0_S0_S0_S0__param_61];
	ld.param.u64 	%rd203, [_Z9taumol_swdPiPdS0_S0_S0_S0_S0_S_S_S_S_S_S_S0_S0_S0_S0_S0_S0_S0_S0_S0_S0_S_S0_S0_S0_S0_S0_S0_S0_S0_S0_S0_S0_S0_S0_S0_S0_S0_S0_S0_S0_S0_S0_S0_S0_S0_S0_S0_S0_S0_S0_S0_S0_S0_S0_S0_S0_S0_S0_S0_S0_S0_S0_S0_S0_S0_S0_S0_S0_S0_S0_S0_S0_S0_S0_S0_S0_S0_S0_S0_S0_S0_S0_S0_S0_S0_S0_S0_S0_S0_S0_S0_S0_S0__param_63];
	ld.param.u64 	%rd205, [_Z9taumol_swdPiPdS0_S0_S0_S0_S0_S_S_S_S_S_S_S0_S0_S0_S0_S0_S0_S0_S0_S0_S0_S_S0_S0_S0_S0_S0_S0_S0_S0_S0_S0_S0_S0_S0_S0_S0_S0_S0_S0_S0_S0_S0_S0_S0_S0_S0_S0_S0_S0_S0_S0_S0_S0_S0_S0_S0_S0_S0_S0_S0_S0_S0_S0_S0_S0_S0_S0_S0_S0_S0_S0_S0_S0_S0_S0_S0_S0_S0_S0_S0_S0_S0_S0_S0_S0_S0_S0_S0_S0_S0_S0_S0_S0__param_65];
	ld.param.u64 	%rd206, [_Z9taumol_swdPiPdS0_S0_S0_S0_S0_S_S_S_S_S_S_S0_S0_S0_S0_S0_S0_S0_S0_S0_S0_S_S0_S0_S0_S0_S0_S0_S0_S0_S0_S0_S0_S0_S0_S0_S0_S0_S0_S0_S0_S0_S0_S0_S0_S0_S0_S0_S0_S0_S0_S0_S0_S0_S0_S0_S0_S0_S0_S0_S0_S0_S0_S0_S0_S0_S0_S0_S0_S0_S0_S0_S0_S0_S0_S0_S0_S0_S0_S0_S0_S0_S0_S0_S0_S0_S0_S0_S0_S0_S0_S0_S0_S0__param_66];
	ld.param.u64 	%rd207, [_Z9taumol_swdPiPdS0_S0_S0_S0_S0_S_S_S_S_S_S_S0_S0_S0_S0_S0_S0_S0_S0_S0_S0_S_S0_S0_S0_S0_S0_S0_S0_S0_S0_S0_S0_S0_S0_S0_S0_S0_S0_S0_S0_S0_S0_S0_S0_S0_S0_S0_S0_S0_S0_S0_S0_S0_S0_S0_S0_S0_S0_S0_S0_S0_S0_S0_S0_S0_S0_S0_S0_S0_S0_S0_S0_S0_S0_S0_S0_S0_S0_S0_S0_S0_S0_S0_S0_S0_S0_S0_S0_S0_S0_S0_S0_S0__param_67];
	ld.param.u64 	%rd260, [_Z9taumol_swdPiPdS0_S0_S0_S0_S0_S_S_S_S_S_S_S0_S0_S0_S0_S0_S0_S0_S0_S0_S0_S_S0_S0_S0_S0_S0_S0_S0_S0_S0_S0_S0_S0_S0_S0_S0_S0_S0_S0_S0_S0_S0_S0_S0_S0_S0_S0_S0_S0_S0_S0_S0_S0_S0_S0_S0_S0_S0_S0_S0_S0_S0_S0_S0_S0_S0_S0_S0_S0_S0_S0_S0_S0_S0_S0_S0_S0_S0_S0_S0_S0_S0_S0_S0_S0_S0_S0_S0_S0_S0_S0_S0_S0__param_68];
	ld.param.u64 	%rd208, [_Z9taumol_swdPiPdS0_S0_S0_S0_S0_S_S_S_S_S_S_S0_S0_S0_S0_S0_S0_S0_S0_S0_S0_S_S0_S0_S0_S0_S0_S0_S0_S0_S0_S0_S0_S0_S0_S0_S0_S0_S0_S0_S0_S0_S0_S0_S0_S0_S0_S0_S0_S0_S0_S0_S0_S0_S0_S0_S0_S0_S0_S0_S0_S0_S0_S0_S0_S0_S0_S0_S0_S0_S0_S0_S0_S0_S0_S0_S0_S0_S0_S0_S0_S0_S0_S0_S0_S0_S0_S0_S0_S0_S0_S0_S0_S0__param_69];
	ld.param.u64 	%rd209, [_Z9taumol_swdPiPdS0_S0_S0_S0_S0_S_S_S_S_S_S_S0_S0_S0_S0_S0_S0_S0_S0_S0_S0_S_S0_S0_S0_S0_S0_S0_S0_S0_S0_S0_S0_S0_S0_S0_S0_S0_S0_S0_S0_S0_S0_S0_S0_S0_S0_S0_S0_S0_S0_S0_S0_S0_S0_S0_S0_S0_S0_S0_S0_S0_S0_S0_S0_S0_S0_S0_S0_S0_S0_S0_S0_S0_S0_S0_S0_S0_S0_S0_S0_S0_S0_S0_S0_S0_S0_S0_S0_S0_S0_S0_S0_S0__param_70];
	ld.param.u64 	%rd210, [_Z9taumol_swdPiPdS0_S0_S0_S0_S0_S_S_S_S_S_S_S0_S0_S0_S0_S0_S0_S0_S0_S0_S0_S_S0_S0_S0_S0_S0_S0_S0_S0_S0_S0_S0_S0_S0_S0_S0_S0_S0_S0_S0_S0_S0_S0_S0_S0_S0_S0_S0_S0_S0_S0_S0_S0_S0_S0_S0_S0_S0_S0_S0_S0_S0_S0_S0_S0_S0_S0_S0_S0_S0_S0_S0_S0_S0_S0_S0_S0_S0_S0_S0_S0_S0_S0_S0_S0_S0_S0_S0_S0_S0_S0_S0_S0__param_71];
	ld.param.u64 	%rd211, [_Z9taumol_swdPiPdS0_S0_S0_S0_S0_S_S_S_S_S_S_S0_S0_S0_S0_S0_S0_S0_S0_S0_S0_S_S0_S0_S0_S0_S0_S0_S0_S0_S0_S0_S0_S0_S0_S0_S0_S0_S0_S0_S0_S0_S0_S0_S0_S0_S0_S0_S0_S0_S0_S0_S0_S0_S0_S0_S0_S0_S0_S0_S0_S0_S0_S0_S0_S0_S0_S0_S0_S0_S0_S0_S0_S0_S0_S0_S0_S0_S0_S0_S0_S0_S0_S0_S0_S0_S0_S0_S0_S0_S0_S0_S0_S0__param_72];
	ld.param.u64 	%rd212, [_Z9taumol_swdPiPdS0_S0_S0_S0_S0_S_S_S_S_S_S_S0_S0_S0_S0_S0_S0_S0_S0_S0_S0_S_S0_S0_S0_S0_S0_S0_S0_S0_S0_S0_S0_S0_S0_S0_S0_S0_S0_S0_S0_S0_S0_S0_S0_S0_S0_S0_S0_S0_S0_S0_S0_S0_S0_S0_S0_S0_S0_S0_S0_S0_S0_S0_S0_S0_S0_S0_S0_S0_S0_S0_S0_S0_S0_S0_S0_S0_S0_S0_S0_S0_S0_S0_S0_S0_S0_S0_S0_S0_S0_S0_S0_S0__param_73];
	ld.param.u64 	%rd213, [_Z9taumol_swdPiPdS0_S0_S0_S0_S0_S_S_S_S_S_S_S0_S0_S0_S0_S0_S0_S0_S0_S0_S0_S_S0_S0_S0_S0_S0_S0_S0_S0_S0_S0_S0_S0_S0_S0_S0_S0_S0_S0_S0_S0_S0_S0_S0_S0_S0_S0_S0_S0_S0_S0_S0_S0_S0_S0_S0_S0_S0_S0_S0_S0_S0_S0_S0_S0_S0_S0_S0_S0_S0_S0_S0_S0_S0_S0_S0_S0_S0_S0_S0_S0_S0_S0_S0_S0_S0_S0_S0_S0_S0_S0_S0_S0__param_74];
	ld.param.u64 	%rd261, [_Z9taumol_swdPiPdS0_S0_S0_S0_S0_S_S_S_S_S_S_S0_S0_S0_S0_S0_S0_S0_S0_S0_S0_S_S0_S0_S0_S0_S0_S0_S0_S0_S0_S0_S0_S0_S0_S0_S0_S0_S0_S0_S0_S0_S0_S0_S0_S0_S0_S0_S0_S0_S0_S0_S0_S0_S0_S0_S0_S0_S0_S0_S0_S0_S0_S0_S0_S0_S0_S0_S0_S0_S0_S0_S0_S0_S0_S0_S0_S0_S0_S0_S0_S0_S0_S0_S0_S0_S0_S0_S0_S0_S0_S0_S0_S0__param_75];
	ld.param.u64 	%rd214, [_Z9taumol_swdPiPdS0_S0_S0_S0_S0_S_S_S_S_S_S_S0_S0_S0_S0_S0_S0_S0_S0_S0_S0_S_S0_S0_S0_S0_S0_S0_S0_S0_S0_S0_S0_S0_S0_S0_S0_S0_S0_S0_S0_S0_S0_S0_S0_S0_S0_S0_S0_S0_S0_S0_S0_S0_S0_S0_S0_S0_S0_S0_S0_S0_S0_S0_S0_S0_S0_S0_S0_S0_S0_S0_S0_S0_S0_S0_S0_S0_S0_S0_S0_S0_S0_S0_S0_S0_S0_S0_S0_S0_S0_S0_S0_S0__param_76];
	ld.param.u64 	%rd262, [_Z9taumol_swdPiPdS0_S0_S0_S0_S0_S_S_S_S_S_S_S0_S0_S0_S0_S0_S0_S0_S0_S0_S0_S_S0_S0_S0_S0_S0_S0_S0_S0_S0_S0_S0_S0_S0_S0_S0_S0_S0_S0_S0_S0_S0_S0_S0_S0_S0_S0_S0_S0_S0_S0_S0_S0_S0_S0_S0_S0_S0_S0_S0_S0_S0_S0_S0_S0_S0_S0_S0_S0_S0_S0_S0_S0_S0_S0_S0_S0_S0_S0_S0_S0_S0_S0_S0_S0_S0_S0_S0_S0_S0_S0_S0_S0__param_77];
	ld.param.u64 	%rd263, [_Z9taumol_swdPiPdS0_S0_S0_S0_S0_S_S_S_S_S_S_S0_S0_S0_S0_S0_S0_S0_S0_S0_S0_S_S0_S0_S0_S0_S0_S0_S0_S0_S0_S0_S0_S0_S0_S0_S0_S0_S0_S0_S0_S0_S0_S0_S0_S0_S0_S0_S0_S0_S0_S0_S0_S0_S0_S0_S0_S0_S0_S0_S0_S0_S0_S0_S0_S0_S0_S0_S0_S0_S0_S0_S0_S0_S0_S0_S0_S0_S0_S0_S0_S0_S0_S0_S0_S0_S0_S0_S0_S0_S0_S0_S0_S0__param_78];
	ld.param.u64 	%rd264, [_Z9taumol_swdPiPdS0_S0_S0_S0_S0_S_S_S_S_S_S_S0_S0_S0_S0_S0_S0_S0_S0_S0_S0_S_S0_S0_S0_S0_S0_S0_S0_S0_S0_S0_S0_S0_S0_S0_S0_S0_S0_S0_S0_S0_S0_S0_S0_S0_S0_S0_S0_S0_S0_S0_S0_S0_S0_S0_S0_S0_S0_S0_S0_S0_S0_S0_S0_S0_S0_S0_S0_S0_S0_S0_S0_S0_S0_S0_S0_S0_S0_S0_S0_S0_S0_S0_S0_S0_S0_S0_S0_S0_S0_S0_S0_S0__param_79];
	ld.param.u64 	%rd265, [_Z9taumol_swdPiPdS0_S0_S0_S0_S0_S_S_S_S_S_S_S0_S0_S0_S0_S0_S0_S0_S0_S0_S0_S_S0_S0_S0_S0_S0_S0_S0_S0_S0_S0_S0_S0_S0_S0_S0_S0_S0_S0_S0_S0_S0_S0_S0_S0_S0_S0_S0_S0_S0_S0_S0_S0_S0_S0_S0_S0_S0_S0_S0_S0_S0_S0_S0_S0_S0_S0_S0_S0_S0_S0_S0_S0_S0_S0_S0_S0_S0_S0_S0_S0_S0_S0_S0_S0_S0_S0_S0_S0_S0_S0_S0_S0__param_80];
	ld.param.u64 	%rd266, [_Z9taumol_swdPiPdS0_S0_S0_S0_S0_S_S_S_S_S_S_S0_S0_S0_S0_S0_S0_S0_S0_S0_S0_S_S0_S0_S0_S0_S0_S0_S0_S0_S0_S0_S0_S0_S0_S0_S0_S0_S0_S0_S0_S0_S0_S0_S0_S0_S0_S0_S0_S0_S0_S0_S0_S0_S0_S0_S0_S0_S0_S0_S0_S0_S0_S0_S0_S0_S0_S0_S0_S0_S0_S0_S0_S0_S0_S0_S0_S0_S0_S0_S0_S0_S0_S0_S0_S0_S0_S0_S0_S0_S0_S0_S0_S0__param_81];
	ld.param.u64 	%rd215, [_Z9taumol_swdPiPdS0_S0_S0_S0_S0_S_S_S_S_S_S_S0_S0_S0_S0_S0_S0_S0_S0_S0_S0_S_S0_S0_S0_S0_S0_S0_S0_S0_S0_S0_S0_S0_S0_S0_S0_S0_S0_S0_S0_S0_S0_S0_S0_S0_S0_S0_S0_S0_S0_S0_S0_S0_S0_S0_S0_S0_S0_S0_S0_S0_S0_S0_S0_S0_S0_S0_S0_S0_S0_S0_S0_S0_S0_S0_S0_S0_S0_S0_S0_S0_S0_S0_S0_S0_S0_S0_S0_S0_S0_S0_S0_S0__param_82];
	ld.param.u64 	%rd216, [_Z9taumol_swdPiPdS0_S0_S0_S0_S0_S_S_S_S_S_S_S0_S0_S0_S0_S0_S0_S0_S0_S0_S0_S_S0_S0_S0_S0_S0_S0_S0_S0_S0_S0_S0_S0_S0_S0_S0_S0_S0_S0_S0_S0_S0_S0_S0_S0_S0_S0_S0_S0_S0_S0_S0_S0_S0_S0_S0_S0_S0_S0_S0_S0_S0_S0_S0_S0_S0_S0_S0_S0_S0_S0_S0_S0_S0_S0_S0_S0_S0_S0_S0_S0_S0_S0_S0_S0_S0_S0_S0_S0_S0_S0_S0_S0__param_83];
	ld.param.u64 	%rd267, [_Z9taumol_swdPiPdS0_S0_S0_S0_S0_S_S_S_S_S_S_S0_S0_S0_S0_S0_S0_S0_S0_S0_S0_S_S0_S0_S0_S0_S0_S0_S0_S0_S0_S0_S0_S0_S0_S0_S0_S0_S0_S0_S0_S0_S0_S0_S0_S0_S0_S0_S0_S0_S0_S0_S0_S0_S0_S0_S0_S0_S0_S0_S0_S0_S0_S0_S0_S0_S0_S0_S0_S0_S0_S0_S0_S0_S0_S0_S0_S0_S0_S0_S0_S0_S0_S0_S0_S0_S0_S0_S0_S0_S0_S0_S0_S0__param_84];
	ld.param.u64 	%rd217, [_Z9taumol_swdPiPdS0_S0_S0_S0_S0_S_S_S_S_S_S_S0_S0_S0_S0_S0_S0_S0_S0_S0_S0_S_S0_S0_S0_S0_S0_S0_S0_S0_S0_S0_S0_S0_S0_S0_S0_S0_S0_S0_S0_S0_S0_S0_S0_S0_S0_S0_S0_S0_S0_S0_S0_S0_S0_S0_S0_S0_S0_S0_S0_S0_S0_S0_S0_S0_S0_S0_S0_S0_S0_S0_S0_S0_S0_S0_S0_S0_S0_S0_S0_S0_S0_S0_S0_S0_S0_S0_S0_S0_S0_S0_S0_S0__param_85];
	ld.param.u64 	%rd218, [_Z9taumol_swdPiPdS0_S0_S0_S0_S0_S_S_S_S_S_S_S0_S0_S0_S0_S0_S0_S0_S0_S0_S0_S_S0_S0_S0_S0_S0_S0_S0_S0_S0_S0_S0_S0_S0_S0_S0_S0_S0_S0_S0_S0_S0_S0_S0_S0_S0_S0_S0_S0_S0_S0_S0_S0_S0_S0_S0_S0_S0_S0_S0_S0_S0_S0_S0_S0_S0_S0_S0_S0_S0_S0_S0_S0_S0_S0_S0_S0_S0_S0_S0_S0_S0_S0_S0_S0_S0_S0_S0_S0_S0_S0_S0_S0__param_86];
	ld.param.u64 	%rd219, [_Z9taumol_swdPiPdS0_S0_S0_S0_S0_S_S_S_S_S_S_S0_S0_S0_S0_S0_S0_S0_S0_S0_S0_S_S0_S0_S0_S0_S0_S0_S0_S0_S0_S0_S0_S0_S0_S0_S0_S0_S0_S0_S0_S0_S0_S0_S0_S0_S0_S0_S0_S0_S0_S0_S0_S0_S0_S0_S0_S0_S0_S0_S0_S0_S0_S0_S0_S0_S0_S0_S0_S0_S0_S0_S0_S0_S0_S0_S0_S0_S0_S0_S0_S0_S0_S0_S0_S0_S0_S0_S0_S0_S0_S0_S0_S0__param_87];
	ld.param.u64 	%rd220, [_Z9taumol_swdPiPdS0_S0_S0_S0_S0_S_S_S_S_S_S_S0_S0_S0_S0_S0_S0_S0_S0_S0_S0_S_S0_S0_S0_S0_S0_S0_S0_S0_S0_S0_S0_S0_S0_S0_S0_S0_S0_S0_S0_S0_S0_S0_S0_S0_S0_S0_S0_S0_S0_S0_S0_S0_S0_S0_S0_S0_S0_S0_S0_S0_S0_S0_S0_S0_S0_S0_S0_S0_S0_S0_S0_S0_S0_S0_S0_S0_S0_S0_S0_S0_S0_S0_S0_S0_S0_S0_S0_S0_S0_S0_S0_S0__param_88];
	ld.param.u64 	%rd221, [_Z9taumol_swdPiPdS0_S0_S0_S0_S0_S_S_S_S_S_S_S0_S0_S0_S0_S0_S0_S0_S0_S0_S0_S_S0_S0_S0_S0_S0_S0_S0_S0_S0_S0_S0_S0_S0_S0_S0_S0_S0_S0_S0_S0_S0_S0_S0_S0_S0_S0_S0_S0_S0_S0_S0_S0_S0_S0_S0_S0_S0_S0_S0_S0_S0_S0_S0_S0_S0_S0_S0_S0_S0_S0_S0_S0_S0_S0_S0_S0_S0_S0_S0_S0_S0_S0_S0_S0_S0_S0_S0_S0_S0_S0_S0_S0__param_89];
	ld.param.u64 	%rd222, [_Z9taumol_swdPiPdS0_S0_S0_S0_S0_S_S_S_S_S_S_S0_S0_S0_S0_S0_S0_S0_S0_S0_S0_S_S0_S0_S0_S0_S0_S0_S0_S0_S0_S0_S0_S0_S0_S0_S0_S0_S0_S0_S0_S0_S0_S0_S0_S0_S0_S0_S0_S0_S0_S0_S0_S0_S0_S0_S0_S0_S0_S0_S0_S0_S0_S0_S0_S0_S0_S0_S0_S0_S0_S0_S0_S0_S0_S0_S0_S0_S0_S0_S0_S0_S0_S0_S0_S0_S0_S0_S0_S0_S0_S0_S0_S0__param_90];
	ld.param.u64 	%rd223, [_Z9taumol_swdPiPdS0_S0_S0_S0_S0_S_S_S_S_S_S_S0_S0_S0_S0_S0_S0_S0_S0_S0_S0_S_S0_S0_S0_S0_S0_S0_S0_S0_S0_S0_S0_S0_S0_S0_S0_S0_S0_S0_S0_S0_S0_S0_S0_S0_S0_S0_S0_S0_S0_S0_S0_S0_S0_S0_S0_S0_S0_S0_S0_S0_S0_S0_S0_S0_S0_S0_S0_S0_S0_S0_S0_S0_S0_S0_S0_S0_S0_S0_S0_S0_S0_S0_S0_S0_S0_S0_S0_S0_S0_S0_S0_S0__param_91];
	ld.param.u64 	%rd224, [_Z9taumol_swdPiPdS0_S0_S0_S0_S0_S_S_S_S_S_S_S0_S0_S0_S0_S0_S0_S0_S0_S0_S0_S_S0_S0_S0_S0_S0_S0_S0_S0_S0_S0_S0_S0_S0_S0_S0_S0_S0_S0_S0_S0_S0_S0_S0_S0_S0_S0_S0_S0_S0_S0_S0_S0_S0_S0_S0_S0_S0_S0_S0_S0_S0_S0_S0_S0_S0_S0_S0_S0_S0_S0_S0_S0_S0_S0_S0_S0_S0_S0_S0_S0_S0_S0_S0_S0_S0_S0_S0_S0_S0_S0_S0_S0__param_92];
	ld.param.u64 	%rd225, [_Z9taumol_swdPiPdS0_S0_S0_S0_S0_S_S_S_S_S_S_S0_S0_S0_S0_S0_S0_S0_S0_S0_S0_S_S0_S0_S0_S0_S0_S0_S0_S0_S0_S0_S0_S0_S0_S0_S0_S0_S0_S0_S0_S0_S0_S0_S0_S0_S0_S0_S0_S0_S0_S0_S0_S0_S0_S0_S0_S0_S0_S0_S0_S0_S0_S0_S0_S0_S0_S0_S0_S0_S0_S0_S0_S0_S0_S0_S0_S0_S0_S0_S0_S0_S0_S0_S0_S0_S0_S0_S0_S0_S0_S0_S0_S0__param_93];
	ld.param.u64 	%rd226, [_Z9taumol_swdPiPdS0_S0_S0_S0_S0_S_S_S_S_S_S_S0_S0_S0_S0_S0_S0_S0_S0_S0_S0_S_S0_S0_S0_S0_S0_S0_S0_S0_S0_S0_S0_S0_S0_S0_S0_S0_S0_S0_S0_S0_S0_S0_S0_S0_S0_S0_S0_S0_S0_S0_S0_S0_S0_S0_S0_S0_S0_S0_S0_S0_S0_S0_S0_S0_S0_S0_S0_S0_S0_S0_S0_S0_S0_S0_S0_S0_S0_S0_S0_S0_S0_S0_S0_S0_S0_S0_S0_S0_S0_S0_S0_S0__param_94];
	ld.param.u64 	%rd227, [_Z9taumol_swdPiPdS0_S0_S0_S0_S0_S_S_S_S_S_S_S0_S0_S0_S0_S0_S0_S0_S0_S0_S0_S_S0_S0_S0_S0_S0_S0_S0_S0_S0_S0_S0_S0_S0_S0_S0_S0_S0_S0_S0_S0_S0_S0_S0_S0_S0_S0_S0_S0_S0_S0_S0_S0_S0_S0_S0_S0_S0_S0_S0_S0_S0_S0_S0_S0_S0_S0_S0_S0_S0_S0_S0_S0_S0_S0_S0_S0_S0_S0_S0_S0_S0_S0_S0_S0_S0_S0_S0_S0_S0_S0_S0_S0__param_95];
	ld.param.u64 	%rd228, [_Z9taumol_swdPiPdS0_S0_S0_S0_S0_S_S_S_S_S_S_S0_S0_S0_S0_S0_S0_S0_S0_S0_S0_S_S0_S0_S0_S0_S0_S0_S0_S0_S0_S0_S0_S0_S0_S0_S0_S0_S0_S0_S0_S0_S0_S0_S0_S0_S0_S0_S0_S0_S0_S0_S0_S0_S0_S0_S0_S0_S0_S0_S0_S0_S0_S0_S0_S0_S0_S0_S0_S0_S0_S0_S0_S0_S0_S0_S0_S0_S0_S0_S0_S0_S0_S0_S0_S0_S0_S0_S0_S0_S0_S0_S0_S0__param_96];
	cvta.to.global.u64 	%rd1, %rd251;
	cvta.to.global.u64 	%rd2, %rd254;
	cvta.to.global.u64 	%rd3, %rd253;
	cvta.to.global.u64 	%rd4, %rd256;
	cvta.to.global.u64 	%rd5, %rd255;
	cvta.to.global.u64 	%rd6, %rd257;
	cvta.to.global.u64 	%rd7, %rd259;
	cvta.to.global.u64 	%rd8, %rd263;
	cvta.to.global.u64 	%rd9, %rd262;
	cvta.to.global.u64 	%rd10, %rd261;
	cvta.to.global.u64 	%rd11, %rd264;
	cvta.to.global.u64 	%rd12, %rd265;
	cvta.to.global.u64 	%rd13, %rd267;
	cvta.to.global.u64 	%rd14, %rd266;
	cvta.to.global.u64 	%rd268, %rd247;
	cvta.to.global.u64 	%rd269, %rd246;
	cvta.to.global.u64 	%rd270, %rd245;
	cvta.to.global.u64 	%rd271, %rd244;
	cvta.to.global.u64 	%rd15, %rd248;
	cvta.to.global.u64 	%rd16, %rd250;
	cvta.to.global.u64 	%rd17, %rd243;
	cvta.to.global.u64 	%rd18, %rd260;
	cvta.to.global.u64 	%rd19, %rd258;
	cvta.to.global.u64 	%rd20, %rd252;
	cvta.to.global.u64 	%rd21, %rd249;
	cvta.to.global.u64 	%rd22, %rd242;
	cvta.to.global.u64 	%rd272, %rd241;
	cvta.to.global.u64 	%rd273, %rd240;
	cvta.to.global.u64 	%rd23, %rd239;
	cvta.to.global.u64 	%rd24, %rd238;
	cvta.to.global.u64 	%rd25, %rd237;
	cvta.to.global.u64 	%rd26, %rd236;
	cvta.to.global.u64 	%rd27, %rd235;
	cvta.to.global.u64 	%rd28, %rd234;
	cvta.to.global.u64 	%rd29, %rd233;
	cvta.to.global.u64 	%rd30, %rd232;
	cvta.to.global.u64 	%rd31, %rd231;
	cvta.to.global.u64 	%rd274, %rd230;
	cvta.to.global.u64 	%rd32, %rd229;
	mov.u32 	%r241, %ntid.x;
	mov.u32 	%r242, %ctaid.x;
	mov.u32 	%r243, %tid.x;
	mad.lo.s32 	%r1, %r241, %r242, %r243;
	mov.u32 	%r244, %ntid.y;
	mov.u32 	%r245, %ctaid.y;
	mov.u32 	%r246, %tid.y;
	mad.lo.s32 	%r2, %r244, %r245, %r246;
	setp.gt.u32 	%p4, %r1, 2047;
	mul.wide.u32 	%rd275, %r1, 4;
	add.s64 	%rd33, %rd32, %rd275;
	shl.b32 	%r247, %r2, 11;
	add.s32 	%r3, %r247, %r1;
	mul.wide.u32 	%rd276, %r3, 8;
	add.s64 	%rd34, %rd274, %rd276;
	add.s64 	%rd35, %rd31, %rd276;
	add.s64 	%rd36, %rd30, %rd276;
	add.s64 	%rd37, %rd29, %rd276;
	add.s64 	%rd38, %rd28, %rd276;
	add.s64 	%rd39, %rd27, %rd276;
	mul.wide.u32 	%rd277, %r3, 4;
	add.s64 	%rd40, %rd26, %rd277;
	add.s64 	%rd41, %rd25, %rd277;
	add.s64 	%rd42, %rd23, %rd277;
	add.s64 	%rd43, %rd273, %rd277;
	add.s64 	%rd44, %rd272, %rd277;
	add.s64 	%rd45, %rd22, %rd276;
	add.s64 	%rd46, %rd271, %rd276;
	add.s64 	%rd47, %rd270, %rd276;
	add.s64 	%rd48, %rd269, %rd276;
	add.s64 	%rd49, %rd268, %rd276;
	mov.pred 	%p159, 0;
	@%p4 bra 	$L__BB8_8;
	ld.global.u32 	%r655, [%rd33];
	setp.ge.s32 	%p5, %r2, %r655;
	@%p5 bra 	$L__BB8_7;
	ld.param.f64 	%fd2263, [_Z9taumol_swdPiPdS0_S0_S0_S0_S0_S_S_S_S_S_S_S0_S0_S0_S0_S0_S0_S0_S0_S0_S0_S_S0_S0_S0_S0_S0_S0_S0_S0_S0_S0_S0_S0_S0_S0_S0_S0_S0_S0_S0_S0_S0_S0_S0_S0_S0_S0_S0_S0_S0_S0_S0_S0_S0_S0_S0_S0_S0_S0_S0_S0_S0_S0_S0_S0_S0_S0_S0_S0_S0_S0_S0_S0_S0_S0_S0_S0_S0_S0_S0_S0_S0_S0_S0_S0_S0_S0_S0_S0_S0_S0_S0_S0__param_0];
	ld.global.f64 	%fd137, [%rd34];
	ld.global.f64 	%fd138, [%rd35];
	add.f64 	%fd1, %fd137, %fd138;
	div.rn.f64 	%fd139, %fd137, %fd1;
	setp.ge.f64 	%p6, %fd139, %fd2263;
	selp.f64 	%fd140, %fd2263, %fd139, %p6;
	mul.f64 	%fd141, %fd140, 0d4020000000000000;
	cvt.rzi.s32.f64 	%r5, %fd141;
	add.s32 	%r6, %r5, 1;
	cvt.rn.f64.s32 	%fd142, %r5;
	sub.f64 	%fd2, %fd141, %fd142;
	mov.f64 	%fd143, 0d3FF0000000000000;
	sub.f64 	%fd3, %fd143, %fd2;
	ld.global.f64 	%fd4, [%rd36];
	mul.f64 	%fd5, %fd4, %fd3;
	ld.global.f64 	%fd6, [%rd37];
	ld.global.f64 	%fd7, [%rd38];
	ld.global.f64 	%fd8, [%rd39];
	ld.global.u32 	%r248, [%rd40];
	mul.lo.s32 	%r7, %r248, 5;
	ld.global.u32 	%r249, [%rd41];
	add.s32 	%r250, %r249, %r7;
	add.s32 	%r251, %r250, -6;
	ld.global.u32 	%r8, [%rd24];
	mul.lo.s32 	%r9, %r251, %r8;
	ld.global.u32 	%r10, [%rd42];
	ld.global.u32 	%r11, [%rd43];
	ld.global.u32 	%r12, [%rd44];
	ld.global.f64 	%fd9, [%rd45];
	setp.ne.s32 	%p7, %r1, 0;
	@%p7 bra 	$L__BB8_4;
	add.u64 	%rd278, %SP, 0;
	add.u64 	%rd279, %SPL, 0;
	add.s32 	%r252, %r9, %r6;
	st.local.u32 	[%rd279], %r252;
	mov.u64 	%rd280, $str;
	cvta.global.u64 	%rd281, %rd280;
	{ // callseq 6, 0
	.param .b64 param0;
	st.param.b64 	[param0], %rd281;
	.param .b64 param1;
	st.param.b64 	[param1], %rd278;
	.param .b32 retval0;
	call.uni (retval0), 
	vprintf, 
	(
	param0, 
	param1
	);
	ld.param.b32 	%r253, [retval0];
	} // callseq 6
$L__BB8_4:
	ld.param.u64 	%rd750, [_Z9taumol_swdPiPdS0_S0_S0_S0_S0_S_S_S_S_S_S_S0_S0_S0_S0_S0_S0_S0_S0_S0_S0_S_S0_S0_S0_S0_S0_S0_S0_S0_S0_S0_S0_S0_S0_S0_S0_S0_S0_S0_S0_S0_S0_S0_S0_S0_S0_S0_S0_S0_S0_S0_S0_S0_S0_S0_S0_S0_S0_S0_S0_S0_S0_S0_S0_S0_S0_S0_S0_S0_S0_S0_S0_S0_S0_S0_S0_S0_S0_S0_S0_S0_S0_S0_S0_S0_S0_S0_S0_S0_S0_S0_S0_S0__param_21];
	ld.param.u64 	%rd749, [_Z9taumol_swdPiPdS0_S0_S0_S0_S0_S_S_S_S_S_S_S0_S0_S0_S0_S0_S0_S0_S0_S0_S0_S_S0_S0_S0_S0_S0_S0_S0_S0_S0_S0_S0_S0_S0_S0_S0_S0_S0_S0_S0_S0_S0_S0_S0_S0_S0_S0_S0_S0_S0_S0_S0_S0_S0_S0_S0_S0_S0_S0_S0_S0_S0_S0_S0_S0_S0_S0_S0_S0_S0_S0_S0_S0_S0_S0_S0_S0_S0_S0_S0_S0_S0_S0_S0_S0_S0_S0_S0_S0_S0_S0_S0_S0__param_18];
	ld.param.u64 	%rd748, [_Z9taumol_swdPiPdS0_S0_S0_S0_S0_S_S_S_S_S_S_S0_S0_S0_S0_S0_S0_S0_S0_S0_S0_S_S0_S0_S0_S0_S0_S0_S0_S0_S0_S0_S0_S0_S0_S0_S0_S0_S0_S0_S0_S0_S0_S0_S0_S0_S0_S0_S0_S0_S0_S0_S0_S0_S0_S0_S0_S0_S0_S0_S0_S0_S0_S0_S0_S0_S0_S0_S0_S0_S0_S0_S0_S0_S0_S0_S0_S0_S0_S0_S0_S0_S0_S0_S0_S0_S0_S0_S0_S0_S0_S0_S0_S0__param_16];
	mul.f64 	%fd10, %fd6, %fd3;
	mul.f64 	%fd11, %fd4, %fd2;
	mul.f64 	%fd12, %fd6, %fd2;
	mul.f64 	%fd13, %fd7, %fd3;
	mul.f64 	%fd14, %fd8, %fd3;
	mul.f64 	%fd15, %fd7, %fd2;
	mul.f64 	%fd16, %fd8, %fd2;
	cvta.to.global.u64 	%rd50, %rd748;
	cvta.to.global.u64 	%rd51, %rd749;
	cvta.to.global.u64 	%rd52, %rd750;
	add.s32 	%r256, %r10, %r7;
	add.s32 	%r257, %r256, -1;
	mul.lo.s32 	%r13, %r257, %r8;
	mov.b32 	%r654, 0;
	cvt.s64.s32 	%rd283, %r9;
	cvt.s64.s32 	%rd284, %r5;
	add.s64 	%rd285, %rd283, %rd284;
	cvt.s64.s32 	%rd289, %r13;
	add.s64 	%rd290, %rd289, %rd284;
$L__BB8_5:
	mul.lo.s32 	%r258, %r654, 585;
	cvt.u64.u32 	%rd282, %r258;
	add.s64 	%rd286, %rd285, %rd282;
	shl.b64 	%rd287, %rd286, 3;
	add.s64 	%rd288, %rd287, %rd50;
	ld.global.f64 	%fd144, [%rd288];
	ld.global.f64 	%fd145, [%rd288+8];
	mul.f64 	%fd146, %fd11, %fd145;
	fma.rn.f64 	%fd147, %fd5, %fd144, %fd146;
	ld.global.f64 	%fd148, [%rd288+72];
	fma.rn.f64 	%fd149, %fd10, %fd148, %fd147;
	ld.global.f64 	%fd150, [%rd288+80];
	fma.rn.f64 	%fd151, %fd12, %fd150, %fd149;
	add.s64 	%rd291, %rd290, %rd282;
	shl.b64 	%rd292, %rd291, 3;
	add.s64 	%rd293, %rd292, %rd50;
	ld.global.f64 	%fd152, [%rd293];
	fma.rn.f64 	%fd153, %fd13, %fd152, %fd151;
	ld.global.f64 	%fd154, [%rd293+8];
	fma.rn.f64 	%fd155, %fd15, %fd154, %fd153;
	ld.global.f64 	%fd156, [%rd293+72];
	fma.rn.f64 	%fd157, %fd14, %fd156, %fd155;
	ld.global.f64 	%fd158, [%rd293+80];
	fma.rn.f64 	%fd159, %fd16, %fd158, %fd157;
	ld.global.f64 	%fd160, [%rd34];
	ld.global.f64 	%fd161, [%rd46];
	mad.lo.s32 	%r259, %r654, 10, %r11;
	mul.wide.s32 	%rd294, %r259, 8;
	add.s64 	%rd295, %rd51, %rd294;
	ld.global.f64 	%fd162, [%rd295+-8];
	ld.global.f64 	%fd163, [%rd47];
	ld.global.f64 	%fd164, [%rd295];
	sub.f64 	%fd165, %fd164, %fd162;
	fma.rn.f64 	%fd166, %fd163, %fd165, %fd162;
	ld.global.f64 	%fd167, [%rd48];
	mad.lo.s32 	%r260, %r654, 3, %r12;
	mul.wide.s32 	%rd296, %r260, 8;
	add.s64 	%rd297, %rd52, %rd296;
	ld.global.f64 	%fd168, [%rd297+-8];
	ld.global.f64 	%fd169, [%rd49];
	ld.global.f64 	%fd170, [%rd297];
	sub.f64 	%fd171, %fd170, %fd168;
	fma.rn.f64 	%fd172, %fd169, %fd171, %fd168;
	mul.f64 	%fd173, %fd167, %fd172;
	fma.rn.f64 	%fd174, %fd161, %fd166, %fd173;
	mul.f64 	%fd175, %fd160, %fd174;
	fma.rn.f64 	%fd176, %fd1, %fd159, %fd175;
	mad.lo.s32 	%r261, %r654, 106496, %r3;
	mul.wide.u32 	%rd298, %r261, 8;
	add.s64 	%rd299, %rd17, %rd298;
	st.global.f64 	[%rd299], %fd176;
	add.s64 	%rd300, %rd15, %rd298;
	st.global.f64 	[%rd300], %fd9;
	ld.global.f64 	%fd177, [%rd288+4680];
	ld.global.f64 	%fd178, [%rd288+4688];
	mul.f64 	%fd179, %fd11, %fd178;
	fma.rn.f64 	%fd180, %fd5, %fd177, %fd179;
	ld.global.f64 	%fd181, [%rd288+4752];
	fma.rn.f64 	%fd182, %fd10, %fd181, %fd180;
	ld.global.f64 	%fd183, [%rd288+4760];
	fma.rn.f64 	%fd184, %fd12, %fd183, %fd182;
	ld.global.f64 	%fd185, [%rd293+4680];
	fma.rn.f64 	%fd186, %fd13, %fd185, %fd184;
	ld.global.f64 	%fd187, [%rd293+4688];
	fma.rn.f64 	%fd188, %fd15, %fd187, %fd186;
	ld.global.f64 	%fd189, [%rd293+4752];
	fma.rn.f64 	%fd190, %fd14, %fd189, %fd188;
	ld.global.f64 	%fd191, [%rd293+4760];
	fma.rn.f64 	%fd192, %fd16, %fd191, %fd190;
	ld.global.f64 	%fd193, [%rd34];
	ld.global.f64 	%fd194, [%rd46];
	ld.global.f64 	%fd195, [%rd295+72];
	ld.global.f64 	%fd196, [%rd47];
	ld.global.f64 	%fd197, [%rd295+80];
	sub.f64 	%fd198, %fd197, %fd195;
	fma.rn.f64 	%fd199, %fd196, %fd198, %fd195;
	ld.global.f64 	%fd200, [%rd48];
	ld.global.f64 	%fd201, [%rd297+16];
	ld.global.f64 	%fd202, [%rd49];
	ld.global.f64 	%fd203, [%rd297+24];
	sub.f64 	%fd204, %fd203, %fd201;
	fma.rn.f64 	%fd205, %fd202, %fd204, %fd201;
	mul.f64 	%fd206, %fd200, %fd205;
	fma.rn.f64 	%fd207, %fd194, %fd199, %fd206;
	mul.f64 	%fd208, %fd193, %fd207;
	fma.rn.f64 	%fd209, %fd1, %fd192, %fd208;
	add.s32 	%r262, %r261, 106496;
	mul.wide.u32 	%rd301, %r262, 8;
	add.s64 	%rd302, %rd17, %rd301;
	st.global.f64 	[%rd302], %fd209;
	add.s64 	%rd303, %rd15, %rd301;
	st.global.f64 	[%rd303], %fd9;
	add.s32 	%r654, %r654, 2;
	setp.ne.s32 	%p8, %r654, 6;
	@%p8 bra 	$L__BB8_5;
	ld.global.u32 	%r655, [%rd33];
$L__BB8_7:
	setp.ge.s32 	%p159, %r2, %r655;
$L__BB8_8:
	setp.gt.u32 	%p9, %r2, 51;
	not.pred 	%p10, %p159;
	shl.b32 	%r263, %r2, 11;
	add.s32 	%r264, %r263, %r1;
	add.s32 	%r18, %r264, -2048;
	mul.wide.s32 	%rd304, %r18, 4;
	add.s64 	%rd53, %rd26, %rd304;
	or.pred  	%p11, %p10, %p9;
	@%p11 bra 	$L__BB8_25;
	ld.global.u32 	%r265, [%rd53];
	setp.lt.s32 	%p12, %r265, 30;
	@%p12 bra 	$L__BB8_11;
	ld.global.u32 	%r656, [%rd53+8192];
	mov.b32 	%r657, 51;
	bra.uni 	$L__BB8_12;
$L__BB8_11:
	ld.global.u32 	%r656, [%rd53+8192];
	setp.gt.s32 	%p13, %r656, 29;
	selp.b32 	%r657, %r2, 51, %p13;
$L__BB8_12:
	ld.param.u64 	%rd751, [_Z9taumol_swdPiPdS0_S0_S0_S0_S0_S_S_S_S_S_S_S0_S0_S0_S0_S0_S0_S0_S0_S0_S0_S_S0_S0_S0_S0_S0_S0_S0_S0_S0_S0_S0_S0_S0_S0_S0_S0_S0_S0_S0_S0_S0_S0_S0_S0_S0_S0_S0_S0_S0_S0_S0_S0_S0_S0_S0_S0_S0_S0_S0_S0_S0_S0_S0_S0_S0_S0_S0_S0_S0_S0_S0_S0_S0_S0_S0_S0_S0_S0_S0_S0_S0_S0_S0_S0_S0_S0_S0_S0_S0_S0_S0_S0__param_25];
	cvta.to.global.u64 	%rd305, %rd751;
	add.s32 	%r24, %r18, 2048;
	mul.lo.s32 	%r267, %r656, 5;
	mul.wide.s32 	%rd306, %r24, 4;
	add.s64 	%rd307, %rd25, %rd306;
	ld.global.u32 	%r268, [%rd307];
	add.s32 	%r269, %r268, %r267;
	add.s32 	%r270, %r269, -66;
	ld.global.u32 	%r271, [%rd21];
	mul.lo.s32 	%r272, %r270, %r271;
	add.s64 	%rd308, %rd23, %rd306;
	ld.global.u32 	%r273, [%rd308];
	add.s32 	%r274, %r273, %r267;
	add.s32 	%r275, %r274, -61;
	mul.lo.s32 	%r276, %r275, %r271;
	mul.wide.s32 	%rd309, %r24, 8;
	add.s64 	%rd310, %rd22, %rd309;
	ld.global.f64 	%fd17, [%rd310];
	add.s64 	%rd54, %rd31, %rd309;
	add.s64 	%rd55, %rd30, %rd309;
	add.s64 	%rd56, %rd29, %rd309;
	add.s64 	%rd57, %rd28, %rd309;
	add.s64 	%rd58, %rd27, %rd309;
	setp.ne.s32 	%p14, %r2, %r657;
	ld.global.f64 	%fd210, [%rd54];
	ld.global.f64 	%fd211, [%rd55];
	mul.wide.s32 	%rd311, %r272, 8;
	add.s64 	%rd59, %rd305, %rd311;
	ld.global.f64 	%fd212, [%rd59];
	ld.global.f64 	%fd213, [%rd56];
	ld.global.f64 	%fd214, [%rd59+8];
	mul.f64 	%fd215, %fd213, %fd214;
	fma.rn.f64 	%fd216, %fd211, %fd212, %fd215;
	ld.global.f64 	%fd217, [%rd57];
	mul.wide.s32 	%rd312, %r276, 8;
	add.s64 	%rd60, %rd305, %rd312;
	ld.global.f64 	%fd218, [%rd60];
	fma.rn.f64 	%fd219, %fd217, %fd218, %fd216;
	ld.global.f64 	%fd220, [%rd58];
	ld.global.f64 	%fd221, [%rd60+8];
	fma.rn.f64 	%fd222, %fd220, %fd221, %fd219;
	mul.f64 	%fd223, %fd210, %fd222;
	add.s64 	%rd61, %rd17, %rd309;
	st.global.f64 	[%rd61], %fd223;
	mul.wide.s32 	%rd313, %r1, 8;
	add.s64 	%rd62, %rd16, %rd313;
	@%p14 bra 	$L__BB8_14;
	ld.global.f64 	%fd224, [%rd1];
	st.global.f64 	[%rd62], %fd224;
$L__BB8_14:
	mul.wide.s32 	%rd314, %r24, 8;
	add.s64 	%rd63, %rd15, %rd314;
	st.global.f64 	[%rd63], %fd17;
	ld.global.f64 	%fd225, [%rd54];
	ld.global.f64 	%fd226, [%rd55];
	ld.global.f64 	%fd227, [%rd59+1880];
	ld.global.f64 	%fd228, [%rd56];
	ld.global.f64 	%fd229, [%rd59+1888];
	mul.f64 	%fd230, %fd228, %fd229;
	fma.rn.f64 	%fd231, %fd226, %fd227, %fd230;
	ld.global.f64 	%fd232, [%rd57];
	ld.global.f64 	%fd233, [%rd60+1880];
	fma.rn.f64 	%fd234, %fd232, %fd233, %fd231;
	ld.global.f64 	%fd235, [%rd58];
	ld.global.f64 	%fd236, [%rd60+1888];
	fma.rn.f64 	%fd237, %fd235, %fd236, %fd234;
	mul.f64 	%fd238, %fd225, %fd237;
	st.global.f64 	[%rd61+851968], %fd238;
	@%p14 bra 	$L__BB8_16;
	ld.global.f64 	%fd239, [%rd1+8];
	st.global.f64 	[%rd62+16384], %fd239;
$L__BB8_16:
	st.global.f64 	[%rd63+851968], %fd17;
	ld.global.f64 	%fd240, [%rd54];
	ld.global.f64 	%fd241, [%rd55];
	ld.global.f64 	%fd242, [%rd59+3760];
	ld.global.f64 	%fd243, [%rd56];
	ld.global.f64 	%fd244, [%rd59+3768];
	mul.f64 	%fd245, %fd243, %fd244;
	fma.rn.f64 	%fd246, %fd241, %fd242, %fd245;
	ld.global.f64 	%fd247, [%rd57];
	ld.global.f64 	%fd248, [%rd60+3760];
	fma.rn.f64 	%fd249, %fd247, %fd248, %fd246;
	ld.global.f64 	%fd250, [%rd58];
	ld.global.f64 	%fd251, [%rd60+3768];
	fma.rn.f64 	%fd252, %fd250, %fd251, %fd249;
	mul.f64 	%fd253, %fd240, %fd252;
	st.global.f64 	[%rd61+1703936], %fd253;
	@%p14 bra 	$L__BB8_18;
	ld.global.f64 	%fd254, [%rd1+16];
	st.global.f64 	[%rd62+32768], %fd254;
$L__BB8_18:
	st.global.f64 	[%rd63+1703936], %fd17;
	ld.global.f64 	%fd255, [%rd54];
	ld.global.f64 	%fd256, [%rd55];
	ld.global.f64 	%fd257, [%rd59+5640];
	ld.global.f64 	%fd258, [%rd56];
	ld.global.f64 	%fd259, [%rd59+5648];
	mul.f64 	%fd260, %fd258, %fd259;
	fma.rn.f64 	%fd261, %fd256, %fd257, %fd260;
	ld.global.f64 	%fd262, [%rd57];
	ld.global.f64 	%fd263, [%rd60+5640];
	fma.rn.f64 	%fd264, %fd262, %fd263, %fd261;
	ld.global.f64 	%fd265, [%rd58];
	ld.global.f64 	%fd266, [%rd60+5648];
	fma.rn.f64 	%fd267, %fd265, %fd266, %fd264;
	mul.f64 	%fd268, %fd255, %fd267;
	st.global.f64 	[%rd61+2555904], %fd268;
	@%p14 bra 	$L__BB8_20;
	ld.global.f64 	%fd269, [%rd1+24];
	st.global.f64 	[%rd62+49152], %fd269;
$L__BB8_20:
	st.global.f64 	[%rd63+2555904], %fd17;
	ld.global.f64 	%fd270, [%rd54];
	ld.global.f64 	%fd271, [%rd55];
	ld.global.f64 	%fd272, [%rd59+7520];
	ld.global.f64 	%fd273, [%rd56];
	ld.global.f64 	%fd274, [%rd59+7528];
	mul.f64 	%fd275, %fd273, %fd274;
	fma.rn.f64 	%fd276, %fd271, %fd272, %fd275;
	ld.global.f64 	%fd277, [%rd57];
	ld.global.f64 	%fd278, [%rd60+7520];
	fma.rn.f64 	%fd279, %fd277, %fd278, %fd276;
	ld.global.f64 	%fd280, [%rd58];
	ld.global.f64 	%fd281, [%rd60+7528];
	fma.rn.f64 	%fd282, %fd280, %fd281, %fd279;
	mul.f64 	%fd283, %fd270, %fd282;
	st.global.f64 	[%rd61+3407872], %fd283;
	@%p14 bra 	$L__BB8_22;
	ld.global.f64 	%fd284, [%rd1+32];
	st.global.f64 	[%rd62+65536], %fd284;
$L__BB8_22:
	st.global.f64 	[%rd63+3407872], %fd17;
	ld.global.f64 	%fd285, [%rd54];
	ld.global.f64 	%fd286, [%rd55];
	ld.global.f64 	%fd287, [%rd59+9400];
	ld.global.f64 	%fd288, [%rd56];
	ld.global.f64 	%fd289, [%rd59+9408];
	mul.f64 	%fd290, %fd288, %fd289;
	fma.rn.f64 	%fd291, %fd286, %fd287, %fd290;
	ld.global.f64 	%fd292, [%rd57];
	ld.global.f64 	%fd293, [%rd60+9400];
	fma.rn.f64 	%fd294, %fd292, %fd293, %fd291;
	ld.global.f64 	%fd295, [%rd58];
	ld.global.f64 	%fd296, [%rd60+9408];
	fma.rn.f64 	%fd297, %fd295, %fd296, %fd294;
	mul.f64 	%fd298, %fd285, %fd297;
	st.global.f64 	[%rd61+4259840], %fd298;
	@%p14 bra 	$L__BB8_24;
	ld.global.f64 	%fd299, [%rd1+40];
	st.global.f64 	[%rd62+81920], %fd299;
$L__BB8_24:
	st.global.f64 	[%rd63+4259840], %fd17;
$L__BB8_25:
	@%p4 bra 	$L__BB8_39;
	ld.global.u32 	%r659, [%rd33];
	setp.ge.s32 	%p21, %r2, %r659;
	@%p21 bra 	$L__BB8_30;
	ld.param.u64 	%rd753, [_Z9taumol_swdPiPdS0_S0_S0_S0_S0_S_S_S_S_S_S_S0_S0_S0_S0_S0_S0_S0_S0_S0_S0_S_S0_S0_S0_S0_S0_S0_S0_S0_S0_S0_S0_S0_S0_S0_S0_S0_S0_S0_S0_S0_S0_S0_S0_S0_S0_S0_S0_S0_S0_S0_S0_S0_S0_S0_S0_S0_S0_S0_S0_S0_S0_S0_S0_S0_S0_S0_S0_S0_S0_S0_S0_S0_S0_S0_S0_S0_S0_S0_S0_S0_S0_S0_S0_S0_S0_S0_S0_S0_S0_S0_S0_S0__param_30];
	ld.param.u64 	%rd752, [_Z9taumol_swdPiPdS0_S0_S0_S0_S0_S_S_S_S_S_S_S0_S0_S0_S0_S0_S0_S0_S0_S0_S0_S_S0_S0_S0_S0_S0_S0_S0_S0_S0_S0_S0_S0_S0_S0_S0_S0_S0_S0_S0_S0_S0_S0_S0_S0_S0_S0_S0_S0_S0_S0_S0_S0_S0_S0_S0_S0_S0_S0_S0_S0_S0_S0_S0_S0_S0_S0_S0_S0_S0_S0_S0_S0_S0_S0_S0_S0_S0_S0_S0_S0_S0_S0_S0_S0_S0_S0_S0_S0_S0_S0_S0_S0__param_29];
	ld.param.f64 	%fd2264, [_Z9taumol_swdPiPdS0_S0_S0_S0_S0_S_S_S_S_S_S_S0_S0_S0_S0_S0_S0_S0_S0_S0_S0_S_S0_S0_S0_S0_S0_S0_S0_S0_S0_S0_S0_S0_S0_S0_S0_S0_S0_S0_S0_S0_S0_S0_S0_S0_S0_S0_S0_S0_S0_S0_S0_S0_S0_S0_S0_S0_S0_S0_S0_S0_S0_S0_S0_S0_S0_S0_S0_S0_S0_S0_S0_S0_S0_S0_S0_S0_S0_S0_S0_S0_S0_S0_S0_S0_S0_S0_S0_S0_S0_S0_S0_S0__param_0];
	cvta.to.global.u64 	%rd64, %rd752;
	ld.global.f64 	%fd300, [%rd34];
	mul.wide.u32 	%rd315, %r3, 8;
	add.s64 	%rd316, %rd20, %rd315;
	ld.global.f64 	%fd301, [%rd316];
	add.f64 	%fd18, %fd300, %fd301;
	div.rn.f64 	%fd302, %fd300, %fd18;
	setp.ge.f64 	%p22, %fd302, %fd2264;
	selp.f64 	%fd303, %fd2264, %fd302, %p22;
	mul.f64 	%fd304, %fd303, 0d4020000000000000;
	cvt.rzi.s32.f64 	%r26, %fd304;
	cvt.rn.f64.s32 	%fd305, %r26;
	sub.f64 	%fd306, %fd304, %fd305;
	mov.f64 	%fd307, 0d3FF0000000000000;
	sub.f64 	%fd308, %fd307, %fd306;
	ld.global.f64 	%fd309, [%rd36];
	mul.f64 	%fd19, %fd309, %fd308;
	ld.global.f64 	%fd310, [%rd37];
	mul.f64 	%fd20, %fd310, %fd308;
	mul.f64 	%fd21, %fd309, %fd306;
	mul.f64 	%fd22, %fd310, %fd306;
	ld.global.f64 	%fd311, [%rd38];
	mul.f64 	%fd23, %fd311, %fd308;
	ld.global.f64 	%fd312, [%rd39];
	mul.f64 	%fd24, %fd312, %fd308;
	mul.f64 	%fd25, %fd311, %fd306;
	mul.f64 	%fd26, %fd312, %fd306;
	ld.global.u32 	%r278, [%rd40];
	mul.lo.s32 	%r279, %r278, 5;
	ld.global.u32 	%r280, [%rd41];
	add.s32 	%r281, %r280, %r279;
	add.s32 	%r282, %r281, -6;
	ld.global.u32 	%r283, [%rd24+4];
	mul.lo.s32 	%r27, %r282, %r283;
	ld.global.u32 	%r284, [%rd42];
	add.s32 	%r285, %r284, %r279;
	add.s32 	%r286, %r285, -1;
	mul.lo.s32 	%r28, %r286, %r283;
	ld.global.u32 	%r29, [%rd43];
	ld.global.u32 	%r30, [%rd44];
	ld.global.f64 	%fd27, [%rd45];
	cvta.to.global.u64 	%rd65, %rd753;
	mov.b32 	%r658, 0;
$L__BB8_28:
	mul.lo.s32 	%r287, %r658, 585;
	cvt.u64.u32 	%rd317, %r287;
	cvt.s64.s32 	%rd318, %r27;
	cvt.s64.s32 	%rd319, %r26;
	add.s64 	%rd320, %rd318, %rd319;
	add.s64 	%rd321, %rd320, %rd317;
	shl.b64 	%rd322, %rd321, 3;
	add.s64 	%rd323, %rd322, %rd64;
	ld.global.f64 	%fd313, [%rd323];
	ld.global.f64 	%fd314, [%rd323+8];
	mul.f64 	%fd315, %fd21, %fd314;
	fma.rn.f64 	%fd316, %fd19, %fd313, %fd315;
	ld.global.f64 	%fd317, [%rd323+72];
	fma.rn.f64 	%fd318, %fd20, %fd317, %fd316;
	ld.global.f64 	%fd319, [%rd323+80];
	fma.rn.f64 	%fd320, %fd22, %fd319, %fd318;
	cvt.s64.s32 	%rd324, %r28;
	add.s64 	%rd325, %rd324, %rd319;
	add.s64 	%rd326, %rd325, %rd317;
	shl.b64 	%rd327, %rd326, 3;
	add.s64 	%rd328, %rd327, %rd64;
	ld.global.f64 	%fd321, [%rd328];
	fma.rn.f64 	%fd322, %fd23, %fd321, %fd320;
	ld.global.f64 	%fd323, [%rd328+8];
	fma.rn.f64 	%fd324, %fd25, %fd323, %fd322;
	ld.global.f64 	%fd325, [%rd328+72];
	fma.rn.f64 	%fd326, %fd24, %fd325, %fd324;
	ld.global.f64 	%fd327, [%rd328+80];
	fma.rn.f64 	%fd328, %fd26, %fd327, %fd326;
	ld.global.f64 	%fd329, [%rd34];
	ld.global.f64 	%fd330, [%rd46];
	mad.lo.s32 	%r288, %r658, 10, %r29;
	mul.wide.s32 	%rd329, %r288, 8;
	add.s64 	%rd330, %rd65, %rd329;
	ld.global.f64 	%fd331, [%rd330+-8];
	ld.global.f64 	%fd332, [%rd47];
	ld.global.f64 	%fd333, [%rd330];
	sub.f64 	%fd334, %fd333, %fd331;
	fma.rn.f64 	%fd335, %fd332, %fd334, %fd331;
	ld.global.f64 	%fd336, [%rd48];
	shl.b32 	%r289, %r658, 2;
	add.s32 	%r290, %r289, %r30;
	mul.wide.s32 	%rd331, %r290, 8;
	add.s64 	%rd332, %rd3, %rd331;
	ld.global.f64 	%fd337, [%rd332+-8];
	ld.global.f64 	%fd338, [%rd49];
	ld.global.f64 	%fd339, [%rd332];
	sub.f64 	%fd340, %fd339, %fd337;
	fma.rn.f64 	%fd341, %fd338, %fd340, %fd337;
	mul.f64 	%fd342, %fd336, %fd341;
	fma.rn.f64 	%fd343, %fd330, %fd335, %fd342;
	mul.f64 	%fd344, %fd329, %fd343;
	fma.rn.f64 	%fd345, %fd18, %fd328, %fd344;
	mad.lo.s32 	%r291, %r658, 52, %r2;
	shl.b32 	%r292, %r291, 11;
	add.s32 	%r293, %r292, %r1;
	add.s32 	%r294, %r293, 638976;
	mul.wide.u32 	%rd333, %r294, 8;
	add.s64 	%rd334, %rd17, %rd333;
	st.global.f64 	[%rd334], %fd345;
	add.s64 	%rd335, %rd15, %rd333;
	st.global.f64 	[%rd335], %fd27;
	ld.global.f64 	%fd346, [%rd323+4680];
	ld.global.f64 	%fd347, [%rd323+4688];
	mul.f64 	%fd348, %fd21, %fd347;
	fma.rn.f64 	%fd349, %fd19, %fd346, %fd348;
	ld.global.f64 	%fd350, [%rd323+4752];
	fma.rn.f64 	%fd351, %fd20, %fd350, %fd349;
	ld.global.f64 	%fd352, [%rd323+4760];
	fma.rn.f64 	%fd353, %fd22, %fd352, %fd351;
	ld.global.f64 	%fd354, [%rd328+4680];
	fma.rn.f64 	%fd355, %fd23, %fd354, %fd353;
	ld.global.f64 	%fd356, [%rd328+4688];
	fma.rn.f64 	%fd357, %fd25, %fd356, %fd355;
	ld.global.f64 	%fd358, [%rd328+4752];
	fma.rn.f64 	%fd359, %fd24, %fd358, %fd357;
	ld.global.f64 	%fd360, [%rd328+4760];
	fma.rn.f64 	%fd361, %fd26, %fd360, %fd359;
	ld.global.f64 	%fd362, [%rd34];
	ld.global.f64 	%fd363, [%rd46];
	ld.global.f64 	%fd364, [%rd330+72];
	ld.global.f64 	%fd365, [%rd47];
	ld.global.f64 	%fd366, [%rd330+80];
	sub.f64 	%fd367, %fd366, %fd364;
	fma.rn.f64 	%fd368, %fd365, %fd367, %fd364;
	ld.global.f64 	%fd369, [%rd48];
	ld.global.f64 	%fd370, [%rd332+24];
	ld.global.f64 	%fd371, [%rd49];
	ld.global.f64 	%fd372, [%rd332+32];
	sub.f64 	%fd373, %fd372, %fd370;
	fma.rn.f64 	%fd374, %fd371, %fd373, %fd370;
	mul.f64 	%fd375, %fd369, %fd374;
	fma.rn.f64 	%fd376, %fd363, %fd368, %fd375;
	mul.f64 	%fd377, %fd362, %fd376;
	fma.rn.f64 	%fd378, %fd18, %fd361, %fd377;
	add.s32 	%r295, %r293, 745472;
	mul.wide.u32 	%rd336, %r295, 8;
	add.s64 	%rd337, %rd17, %rd336;
	st.global.f64 	[%rd337], %fd378;
	add.s64 	%rd338, %rd15, %rd336;
	st.global.f64 	[%rd338], %fd27;
	add.s32 	%r658, %r658, 2;
	setp.ne.s32 	%p23, %r658, 12;
	@%p23 bra 	$L__BB8_28;
	ld.global.u32 	%r659, [%rd33];
$L__BB8_30:
	setp.lt.s32 	%p25, %r2, %r659;
	or.pred  	%p26, %p25, %p9;
	@%p26 bra 	$L__BB8_39;
	ld.global.u32 	%r297, [%rd53];
	setp.gt.s32 	%p27, %r297, 29;
	ld.global.u32 	%r35, [%rd40];
	mov.b32 	%r660, 51;
	@%p27 bra 	$L__BB8_33;
	setp.gt.s32 	%p28, %r35, 29;
	selp.b32 	%r660, %r2, 51, %p28;
$L__BB8_33:
	ld.param.u64 	%rd754, [_Z9taumol_swdPiPdS0_S0_S0_S0_S0_S_S_S_S_S_S_S0_S0_S0_S0_S0_S0_S0_S0_S0_S0_S_S0_S0_S0_S0_S0_S0_S0_S0_S0_S0_S0_S0_S0_S0_S0_S0_S0_S0_S0_S0_S0_S0_S0_S0_S0_S0_S0_S0_S0_S0_S0_S0_S0_S0_S0_S0_S0_S0_S0_S0_S0_S0_S0_S0_S0_S0_S0_S0_S0_S0_S0_S0_S0_S0_S0_S0_S0_S0_S0_S0_S0_S0_S0_S0_S0_S0_S0_S0_S0_S0_S0_S0__param_32];
	ld.param.f64 	%fd2265, [_Z9taumol_swdPiPdS0_S0_S0_S0_S0_S_S_S_S_S_S_S0_S0_S0_S0_S0_S0_S0_S0_S0_S0_S_S0_S0_S0_S0_S0_S0_S0_S0_S0_S0_S0_S0_S0_S0_S0_S0_S0_S0_S0_S0_S0_S0_S0_S0_S0_S0_S0_S0_S0_S0_S0_S0_S0_S0_S0_S0_S0_S0_S0_S0_S0_S0_S0_S0_S0_S0_S0_S0_S0_S0_S0_S0_S0_S0_S0_S0_S0_S0_S0_S0_S0_S0_S0_S0_S0_S0_S0_S0_S0_S0_S0_S0__param_0];
	cvta.to.global.u64 	%rd66, %rd754;
	add.s32 	%r38, %r18, 2048;
	ld.global.f64 	%fd379, [%rd34];
	mul.wide.u32 	%rd339, %r38, 8;
	add.s64 	%rd340, %rd20, %rd339;
	ld.global.f64 	%fd380, [%rd340];
	add.f64 	%fd28, %fd379, %fd380;
	div.rn.f64 	%fd381, %fd379, %fd28;
	setp.ge.f64 	%p29, %fd381, %fd2265;
	selp.f64 	%fd382, %fd2265, %fd381, %p29;
	mul.f64 	%fd383, %fd382, 0d4010000000000000;
	cvt.rzi.s32.f64 	%r39, %fd383;
	cvt.rn.f64.s32 	%fd384, %r39;
	sub.f64 	%fd29, %fd383, %fd384;
	mov.f64 	%fd385, 0d3FF0000000000000;
	sub.f64 	%fd386, %fd385, %fd29;
	ld.global.f64 	%fd387, [%rd36];
	mul.f64 	%fd30, %fd387, %fd386;
	ld.global.f64 	%fd388, [%rd37];
	mul.f64 	%fd31, %fd388, %fd386;
	mul.f64 	%fd32, %fd387, %fd29;
	mul.f64 	%fd33, %fd388, %fd29;
	ld.global.f64 	%fd389, [%rd38];
	mul.f64 	%fd34, %fd389, %fd386;
	ld.global.f64 	%fd390, [%rd39];
	mul.f64 	%fd35, %fd390, %fd386;
	mul.f64 	%fd36, %fd389, %fd29;
	mul.f64 	%fd37, %fd390, %fd29;
	mul.lo.s32 	%r299, %r35, 5;
	ld.global.u32 	%r300, [%rd41];
	add.s32 	%r301, %r300, %r299;
	add.s32 	%r302, %r301, -66;
	ld.global.u32 	%r303, [%rd21+4];
	mul.lo.s32 	%r40, %r302, %r303;
	ld.global.u32 	%r304, [%rd42];
	add.s32 	%r305, %r304, %r299;
	add.s32 	%r306, %r305, -61;
	mul.lo.s32 	%r41, %r306, %r303;
	ld.global.u32 	%r42, [%rd44];
	ld.global.f64 	%fd38, [%rd45];
	mul.lo.s32 	%r43, %r39, 12;
	add.s32 	%r44, %r43, 12;
	mov.b32 	%r661, 0;
$L__BB8_34:
	setp.ne.s32 	%p30, %r2, %r660;
	mul.lo.s32 	%r307, %r661, 1175;
	cvt.u64.u32 	%rd341, %r307;
	cvt.s64.s32 	%rd342, %r40;
	cvt.s64.s32 	%rd343, %r39;
	add.s64 	%rd344, %rd342, %rd343;
	add.s64 	%rd345, %rd344, %rd341;
	shl.b64 	%rd346, %rd345, 3;
	add.s64 	%rd347, %rd346, %rd66;
	add.s64 	%rd67, %rd347, -8;
	ld.global.f64 	%fd391, [%rd347];
	ld.global.f64 	%fd392, [%rd347+8];
	mul.f64 	%fd393, %fd32, %fd392;
	fma.rn.f64 	%fd394, %fd30, %fd391, %fd393;
	ld.global.f64 	%fd395, [%rd347+40];
	fma.rn.f64 	%fd396, %fd31, %fd395, %fd394;
	ld.global.f64 	%fd397, [%rd347+48];
	fma.rn.f64 	%fd398, %fd33, %fd397, %fd396;
	cvt.s64.s32 	%rd348, %r41;
	add.s64 	%rd349, %rd348, %rd343;
	add.s64 	%rd350, %rd349, %rd341;
	shl.b64 	%rd351, %rd350, 3;
	add.s64 	%rd352, %rd351, %rd66;
	add.s64 	%rd68, %rd352, -8;
	ld.global.f64 	%fd399, [%rd352];
	fma.rn.f64 	%fd400, %fd34, %fd399, %fd398;
	ld.global.f64 	%fd401, [%rd352+8];
	fma.rn.f64 	%fd402, %fd36, %fd401, %fd400;
	ld.global.f64 	%fd403, [%rd352+40];
	fma.rn.f64 	%fd404, %fd35, %fd403, %fd402;
	ld.global.f64 	%fd405, [%rd352+48];
	fma.rn.f64 	%fd406, %fd37, %fd405, %fd404;
	ld.global.f64 	%fd407, [%rd34];
	ld.global.f64 	%fd408, [%rd48];
	mul.f64 	%fd409, %fd407, %fd408;
	shl.b32 	%r308, %r661, 2;
	add.s32 	%r309, %r308, %r42;
	mul.wide.s32 	%rd353, %r309, 8;
	add.s64 	%rd69, %rd3, %rd353;
	ld.global.f64 	%fd410, [%rd69+-8];
	ld.global.f64 	%fd411, [%rd49];
	ld.global.f64 	%fd412, [%rd69];
	sub.f64 	%fd413, %fd412, %fd410;
	fma.rn.f64 	%fd414, %fd411, %fd413, %fd410;
	mul.f64 	%fd415, %fd409, %fd414;
	fma.rn.f64 	%fd416, %fd28, %fd406, %fd415;
	mad.lo.s32 	%r310, %r661, 106496, %r38;
	add.s32 	%r46, %r310, 638976;
	mul.wide.u32 	%rd354, %r46, 8;
	add.s64 	%rd355, %rd17, %rd354;
	st.global.f64 	[%rd355], %fd416;
	@%p30 bra 	$L__BB8_36;
	add.s32 	%r311, %r661, %r43;
	mul.wide.s32 	%rd356, %r311, 8;
	add.s64 	%rd357, %rd2, %rd356;
	ld.global.f64 	%fd417, [%rd357];
	ld.global.f64 	%fd418, [%rd357+96];
	sub.f64 	%fd419, %fd418, %fd417;
	fma.rn.f64 	%fd420, %fd29, %fd419, %fd417;
	shl.b32 	%r312, %r661, 11;
	add.s32 	%r313, %r312, %r1;
	add.s32 	%r314, %r313, 12288;
	mul.wide.u32 	%rd358, %r314, 8;
	add.s64 	%rd359, %rd16, %rd358;
	st.global.f64 	[%rd359], %fd420;
$L__BB8_36:
	mul.wide.u32 	%rd360, %r46, 8;
	add.s64 	%rd361, %rd15, %rd360;
	st.global.f64 	[%rd361], %fd38;
	ld.global.f64 	%fd421, [%rd67+9408];
	ld.global.f64 	%fd422, [%rd67+9416];
	mul.f64 	%fd423, %fd32, %fd422;
	fma.rn.f64 	%fd424, %fd30, %fd421, %fd423;
	ld.global.f64 	%fd425, [%rd67+9448];
	fma.rn.f64 	%fd426, %fd31, %fd425, %fd424;
	ld.global.f64 	%fd427, [%rd67+9456];
	fma.rn.f64 	%fd428, %fd33, %fd427, %fd426;
	ld.global.f64 	%fd429, [%rd68+9408];
	fma.rn.f64 	%fd430, %fd34, %fd429, %fd428;
	ld.global.f64 	%fd431, [%rd68+9416];
	fma.rn.f64 	%fd432, %fd36, %fd431, %fd430;
	ld.global.f64 	%fd433, [%rd68+9448];
	fma.rn.f64 	%fd434, %fd35, %fd433, %fd432;
	ld.global.f64 	%fd435, [%rd68+9456];
	fma.rn.f64 	%fd436, %fd37, %fd435, %fd434;
	ld.global.f64 	%fd437, [%rd34];
	ld.global.f64 	%fd438, [%rd48];
	mul.f64 	%fd439, %fd437, %fd438;
	ld.global.f64 	%fd440, [%rd69+24];
	ld.global.f64 	%fd441, [%rd49];
	ld.global.f64 	%fd442, [%rd69+32];
	sub.f64 	%fd443, %fd442, %fd440;
	fma.rn.f64 	%fd444, %fd441, %fd443, %fd440;
	mul.f64 	%fd445, %fd439, %fd444;
	fma.rn.f64 	%fd446, %fd28, %fd436, %fd445;
	add.s32 	%r47, %r46, 106496;
	mul.wide.u32 	%rd362, %r47, 8;
	add.s64 	%rd363, %rd17, %rd362;
	st.global.f64 	[%rd363], %fd446;
	@%p30 bra 	$L__BB8_38;
	cvt.s64.s32 	%rd364, %r43;
	cvt.s64.s32 	%rd365, %r661;
	add.s64 	%rd366, %rd365, %rd364;
	shl.b64 	%rd367, %rd366, 3;
	add.s64 	%rd368, %rd2, %rd367;
	ld.global.f64 	%fd447, [%rd368+8];
	cvt.s64.s32 	%rd369, %r44;
	add.s64 	%rd370, %rd365, %rd369;
	shl.b64 	%rd371, %rd370, 3;
	add.s64 	%rd372, %rd2, %rd371;
	ld.global.f64 	%fd448, [%rd372+8];
	sub.f64 	%fd449, %fd448, %fd447;
	fma.rn.f64 	%fd450, %fd29, %fd449, %fd447;
	shl.b32 	%r315, %r661, 11;
	add.s32 	%r316, %r315, %r1;
	add.s32 	%r317, %r316, 14336;
	mul.wide.u32 	%rd373, %r317, 8;
	add.s64 	%rd374, %rd16, %rd373;
	st.global.f64 	[%rd374], %fd450;
$L__BB8_38:
	mul.wide.u32 	%rd375, %r47, 8;
	add.s64 	%rd376, %rd15, %rd375;
	st.global.f64 	[%rd376], %fd38;
	add.s32 	%r661, %r661, 2;
	setp.ne.s32 	%p32, %r661, 12;
	@%p32 bra 	$L__BB8_34;
$L__BB8_39:
	mul.wide.s32 	%rd377, %r1, 4;
	add.s64 	%rd70, %rd32, %rd377;
	ld.global.u32 	%r670, [%rd70];
	@%p4 bra 	$L__BB8_204;
	setp.ge.s32 	%p34, %r2, %r670;
	@%p34 bra 	$L__BB8_48;
	ld.global.u32 	%r50, [%rd40];
	setp.gt.s32 	%p35, %r50, 29;
	@%p35 bra 	$L__BB8_43;
	add.s32 	%r318, %r2, 1;
	add.s32 	%r319, %r3, 2048;
	mul.wide.u32 	%rd378, %r319, 4;
	add.s64 	%rd379, %rd26, %rd378;
	ld.global.u32 	%r320, [%rd379];
	setp.gt.s32 	%p36, %r320, 29;
	min.s32 	%r321, %r318, %r670;
	selp.b32 	%r670, %r321, %r670, %p36;
$L__BB8_43:
	ld.param.f64 	%fd2266, [_Z9taumol_swdPiPdS0_S0_S0_S0_S0_S_S_S_S_S_S_S0_S0_S0_S0_S0_S0_S0_S0_S0_S0_S_S0_S0_S0_S0_S0_S0_S0_S0_S0_S0_S0_S0_S0_S0_S0_S0_S0_S0_S0_S0_S0_S0_S0_S0_S0_S0_S0_S0_S0_S0_S0_S0_S0_S0_S0_S0_S0_S0_S0_S0_S0_S0_S0_S0_S0_S0_S0_S0_S0_S0_S0_S0_S0_S0_S0_S0_S0_S0_S0_S0_S0_S0_S0_S0_S0_S0_S0_S0_S0_S0_S0_S0__param_0];
	cvta.to.global.u64 	%rd380, %rd179;
	ld.global.f64 	%fd451, [%rd34];
	ld.global.f64 	%fd452, [%rd35];
	add.f64 	%fd39, %fd451, %fd452;
	div.rn.f64 	%fd453, %fd451, %fd39;
	setp.ge.f64 	%p37, %fd453, %fd2266;
	selp.f64 	%fd454, %fd2266, %fd453, %p37;
	mul.f64 	%fd455, %fd454, 0d4020000000000000;
	cvt.rzi.s32.f64 	%r323, %fd455;
	cvt.rn.f64.s32 	%fd456, %r323;
	sub.f64 	%fd40, %fd455, %fd456;
	mov.f64 	%fd457, 0d3FF0000000000000;
	sub.f64 	%fd458, %fd457, %fd40;
	ld.global.f64 	%fd459, [%rd36];
	mul.f64 	%fd41, %fd459, %fd458;
	ld.global.f64 	%fd460, [%rd37];
	mul.f64 	%fd42, %fd460, %fd458;
	mul.f64 	%fd43, %fd459, %fd40;
	mul.f64 	%fd44, %fd460, %fd40;
	ld.global.f64 	%fd461, [%rd38];
	mul.f64 	%fd45, %fd461, %fd458;
	ld.global.f64 	%fd462, [%rd39];
	mul.f64 	%fd46, %fd462, %fd458;
	mul.f64 	%fd47, %fd461, %fd40;
	mul.f64 	%fd48, %fd462, %fd40;
	mul.lo.s32 	%r324, %r50, 5;
	ld.global.u32 	%r325, [%rd41];
	add.s32 	%r326, %r325, %r324;
	add.s32 	%r327, %r326, -6;
	ld.global.u32 	%r328, [%rd24+8];
	mul.lo.s32 	%r329, %r327, %r328;
	ld.global.u32 	%r330, [%rd42];
	add.s32 	%r331, %r330, %r324;
	add.s32 	%r332, %r331, -1;
	mul.lo.s32 	%r333, %r332, %r328;
	ld.global.u32 	%r663, [%rd43];
	ld.global.u32 	%r664, [%rd44];
	ld.global.f64 	%fd49, [%rd45];
	add.s32 	%r55, %r670, -1;
	shl.b32 	%r666, %r323, 3;
	cvt.s64.s32 	%rd381, %r323;
	cvt.s64.s32 	%rd382, %r329;
	add.s64 	%rd383, %rd381, %rd382;
	shl.b64 	%rd384, %rd383, 3;
	add.s64 	%rd385, %rd384, %rd380;
	add.s64 	%rd772, %rd385, 80;
	cvta.to.global.u64 	%rd386, %rd182;
	add.s64 	%rd72, %rd386, 64;
	cvt.s64.s32 	%rd387, %r333;
	add.s64 	%rd388, %rd381, %rd387;
	shl.b64 	%rd389, %rd388, 3;
	add.s64 	%rd390, %rd389, %rd380;
	add.s64 	%rd771, %rd390, 80;
	cvta.to.global.u64 	%rd74, %rd180;
	cvta.to.global.u64 	%rd75, %rd181;
	mov.b32 	%r668, 1916928;
	mov.u32 	%r665, %r3;
	mov.u32 	%r667, %r1;
$L__BB8_44:
	setp.ne.s32 	%p38, %r2, %r55;
	mul.wide.s32 	%rd391, %r664, 8;
	add.s64 	%rd392, %rd75, %rd391;
	mul.wide.s32 	%rd393, %r663, 8;
	add.s64 	%rd394, %rd74, %rd393;
	ld.global.f64 	%fd463, [%rd772+-80];
	ld.global.f64 	%fd464, [%rd772+-72];
	mul.f64 	%fd465, %fd43, %fd464;
	fma.rn.f64 	%fd466, %fd41, %fd463, %fd465;
	ld.global.f64 	%fd467, [%rd772+-8];
	fma.rn.f64 	%fd468, %fd42, %fd467, %fd466;
	ld.global.f64 	%fd469, [%rd772];
	fma.rn.f64 	%fd470, %fd44, %fd469, %fd468;
	ld.global.f64 	%fd471, [%rd771+-80];
	fma.rn.f64 	%fd472, %fd45, %fd471, %fd470;
	ld.global.f64 	%fd473, [%rd771+-72];
	fma.rn.f64 	%fd474, %fd47, %fd473, %fd472;
	ld.global.f64 	%fd475, [%rd771+-8];
	fma.rn.f64 	%fd476, %fd46, %fd475, %fd474;
	ld.global.f64 	%fd477, [%rd771];
	fma.rn.f64 	%fd478, %fd48, %fd477, %fd476;
	ld.global.f64 	%fd479, [%rd34];
	ld.global.f64 	%fd480, [%rd46];
	ld.global.f64 	%fd481, [%rd394+-8];
	ld.global.f64 	%fd482, [%rd47];
	ld.global.f64 	%fd483, [%rd394];
	sub.f64 	%fd484, %fd483, %fd481;
	fma.rn.f64 	%fd485, %fd482, %fd484, %fd481;
	ld.global.f64 	%fd486, [%rd48];
	ld.global.f64 	%fd487, [%rd392+-8];
	ld.global.f64 	%fd488, [%rd49];
	ld.global.f64 	%fd489, [%rd392];
	sub.f64 	%fd490, %fd489, %fd487;
	fma.rn.f64 	%fd491, %fd488, %fd490, %fd487;
	mul.f64 	%fd492, %fd486, %fd491;
	fma.rn.f64 	%fd493, %fd480, %fd485, %fd492;
	mul.f64 	%fd494, %fd479, %fd493;
	fma.rn.f64 	%fd495, %fd39, %fd478, %fd494;
	add.s32 	%r63, %r665, 1916928;
	mul.wide.u32 	%rd395, %r63, 8;
	add.s64 	%rd396, %rd17, %rd395;
	st.global.f64 	[%rd396], %fd495;
	@%p38 bra 	$L__BB8_46;
	mul.wide.s32 	%rd397, %r666, 8;
	add.s64 	%rd398, %rd72, %rd397;
	ld.global.f64 	%fd496, [%rd398+-64];
	ld.global.f64 	%fd497, [%rd398];
	sub.f64 	%fd498, %fd497, %fd496;
	fma.rn.f64 	%fd499, %fd40, %fd498, %fd496;
	add.s32 	%r334, %r667, 36864;
	mul.wide.u32 	%rd399, %r334, 8;
	add.s64 	%rd400, %rd16, %rd399;
	st.global.f64 	[%rd400], %fd499;
$L__BB8_46:
	mul.wide.u32 	%rd401, %r63, 8;
	add.s64 	%rd402, %rd15, %rd401;
	st.global.f64 	[%rd402], %fd49;
	add.s32 	%r668, %r668, 106496;
	add.s32 	%r667, %r667, 2048;
	add.s64 	%rd772, %rd772, 4680;
	add.s32 	%r666, %r666, 1;
	add.s32 	%r665, %r665, 106496;
	add.s64 	%rd771, %rd771, 4680;
	add.s32 	%r664, %r664, 3;
	add.s32 	%r663, %r663, 10;
	setp.ne.s32 	%p39, %r668, 2768896;
	@%p39 bra 	$L__BB8_44;
	ld.global.u32 	%r670, [%rd33];
$L__BB8_48:
	setp.lt.s32 	%p41, %r2, %r670;
	or.pred  	%p42, %p41, %p9;
	@%p42 bra 	$L__BB8_50;
	cvta.to.global.u64 	%rd403, %rd183;
	ld.global.u32 	%r335, [%rd40];
	mul.lo.s32 	%r336, %r335, 5;
	ld.global.u32 	%r337, [%rd41];
	add.s32 	%r338, %r337, %r336;
	add.s32 	%r339, %r338, -66;
	ld.global.u32 	%r340, [%rd21+8];
	mul.lo.s32 	%r341, %r339, %r340;
	ld.global.u32 	%r342, [%rd42];
	add.s32 	%r343, %r342, %r336;
	add.s32 	%r344, %r343, -61;
	mul.lo.s32 	%r345, %r344, %r340;
	ld.global.f64 	%fd500, [%rd45];
	ld.global.f64 	%fd501, [%rd35];
	ld.global.f64 	%fd502, [%rd36];
	mul.wide.s32 	%rd404, %r341, 8;
	add.s64 	%rd405, %rd403, %rd404;
	ld.global.f64 	%fd503, [%rd405];
	ld.global.f64 	%fd504, [%rd37];
	ld.global.f64 	%fd505, [%rd405+8];
	mul.f64 	%fd506, %fd504, %fd505;
	fma.rn.f64 	%fd507, %fd502, %fd503, %fd506;
	ld.global.f64 	%fd508, [%rd38];
	mul.wide.s32 	%rd406, %r345, 8;
	add.s64 	%rd407, %rd403, %rd406;
	ld.global.f64 	%fd509, [%rd407];
	fma.rn.f64 	%fd510, %fd508, %fd509, %fd507;
	ld.global.f64 	%fd511, [%rd39];
	ld.global.f64 	%fd512, [%rd407+8];
	fma.rn.f64 	%fd513, %fd511, %fd512, %fd510;
	mul.f64 	%fd514, %fd501, %fd513;
	mul.wide.u32 	%rd408, %r3, 8;
	add.s64 	%rd409, %rd17, %rd408;
	st.global.f64 	[%rd409+15335424], %fd514;
	add.s64 	%rd410, %rd15, %rd408;
	st.global.f64 	[%rd410+15335424], %fd500;
	ld.global.f64 	%fd515, [%rd35];
	ld.global.f64 	%fd516, [%rd36];
	ld.global.f64 	%fd517, [%rd405+1880];
	ld.global.f64 	%fd518, [%rd37];
	ld.global.f64 	%fd519, [%rd405+1888];
	mul.f64 	%fd520, %fd518, %fd519;
	fma.rn.f64 	%fd521, %fd516, %fd517, %fd520;
	ld.global.f64 	%fd522, [%rd38];
	ld.global.f64 	%fd523, [%rd407+1880];
	fma.rn.f64 	%fd524, %fd522, %fd523, %fd521;
	ld.global.f64 	%fd525, [%rd39];
	ld.global.f64 	%fd526, [%rd407+1888];
	fma.rn.f64 	%fd527, %fd525, %fd526, %fd524;
	mul.f64 	%fd528, %fd515, %fd527;
	st.global.f64 	[%rd409+16187392], %fd528;
	st.global.f64 	[%rd410+16187392], %fd500;
	ld.global.f64 	%fd529, [%rd35];
	ld.global.f64 	%fd530, [%rd36];
	ld.global.f64 	%fd531, [%rd405+3760];
	ld.global.f64 	%fd532, [%rd37];
	ld.global.f64 	%fd533, [%rd405+3768];
	mul.f64 	%fd534, %fd532, %fd533;
	fma.rn.f64 	%fd535, %fd530, %fd531, %fd534;
	ld.global.f64 	%fd536, [%rd38];
	ld.global.f64 	%fd537, [%rd407+3760];
	fma.rn.f64 	%fd538, %fd536, %fd537, %fd535;
	ld.global.f64 	%fd539, [%rd39];
	ld.global.f64 	%fd540, [%rd407+3768];
	fma.rn.f64 	%fd541, %fd539, %fd540, %fd538;
	mul.f64 	%fd542, %fd529, %fd541;
	st.global.f64 	[%rd409+17039360], %fd542;
	st.global.f64 	[%rd410+17039360], %fd500;
	ld.global.f64 	%fd543, [%rd35];
	ld.global.f64 	%fd544, [%rd36];
	ld.global.f64 	%fd545, [%rd405+5640];
	ld.global.f64 	%fd546, [%rd37];
	ld.global.f64 	%fd547, [%rd405+5648];
	mul.f64 	%fd548, %fd546, %fd547;
	fma.rn.f64 	%fd549, %fd544, %fd545, %fd548;
	ld.global.f64 	%fd550, [%rd38];
	ld.global.f64 	%fd551, [%rd407+5640];
	fma.rn.f64 	%fd552, %fd550, %fd551, %fd549;
	ld.global.f64 	%fd553, [%rd39];
	ld.global.f64 	%fd554, [%rd407+5648];
	fma.rn.f64 	%fd555, %fd553, %fd554, %fd552;
	mul.f64 	%fd556, %fd543, %fd555;
	st.global.f64 	[%rd409+17891328], %fd556;
	st.global.f64 	[%rd410+17891328], %fd500;
	ld.global.f64 	%fd557, [%rd35];
	ld.global.f64 	%fd558, [%rd36];
	ld.global.f64 	%fd559, [%rd405+7520];
	ld.global.f64 	%fd560, [%rd37];
	ld.global.f64 	%fd561, [%rd405+7528];
	mul.f64 	%fd562, %fd560, %fd561;
	fma.rn.f64 	%fd563, %fd558, %fd559, %fd562;
	ld.global.f64 	%fd564, [%rd38];
	ld.global.f64 	%fd565, [%rd407+7520];
	fma.rn.f64 	%fd566, %fd564, %fd565, %fd563;
	ld.global.f64 	%fd567, [%rd39];
	ld.global.f64 	%fd568, [%rd407+7528];
	fma.rn.f64 	%fd569, %fd567, %fd568, %fd566;
	mul.f64 	%fd570, %fd557, %fd569;
	st.global.f64 	[%rd409+18743296], %fd570;
	st.global.f64 	[%rd410+18743296], %fd500;
	ld.global.f64 	%fd571, [%rd35];
	ld.global.f64 	%fd572, [%rd36];
	ld.global.f64 	%fd573, [%rd405+9400];
	ld.global.f64 	%fd574, [%rd37];
	ld.global.f64 	%fd575, [%rd405+9408];
	mul.f64 	%fd576, %fd574, %fd575;
	fma.rn.f64 	%fd577, %fd572, %fd573, %fd576;
	ld.global.f64 	%fd578, [%rd38];
	ld.global.f64 	%fd579, [%rd407+9400];
	fma.rn.f64 	%fd580, %fd578, %fd579, %fd577;
	ld.global.f64 	%fd581, [%rd39];
	ld.global.f64 	%fd582, [%rd407+9408];
	fma.rn.f64 	%fd583, %fd581, %fd582, %fd580;
	mul.f64 	%fd584, %fd571, %fd583;
	st.global.f64 	[%rd409+19595264], %fd584;
	st.global.f64 	[%rd410+19595264], %fd500;
	ld.global.f64 	%fd585, [%rd35];
	ld.global.f64 	%fd586, [%rd36];
	ld.global.f64 	%fd587, [%rd405+11280];
	ld.global.f64 	%fd588, [%rd37];
	ld.global.f64 	%fd589, [%rd405+11288];
	mul.f64 	%fd590, %fd588, %fd589;
	fma.rn.f64 	%fd591, %fd586, %fd587, %fd590;
	ld.global.f64 	%fd592, [%rd38];
	ld.global.f64 	%fd593, [%rd407+11280];
	fma.rn.f64 	%fd594, %fd592, %fd593, %fd591;
	ld.global.f64 	%fd595, [%rd39];
	ld.global.f64 	%fd596, [%rd407+11288];
	fma.rn.f64 	%fd597, %fd595, %fd596, %fd594;
	mul.f64 	%fd598, %fd585, %fd597;
	st.global.f64 	[%rd409+20447232], %fd598;
	st.global.f64 	[%rd410+20447232], %fd500;
	ld.global.f64 	%fd599, [%rd35];
	ld.global.f64 	%fd600, [%rd36];
	ld.global.f64 	%fd601, [%rd405+13160];
	ld.global.f64 	%fd602, [%rd37];
	ld.global.f64 	%fd603, [%rd405+13168];
	mul.f64 	%fd604, %fd602, %fd603;
	fma.rn.f64 	%fd605, %fd600, %fd601, %fd604;
	ld.global.f64 	%fd606, [%rd38];
	ld.global.f64 	%fd607, [%rd407+13160];
	fma.rn.f64 	%fd608, %fd606, %fd607, %fd605;
	ld.global.f64 	%fd609, [%rd39];
	ld.global.f64 	%fd610, [%rd407+13168];
	fma.rn.f64 	%fd611, %fd609, %fd610, %fd608;
	mul.f64 	%fd612, %fd599, %fd611;
	st.global.f64 	[%rd409+21299200], %fd612;
	st.global.f64 	[%rd410+21299200], %fd500;
	ld.global.u32 	%r670, [%rd70];
$L__BB8_50:
	setp.ge.s32 	%p43, %r2, %r670;
	@%p43 bra 	$L__BB8_58;
	ld.global.u32 	%r74, [%rd40];
	setp.gt.s32 	%p44, %r74, 29;
	@%p44 bra 	$L__BB8_53;
	add.s32 	%r346, %r2, 1;
	add.s32 	%r347, %r3, 2048;
	mul.wide.u32 	%rd411, %r347, 4;
	add.s64 	%rd412, %rd26, %rd411;
	ld.global.u32 	%r348, [%rd412];
	setp.gt.s32 	%p45, %r348, 29;
	min.s32 	%r349, %r346, %r670;
	selp.b32 	%r670, %r349, %r670, %p45;
$L__BB8_53:
	ld.param.u64 	%rd755, [_Z9taumol_swdPiPdS0_S0_S0_S0_S0_S_S_S_S_S_S_S0_S0_S0_S0_S0_S0_S0_S0_S0_S0_S_S0_S0_S0_S0_S0_S0_S0_S0_S0_S0_S0_S0_S0_S0_S0_S0_S0_S0_S0_S0_S0_S0_S0_S0_S0_S0_S0_S0_S0_S0_S0_S0_S0_S0_S0_S0_S0_S0_S0_S0_S0_S0_S0_S0_S0_S0_S0_S0_S0_S0_S0_S0_S0_S0_S0_S0_S0_S0_S0_S0_S0_S0_S0_S0_S0_S0_S0_S0_S0_S0_S0_S0__param_39];
	ld.param.f64 	%fd2267, [_Z9taumol_swdPiPdS0_S0_S0_S0_S0_S_S_S_S_S_S_S0_S0_S0_S0_S0_S0_S0_S0_S0_S0_S_S0_S0_S0_S0_S0_S0_S0_S0_S0_S0_S0_S0_S0_S0_S0_S0_S0_S0_S0_S0_S0_S0_S0_S0_S0_S0_S0_S0_S0_S0_S0_S0_S0_S0_S0_S0_S0_S0_S0_S0_S0_S0_S0_S0_S0_S0_S0_S0_S0_S0_S0_S0_S0_S0_S0_S0_S0_S0_S0_S0_S0_S0_S0_S0_S0_S0_S0_S0_S0_S0_S0_S0__param_0];
	cvta.to.global.u64 	%rd413, %rd755;
	ld.global.f64 	%fd613, [%rd34];
	mul.wide.u32 	%rd414, %r3, 8;
	add.s64 	%rd415, %rd20, %rd414;
	ld.global.f64 	%fd614, [%rd415];
	add.f64 	%fd50, %fd613, %fd614;
	div.rn.f64 	%fd615, %fd613, %fd50;
	setp.ge.f64 	%p46, %fd615, %fd2267;
	selp.f64 	%fd616, %fd2267, %fd615, %p46;
	mul.f64 	%fd617, %fd616, 0d4020000000000000;
	cvt.rzi.s32.f64 	%r351, %fd617;
	cvt.rn.f64.s32 	%fd618, %r351;
	sub.f64 	%fd51, %fd617, %fd618;
	mov.f64 	%fd619, 0d3FF0000000000000;
	sub.f64 	%fd620, %fd619, %fd51;
	ld.global.f64 	%fd621, [%rd36];
	mul.f64 	%fd52, %fd621, %fd620;
	ld.global.f64 	%fd622, [%rd37];
	mul.f64 	%fd53, %fd622, %fd620;
	mul.f64 	%fd54, %fd621, %fd51;
	mul.f64 	%fd55, %fd622, %fd51;
	ld.global.f64 	%fd623, [%rd38];
	mul.f64 	%fd56, %fd623, %fd620;
	ld.global.f64 	%fd624, [%rd39];
	mul.f64 	%fd57, %fd624, %fd620;
	mul.f64 	%fd58, %fd623, %fd51;
	mul.f64 	%fd59, %fd624, %fd51;
	mul.lo.s32 	%r352, %r74, 5;
	ld.global.u32 	%r353, [%rd41];
	add.s32 	%r354, %r353, %r352;
	add.s32 	%r355, %r354, -6;
	ld.global.u32 	%r356, [%rd24+12];
	mul.lo.s32 	%r357, %r355, %r356;
	ld.global.u32 	%r358, [%rd42];
	add.s32 	%r359, %r358, %r352;
	add.s32 	%r360, %r359, -1;
	mul.lo.s32 	%r361, %r360, %r356;
	ld.global.u32 	%r672, [%rd43];
	ld.global.u32 	%r673, [%rd44];
	ld.global.f64 	%fd60, [%rd45];
	add.s32 	%r79, %r670, -1;
	shl.b32 	%r675, %r351, 3;
	cvt.s64.s32 	%rd416, %r351;
	cvt.s64.s32 	%rd417, %r357;
	add.s64 	%rd418, %rd416, %rd417;
	shl.b64 	%rd419, %rd418, 3;
	add.s64 	%rd420, %rd419, %rd413;
	add.s64 	%rd774, %rd420, 80;
	cvta.to.global.u64 	%rd421, %rd187;
	add.s64 	%rd81, %rd421, 64;
	cvt.s64.s32 	%rd422, %r361;
	add.s64 	%rd423, %rd416, %rd422;
	shl.b64 	%rd424, %rd423, 3;
	add.s64 	%rd425, %rd424, %rd413;
	add.s64 	%rd773, %rd425, 80;
	cvta.to.global.u64 	%rd83, %rd185;
	cvta.to.global.u64 	%rd84, %rd186;
	mov.b32 	%r677, 2768896;
	mov.u32 	%r674, %r3;
	mov.u32 	%r676, %r1;
$L__BB8_54:
	setp.ne.s32 	%p47, %r2, %r79;
	mul.wide.s32 	%rd426, %r673, 8;
	add.s64 	%rd427, %rd84, %rd426;
	mul.wide.s32 	%rd428, %r672, 8;
	add.s64 	%rd429, %rd83, %rd428;
	ld.global.f64 	%fd625, [%rd774+-80];
	ld.global.f64 	%fd626, [%rd774+-72];
	mul.f64 	%fd627, %fd54, %fd626;
	fma.rn.f64 	%fd628, %fd52, %fd625, %fd627;
	ld.global.f64 	%fd629, [%rd774+-8];
	fma.rn.f64 	%fd630, %fd53, %fd629, %fd628;
	ld.global.f64 	%fd631, [%rd774];
	fma.rn.f64 	%fd632, %fd55, %fd631, %fd630;
	ld.global.f64 	%fd633, [%rd773+-80];
	fma.rn.f64 	%fd634, %fd56, %fd633, %fd632;
	ld.global.f64 	%fd635, [%rd773+-72];
	fma.rn.f64 	%fd636, %fd58, %fd635, %fd634;
	ld.global.f64 	%fd637, [%rd773+-8];
	fma.rn.f64 	%fd638, %fd57, %fd637, %fd636;
	ld.global.f64 	%fd639, [%rd773];
	fma.rn.f64 	%fd640, %fd59, %fd639, %fd638;
	ld.global.f64 	%fd641, [%rd34];
	ld.global.f64 	%fd642, [%rd46];
	ld.global.f64 	%fd643, [%rd429+-8];
	ld.global.f64 	%fd644, [%rd47];
	ld.global.f64 	%fd645, [%rd429];
	sub.f64 	%fd646, %fd645, %fd643;
	fma.rn.f64 	%fd647, %fd644, %fd646, %fd643;
	ld.global.f64 	%fd648, [%rd48];
	ld.global.f64 	%fd649, [%rd427+-8];
	ld.global.f64 	%fd650, [%rd49];
	ld.global.f64 	%fd651, [%rd427];
	sub.f64 	%fd652, %fd651, %fd649;
	fma.rn.f64 	%fd653, %fd650, %fd652, %fd649;
	mul.f64 	%fd654, %fd648, %fd653;
	fma.rn.f64 	%fd655, %fd642, %fd647, %fd654;
	mul.f64 	%fd656, %fd641, %fd655;
	fma.rn.f64 	%fd657, %fd50, %fd640, %fd656;
	add.s32 	%r87, %r674, 2768896;
	mul.wide.u32 	%rd430, %r87, 8;
	add.s64 	%rd431, %rd17, %rd430;
	st.global.f64 	[%rd431], %fd657;
	@%p47 bra 	$L__BB8_56;
	mul.wide.s32 	%rd432, %r675, 8;
	add.s64 	%rd433, %rd81, %rd432;
	ld.global.f64 	%fd658, [%rd433+-64];
	ld.global.f64 	%fd659, [%rd433];
	sub.f64 	%fd660, %fd659, %fd658;
	fma.rn.f64 	%fd661, %fd51, %fd660, %fd658;
	add.s32 	%r362, %r676, 53248;
	mul.wide.u32 	%rd434, %r362, 8;
	add.s64 	%rd435, %rd16, %rd434;
	st.global.f64 	[%rd435], %fd661;
$L__BB8_56:
	mul.wide.u32 	%rd436, %r87, 8;
	add.s64 	%rd437, %rd15, %rd436;
	st.global.f64 	[%rd437], %fd60;
	add.s32 	%r677, %r677, 106496;
	add.s32 	%r676, %r676, 2048;
	add.s64 	%rd774, %rd774, 4680;
	add.s32 	%r675, %r675, 1;
	add.s32 	%r674, %r674, 106496;
	add.s64 	%rd773, %rd773, 4680;
	add.s32 	%r673, %r673, 3;
	add.s32 	%r672, %r672, 10;
	setp.ne.s32 	%p48, %r677, 3620864;
	@%p48 bra 	$L__BB8_54;
	ld.global.u32 	%r670, [%rd33];
$L__BB8_58:
	setp.lt.s32 	%p50, %r2, %r670;
	or.pred  	%p51, %p50, %p9;
	@%p51 bra 	$L__BB8_60;
	ld.param.u64 	%rd756, [_Z9taumol_swdPiPdS0_S0_S0_S0_S0_S_S_S_S_S_S_S0_S0_S0_S0_S0_S0_S0_S0_S0_S0_S_S0_S0_S0_S0_S0_S0_S0_S0_S0_S0_S0_S0_S0_S0_S0_S0_S0_S0_S0_S0_S0_S0_S0_S0_S0_S0_S0_S0_S0_S0_S0_S0_S0_S0_S0_S0_S0_S0_S0_S0_S0_S0_S0_S0_S0_S0_S0_S0_S0_S0_S0_S0_S0_S0_S0_S0_S0_S0_S0_S0_S0_S0_S0_S0_S0_S0_S0_S0_S0_S0_S0_S0__param_43];
	cvta.to.global.u64 	%rd438, %rd756;
	ld.global.u32 	%r363, [%rd40];
	mul.lo.s32 	%r364, %r363, 5;
	ld.global.u32 	%r365, [%rd41];
	add.s32 	%r366, %r365, %r364;
	add.s32 	%r367, %r366, -66;
	ld.global.u32 	%r368, [%rd21+12];
	mul.lo.s32 	%r369, %r367, %r368;
	ld.global.u32 	%r370, [%rd42];
	add.s32 	%r371, %r370, %r364;
	add.s32 	%r372, %r371, -61;
	mul.lo.s32 	%r373, %r372, %r368;
	mul.wide.u32 	%rd439, %r3, 8;
	add.s64 	%rd440, %rd20, %rd439;
	ld.global.f64 	%fd662, [%rd45];
	ld.global.f64 	%fd663, [%rd440];
	ld.global.f64 	%fd664, [%rd36];
	mul.wide.s32 	%rd441, %r369, 8;
	add.s64 	%rd442, %rd438, %rd441;
	ld.global.f64 	%fd665, [%rd442];
	ld.global.f64 	%fd666, [%rd37];
	ld.global.f64 	%fd667, [%rd442+8];
	mul.f64 	%fd668, %fd666, %fd667;
	fma.rn.f64 	%fd669, %fd664, %fd665, %fd668;
	ld.global.f64 	%fd670, [%rd38];
	mul.wide.s32 	%rd443, %r373, 8;
	add.s64 	%rd444, %rd438, %rd443;
	ld.global.f64 	%fd671, [%rd444];
	fma.rn.f64 	%fd672, %fd670, %fd671, %fd669;
	ld.global.f64 	%fd673, [%rd39];
	ld.global.f64 	%fd674, [%rd444+8];
	fma.rn.f64 	%fd675, %fd673, %fd674, %fd672;
	mul.f64 	%fd676, %fd663, %fd675;
	add.s64 	%rd445, %rd17, %rd439;
	st.global.f64 	[%rd445+22151168], %fd676;
	add.s64 	%rd446, %rd15, %rd439;
	st.global.f64 	[%rd446+22151168], %fd662;
	ld.global.f64 	%fd677, [%rd440];
	ld.global.f64 	%fd678, [%rd36];
	ld.global.f64 	%fd679, [%rd442+1880];
	ld.global.f64 	%fd680, [%rd37];
	ld.global.f64 	%fd681, [%rd442+1888];
	mul.f64 	%fd682, %fd680, %fd681;
	fma.rn.f64 	%fd683, %fd678, %fd679, %fd682;
	ld.global.f64 	%fd684, [%rd38];
	ld.global.f64 	%fd685, [%rd444+1880];
	fma.rn.f64 	%fd686, %fd684, %fd685, %fd683;
	ld.global.f64 	%fd687, [%rd39];
	ld.global.f64 	%fd688, [%rd444+1888];
	fma.rn.f64 	%fd689, %fd687, %fd688, %fd686;
	mul.f64 	%fd690, %fd677, %fd689;
	st.global.f64 	[%rd445+23003136], %fd690;
	st.global.f64 	[%rd446+23003136], %fd662;
	ld.global.f64 	%fd691, [%rd440];
	ld.global.f64 	%fd692, [%rd36];
	ld.global.f64 	%fd693, [%rd442+3760];
	ld.global.f64 	%fd694, [%rd37];
	ld.global.f64 	%fd695, [%rd442+3768];
	mul.f64 	%fd696, %fd694, %fd695;
	fma.rn.f64 	%fd697, %fd692, %fd693, %fd696;
	ld.global.f64 	%fd698, [%rd38];
	ld.global.f64 	%fd699, [%rd444+3760];
	fma.rn.f64 	%fd700, %fd698, %fd699, %fd697;
	ld.global.f64 	%fd701, [%rd39];
	ld.global.f64 	%fd702, [%rd444+3768];
	fma.rn.f64 	%fd703, %fd701, %fd702, %fd700;
	mul.f64 	%fd704, %fd691, %fd703;
	st.global.f64 	[%rd445+23855104], %fd704;
	st.global.f64 	[%rd446+23855104], %fd662;
	ld.global.f64 	%fd705, [%rd440];
	ld.global.f64 	%fd706, [%rd36];
	ld.global.f64 	%fd707, [%rd442+5640];
	ld.global.f64 	%fd708, [%rd37];
	ld.global.f64 	%fd709, [%rd442+5648];
	mul.f64 	%fd710, %fd708, %fd709;
	fma.rn.f64 	%fd711, %fd706, %fd707, %fd710;
	ld.global.f64 	%fd712, [%rd38];
	ld.global.f64 	%fd713, [%rd444+5640];
	fma.rn.f64 	%fd714, %fd712, %fd713, %fd711;
	ld.global.f64 	%fd715, [%rd39];
	ld.global.f64 	%fd716, [%rd444+5648];
	fma.rn.f64 	%fd717, %fd715, %fd716, %fd714;
	mul.f64 	%fd718, %fd705, %fd717;
	st.global.f64 	[%rd445+24707072], %fd718;
	st.global.f64 	[%rd446+24707072], %fd662;
	ld.global.f64 	%fd719, [%rd440];
	ld.global.f64 	%fd720, [%rd36];
	ld.global.f64 	%fd721, [%rd442+7520];
	ld.global.f64 	%fd722, [%rd37];
	ld.global.f64 	%fd723, [%rd442+7528];
	mul.f64 	%fd724, %fd722, %fd723;
	fma.rn.f64 	%fd725, %fd720, %fd721, %fd724;
	ld.global.f64 	%fd726, [%rd38];
	ld.global.f64 	%fd727, [%rd444+7520];
	fma.rn.f64 	%fd728, %fd726, %fd727, %fd725;
	ld.global.f64 	%fd729, [%rd39];
	ld.global.f64 	%fd730, [%rd444+7528];
	fma.rn.f64 	%fd731, %fd729, %fd730, %fd728;
	mul.f64 	%fd732, %fd719, %fd731;
	st.global.f64 	[%rd445+25559040], %fd732;
	st.global.f64 	[%rd446+25559040], %fd662;
	ld.global.f64 	%fd733, [%rd440];
	ld.global.f64 	%fd734, [%rd36];
	ld.global.f64 	%fd735, [%rd442+9400];
	ld.global.f64 	%fd736, [%rd37];
	ld.global.f64 	%fd737, [%rd442+9408];
	mul.f64 	%fd738, %fd736, %fd737;
	fma.rn.f64 	%fd739, %fd734, %fd735, %fd738;
	ld.global.f64 	%fd740, [%rd38];
	ld.global.f64 	%fd741, [%rd444+9400];
	fma.rn.f64 	%fd742, %fd740, %fd741, %fd739;
	ld.global.f64 	%fd743, [%rd39];
	ld.global.f64 	%fd744, [%rd444+9408];
	fma.rn.f64 	%fd745, %fd743, %fd744, %fd742;
	mul.f64 	%fd746, %fd733, %fd745;
	st.global.f64 	[%rd445+26411008], %fd746;
	st.global.f64 	[%rd446+26411008], %fd662;
	ld.global.f64 	%fd747, [%rd440];
	ld.global.f64 	%fd748, [%rd36];
	ld.global.f64 	%fd749, [%rd442+11280];
	ld.global.f64 	%fd750, [%rd37];
	ld.global.f64 	%fd751, [%rd442+11288];
	mul.f64 	%fd752, %fd750, %fd751;
	fma.rn.f64 	%fd753, %fd748, %fd749, %fd752;
	ld.global.f64 	%fd754, [%rd38];
	ld.global.f64 	%fd755, [%rd444+11280];
	fma.rn.f64 	%fd756, %fd754, %fd755, %fd753;
	ld.global.f64 	%fd757, [%rd39];
	ld.global.f64 	%fd758, [%rd444+11288];
	fma.rn.f64 	%fd759, %fd757, %fd758, %fd756;
	mul.f64 	%fd760, %fd747, %fd759;
	st.global.f64 	[%rd445+27262976], %fd760;
	st.global.f64 	[%rd446+27262976], %fd662;
	ld.global.f64 	%fd761, [%rd440];
	ld.global.f64 	%fd762, [%rd36];
	ld.global.f64 	%fd763, [%rd442+13160];
	ld.global.f64 	%fd764, [%rd37];
	ld.global.f64 	%fd765, [%rd442+13168];
	mul.f64 	%fd766, %fd764, %fd765;
	fma.rn.f64 	%fd767, %fd762, %fd763, %fd766;
	ld.global.f64 	%fd768, [%rd38];
	ld.global.f64 	%fd769, [%rd444+13160];
	fma.rn.f64 	%fd770, %fd768, %fd769, %fd767;
	ld.global.f64 	%fd771, [%rd39];
	ld.global.f64 	%fd772, [%rd444+13168];
	fma.rn.f64 	%fd773, %fd771, %fd772, %fd770;
	mul.f64 	%fd774, %fd761, %fd773;
	st.global.f64 	[%rd445+28114944], %fd774;
	st.global.f64 	[%rd446+28114944], %fd662;
	ld.global.u32 	%r670, [%rd70];
$L__BB8_60:
	setp.ge.s32 	%p52, %r2, %r670;
	@%p52 bra 	$L__BB8_70;
	ld.global.u32 	%r98, [%rd40];
	setp.gt.s32 	%p53, %r98, 29;
	@%p53 bra 	$L__BB8_63;
	add.s32 	%r374, %r2, 1;
	add.s32 	%r375, %r3, 2048;
	mul.wide.u32 	%rd447, %r375, 4;
	add.s64 	%rd448, %rd26, %rd447;
	ld.global.u32 	%r376, [%rd448];
	setp.gt.s32 	%p54, %r376, 29;
	min.s32 	%r377, %r374, %r670;
	selp.b32 	%r670, %r377, %r670, %p54;
$L__BB8_63:
	ld.param.u64 	%rd758, [_Z9taumol_swdPiPdS0_S0_S0_S0_S0_S_S_S_S_S_S_S0_S0_S0_S0_S0_S0_S0_S0_S0_S0_S_S0_S0_S0_S0_S0_S0_S0_S0_S0_S0_S0_S0_S0_S0_S0_S0_S0_S0_S0_S0_S0_S0_S0_S0_S0_S0_S0_S0_S0_S0_S0_S0_S0_S0_S0_S0_S0_S0_S0_S0_S0_S0_S0_S0_S0_S0_S0_S0_S0_S0_S0_S0_S0_S0_S0_S0_S0_S0_S0_S0_S0_S0_S0_S0_S0_S0_S0_S0_S0_S0_S0_S0__param_48];
	ld.param.u64 	%rd757, [_Z9taumol_swdPiPdS0_S0_S0_S0_S0_S_S_S_S_S_S_S0_S0_S0_S0_S0_S0_S0_S0_S0_S0_S_S0_S0_S0_S0_S0_S0_S0_S0_S0_S0_S0_S0_S0_S0_S0_S0_S0_S0_S0_S0_S0_S0_S0_S0_S0_S0_S0_S0_S0_S0_S0_S0_S0_S0_S0_S0_S0_S0_S0_S0_S0_S0_S0_S0_S0_S0_S0_S0_S0_S0_S0_S0_S0_S0_S0_S0_S0_S0_S0_S0_S0_S0_S0_S0_S0_S0_S0_S0_S0_S0_S0_S0__param_45];
	cvta.to.global.u64 	%rd89, %rd189;
	mul.lo.s32 	%r379, %r98, 5;
	ld.global.u32 	%r380, [%rd41];
	add.s32 	%r381, %r380, %r379;
	add.s32 	%r382, %r381, -6;
	ld.global.u32 	%r383, [%rd24+16];
	mul.lo.s32 	%r101, %r382, %r383;
	ld.global.u32 	%r384, [%rd42];
	add.s32 	%r385, %r384, %r379;
	add.s32 	%r386, %r385, -1;
	mul.lo.s32 	%r102, %r386, %r383;
	ld.global.u32 	%r103, [%rd43];
	ld.global.u32 	%r104, [%rd44];
	ld.global.f64 	%fd61, [%rd45];
	add.s32 	%r105, %r670, -1;
	cvta.to.global.u64 	%rd90, %rd757;
	cvta.to.global.u64 	%rd91, %rd758;
	mov.b32 	%r681, 0;
$L__BB8_64:
	setp.ne.s32 	%p55, %r2, %r105;
	ld.global.f64 	%fd775, [%rd34];
	ld.global.f64 	%fd776, [%rd36];
	mul.lo.s32 	%r387, %r681, 65;
	add.s32 	%r388, %r387, %r101;
	mul.wide.s32 	%rd449, %r388, 8;
	add.s64 	%rd92, %rd89, %rd449;
	ld.global.f64 	%fd777, [%rd92];
	ld.global.f64 	%fd778, [%rd37];
	cvt.u64.u32 	%rd450, %r387;
	cvt.s64.s32 	%rd451, %r101;
	add.s64 	%rd452, %rd451, %rd450;
	shl.b64 	%rd453, %rd452, 3;
	add.s64 	%rd93, %rd89, %rd453;
	ld.global.f64 	%fd779, [%rd93+8];
	mul.f64 	%fd780, %fd778, %fd779;
	fma.rn.f64 	%fd781, %fd776, %fd777, %fd780;
	ld.global.f64 	%fd782, [%rd38];
	add.s32 	%r389, %r387, %r102;
	mul.wide.s32 	%rd454, %r389, 8;
	add.s64 	%rd94, %rd89, %rd454;
	ld.global.f64 	%fd783, [%rd94];
	fma.rn.f64 	%fd784, %fd782, %fd783, %fd781;
	ld.global.f64 	%fd785, [%rd39];
	cvt.s64.s32 	%rd455, %r102;
	add.s64 	%rd456, %rd455, %rd450;
	shl.b64 	%rd457, %rd456, 3;
	add.s64 	%rd95, %rd89, %rd457;
	ld.global.f64 	%fd786, [%rd95+8];
	fma.rn.f64 	%fd787, %fd785, %fd786, %fd784;
	ld.global.f64 	%fd788, [%rd46];
	mad.lo.s32 	%r390, %r681, 10, %r103;
	mul.wide.s32 	%rd458, %r390, 8;
	add.s64 	%rd96, %rd90, %rd458;
	ld.global.f64 	%fd789, [%rd96+-8];
	ld.global.f64 	%fd790, [%rd47];
	ld.global.f64 	%fd791, [%rd96];
	sub.f64 	%fd792, %fd791, %fd789;
	fma.rn.f64 	%fd793, %fd790, %fd792, %fd789;
	fma.rn.f64 	%fd794, %fd788, %fd793, %fd787;
	ld.global.f64 	%fd795, [%rd48];
	shl.b32 	%r391, %r681, 2;
	add.s32 	%r392, %r391, %r104;
	mul.wide.s32 	%rd459, %r392, 8;
	add.s64 	%rd97, %rd5, %rd459;
	ld.global.f64 	%fd796, [%rd97+-8];
	ld.global.f64 	%fd797, [%rd49];
	ld.global.f64 	%fd798, [%rd97];
	sub.f64 	%fd799, %fd798, %fd796;
	fma.rn.f64 	%fd800, %fd797, %fd799, %fd796;
	fma.rn.f64 	%fd801, %fd795, %fd800, %fd794;
	mul.f64 	%fd802, %fd775, %fd801;
	ld.global.f64 	%fd803, [%rd35];
	mul.wide.u32 	%rd460, %r681, 8;
	add.s64 	%rd98, %rd4, %rd460;
	ld.global.f64 	%fd804, [%rd98];
	fma.rn.f64 	%fd805, %fd803, %fd804, %fd802;
	mad.lo.s32 	%r393, %r681, 52, %r2;
	shl.b32 	%r394, %r393, 11;
	add.s32 	%r395, %r394, %r1;
	add.s32 	%r107, %r395, 3620864;
	mul.wide.u32 	%rd461, %r107, 8;
	add.s64 	%rd462, %rd17, %rd461;
	st.global.f64 	[%rd462], %fd805;
	add.s64 	%rd463, %rd15, %rd461;
	st.global.f64 	[%rd463], %fd61;
	add.s64 	%rd99, %rd91, %rd460;
	@%p55 bra 	$L__BB8_66;
	ld.global.f64 	%fd806, [%rd99];
	shl.b32 	%r396, %r681, 11;
	add.s32 	%r397, %r396, %r1;
	add.s32 	%r398, %r397, 69632;
	mul.wide.u32 	%rd464, %r398, 8;
	add.s64 	%rd465, %rd16, %rd464;
	st.global.f64 	[%rd465], %fd806;
$L__BB8_66:
	ld.global.f64 	%fd807, [%rd34];
	ld.global.f64 	%fd808, [%rd36];
	ld.global.f64 	%fd809, [%rd92+520];
	ld.global.f64 	%fd810, [%rd37];
	ld.global.f64 	%fd811, [%rd93+528];
	mul.f64 	%fd812, %fd810, %fd811;
	fma.rn.f64 	%fd813, %fd808, %fd809, %fd812;
	ld.global.f64 	%fd814, [%rd38];
	ld.global.f64 	%fd815, [%rd94+520];
	fma.rn.f64 	%fd816, %fd814, %fd815, %fd813;
	ld.global.f64 	%fd817, [%rd39];
	ld.global.f64 	%fd818, [%rd95+528];
	fma.rn.f64 	%fd819, %fd817, %fd818, %fd816;
	ld.global.f64 	%fd820, [%rd46];
	ld.global.f64 	%fd821, [%rd96+72];
	ld.global.f64 	%fd822, [%rd47];
	ld.global.f64 	%fd823, [%rd96+80];
	sub.f64 	%fd824, %fd823, %fd821;
	fma.rn.f64 	%fd825, %fd822, %fd824, %fd821;
	fma.rn.f64 	%fd826, %fd820, %fd825, %fd819;
	ld.global.f64 	%fd827, [%rd48];
	ld.global.f64 	%fd828, [%rd97+24];
	ld.global.f64 	%fd829, [%rd49];
	ld.global.f64 	%fd830, [%rd97+32];
	sub.f64 	%fd831, %fd830, %fd828;
	fma.rn.f64 	%fd832, %fd829, %fd831, %fd828;
	fma.rn.f64 	%fd833, %fd827, %fd832, %fd826;
	mul.f64 	%fd834, %fd807, %fd833;
	ld.global.f64 	%fd835, [%rd35];
	ld.global.f64 	%fd836, [%rd98+8];
	fma.rn.f64 	%fd837, %fd835, %fd836, %fd834;
	add.s32 	%r399, %r107, 106496;
	mul.wide.u32 	%rd466, %r399, 8;
	add.s64 	%rd467, %rd17, %rd466;
	st.global.f64 	[%rd467], %fd837;
	add.s64 	%rd468, %rd15, %rd466;
	st.global.f64 	[%rd468], %fd61;
	@%p55 bra 	$L__BB8_68;
	ld.global.f64 	%fd838, [%rd99+8];
	shl.b32 	%r400, %r681, 11;
	add.s32 	%r401, %r400, %r1;
	add.s32 	%r402, %r401, 71680;
	mul.wide.u32 	%rd469, %r402, 8;
	add.s64 	%rd470, %rd16, %rd469;
	st.global.f64 	[%rd470], %fd838;
$L__BB8_68:
	add.s32 	%r681, %r681, 2;
	setp.ne.s32 	%p57, %r681, 10;
	@%p57 bra 	$L__BB8_64;
	ld.global.u32 	%r670, [%rd33];
$L__BB8_70:
	setp.lt.s32 	%p59, %r2, %r670;
	or.pred  	%p60, %p59, %p9;
	@%p60 bra 	$L__BB8_74;
	ld.param.u64 	%rd759, [_Z9taumol_swdPiPdS0_S0_S0_S0_S0_S_S_S_S_S_S_S0_S0_S0_S0_S0_S0_S0_S0_S0_S0_S_S0_S0_S0_S0_S0_S0_S0_S0_S0_S0_S0_S0_S0_S0_S0_S0_S0_S0_S0_S0_S0_S0_S0_S0_S0_S0_S0_S0_S0_S0_S0_S0_S0_S0_S0_S0_S0_S0_S0_S0_S0_S0_S0_S0_S0_S0_S0_S0_S0_S0_S0_S0_S0_S0_S0_S0_S0_S0_S0_S0_S0_S0_S0_S0_S0_S0_S0_S0_S0_S0_S0_S0__param_49];
	cvta.to.global.u64 	%rd100, %rd759;
	ld.global.u32 	%r404, [%rd40];
	mul.lo.s32 	%r405, %r404, 5;
	ld.global.u32 	%r406, [%rd41];
	add.s32 	%r407, %r406, %r405;
	add.s32 	%r408, %r407, -66;
	ld.global.u32 	%r409, [%rd21+16];
	mul.lo.s32 	%r111, %r408, %r409;
	ld.global.u32 	%r410, [%rd42];
	add.s32 	%r411, %r410, %r405;
	add.s32 	%r412, %r411, -61;
	mul.lo.s32 	%r112, %r412, %r409;
	ld.global.u32 	%r113, [%rd44];
	ld.global.f64 	%fd62, [%rd45];
	mov.b32 	%r683, 0;
$L__BB8_72:
	ld.global.f64 	%fd839, [%rd34];
	ld.global.f64 	%fd840, [%rd36];
	mul.lo.s32 	%r413, %r683, 235;
	add.s32 	%r414, %r413, %r111;
	mul.wide.s32 	%rd471, %r414, 8;
	add.s64 	%rd472, %rd100, %rd471;
	ld.global.f64 	%fd841, [%rd472];
	ld.global.f64 	%fd842, [%rd37];
	cvt.u64.u32 	%rd473, %r413;
	cvt.s64.s32 	%rd474, %r111;
	add.s64 	%rd475, %rd474, %rd473;
	shl.b64 	%rd476, %rd475, 3;
	add.s64 	%rd477, %rd100, %rd476;
	ld.global.f64 	%fd843, [%rd477+8];
	mul.f64 	%fd844, %fd842, %fd843;
	fma.rn.f64 	%fd845, %fd840, %fd841, %fd844;
	ld.global.f64 	%fd846, [%rd38];
	add.s32 	%r415, %r413, %r112;
	mul.wide.s32 	%rd478, %r415, 8;
	add.s64 	%rd479, %rd100, %rd478;
	ld.global.f64 	%fd847, [%rd479];
	fma.rn.f64 	%fd848, %fd846, %fd847, %fd845;
	ld.global.f64 	%fd849, [%rd39];
	cvt.s64.s32 	%rd480, %r112;
	add.s64 	%rd481, %rd480, %rd473;
	shl.b64 	%rd482, %rd481, 3;
	add.s64 	%rd483, %rd100, %rd482;
	ld.global.f64 	%fd850, [%rd483+8];
	fma.rn.f64 	%fd851, %fd849, %fd850, %fd848;
	ld.global.f64 	%fd852, [%rd48];
	shl.b32 	%r416, %r683, 2;
	add.s32 	%r417, %r416, %r113;
	mul.wide.s32 	%rd484, %r417, 8;
	add.s64 	%rd485, %rd5, %rd484;
	ld.global.f64 	%fd853, [%rd485+-8];
	ld.global.f64 	%fd854, [%rd49];
	ld.global.f64 	%fd855, [%rd485];
	sub.f64 	%fd856, %fd855, %fd853;
	fma.rn.f64 	%fd857, %fd854, %fd856, %fd853;
	fma.rn.f64 	%fd858, %fd852, %fd857, %fd851;
	mul.f64 	%fd859, %fd839, %fd858;
	ld.global.f64 	%fd860, [%rd35];
	mul.wide.u32 	%rd486, %r683, 8;
	add.s64 	%rd487, %rd4, %rd486;
	ld.global.f64 	%fd861, [%rd487];
	fma.rn.f64 	%fd862, %fd860, %fd861, %fd859;
	mad.lo.s32 	%r418, %r683, 52, %r2;
	shl.b32 	%r419, %r418, 11;
	add.s32 	%r420, %r419, %r1;
	add.s32 	%r421, %r420, 3620864;
	mul.wide.u32 	%rd488, %r421, 8;
	add.s64 	%rd489, %rd17, %rd488;
	st.global.f64 	[%rd489], %fd862;
	add.s64 	%rd490, %rd15, %rd488;
	st.global.f64 	[%rd490], %fd62;
	ld.global.f64 	%fd863, [%rd34];
	ld.global.f64 	%fd864, [%rd36];
	ld.global.f64 	%fd865, [%rd472+1880];
	ld.global.f64 	%fd866, [%rd37];
	ld.global.f64 	%fd867, [%rd477+1888];
	mul.f64 	%fd868, %fd866, %fd867;
	fma.rn.f64 	%fd869, %fd864, %fd865, %fd868;
	ld.global.f64 	%fd870, [%rd38];
	ld.global.f64 	%fd871, [%rd479+1880];
	fma.rn.f64 	%fd872, %fd870, %fd871, %fd869;
	ld.global.f64 	%fd873, [%rd39];
	ld.global.f64 	%fd874, [%rd483+1888];
	fma.rn.f64 	%fd875, %fd873, %fd874, %fd872;
	ld.global.f64 	%fd876, [%rd48];
	ld.global.f64 	%fd877, [%rd485+24];
	ld.global.f64 	%fd878, [%rd49];
	ld.global.f64 	%fd879, [%rd485+32];
	sub.f64 	%fd880, %fd879, %fd877;
	fma.rn.f64 	%fd881, %fd878, %fd880, %fd877;
	fma.rn.f64 	%fd882, %fd876, %fd881, %fd875;
	mul.f64 	%fd883, %fd863, %fd882;
	ld.global.f64 	%fd884, [%rd35];
	ld.global.f64 	%fd885, [%rd487+8];
	fma.rn.f64 	%fd886, %fd884, %fd885, %fd883;
	add.s32 	%r422, %r420, 3727360;
	mul.wide.u32 	%rd491, %r422, 8;
	add.s64 	%rd492, %rd17, %rd491;
	st.global.f64 	[%rd492], %fd886;
	add.s64 	%rd493, %rd15, %rd491;
	st.global.f64 	[%rd493], %fd62;
	add.s32 	%r683, %r683, 2;
	setp.ne.s32 	%p61, %r683, 10;
	@%p61 bra 	$L__BB8_72;
	ld.global.u32 	%r670, [%rd70];
$L__BB8_74:
	setp.ge.s32 	%p62, %r2, %r670;
	@%p62 bra 	$L__BB8_82;
	ld.global.u32 	%r118, [%rd40];
	setp.gt.s32 	%p63, %r118, 29;
	@%p63 bra 	$L__BB8_77;
	add.s32 	%r423, %r2, 1;
	add.s32 	%r424, %r3, 2048;
	mul.wide.u32 	%rd494, %r424, 4;
	add.s64 	%rd495, %rd26, %rd494;
	ld.global.u32 	%r425, [%rd495];
	setp.gt.s32 	%p64, %r425, 29;
	min.s32 	%r426, %r423, %r670;
	selp.b32 	%r670, %r426, %r670, %p64;
$L__BB8_77:
	ld.param.u64 	%rd762, [_Z9taumol_swdPiPdS0_S0_S0_S0_S0_S_S_S_S_S_S_S0_S0_S0_S0_S0_S0_S0_S0_S0_S0_S_S0_S0_S0_S0_S0_S0_S0_S0_S0_S0_S0_S0_S0_S0_S0_S0_S0_S0_S0_S0_S0_S0_S0_S0_S0_S0_S0_S0_S0_S0_S0_S0_S0_S0_S0_S0_S0_S0_S0_S0_S0_S0_S0_S0_S0_S0_S0_S0_S0_S0_S0_S0_S0_S0_S0_S0_S0_S0_S0_S0_S0_S0_S0_S0_S0_S0_S0_S0_S0_S0_S0_S0__param_53];
	ld.param.u64 	%rd761, [_Z9taumol_swdPiPdS0_S0_S0_S0_S0_S_S_S_S_S_S_S0_S0_S0_S0_S0_S0_S0_S0_S0_S0_S_S0_S0_S0_S0_S0_S0_S0_S0_S0_S0_S0_S0_S0_S0_S0_S0_S0_S0_S0_S0_S0_S0_S0_S0_S0_S0_S0_S0_S0_S0_S0_S0_S0_S0_S0_S0_S0_S0_S0_S0_S0_S0_S0_S0_S0_S0_S0_S0_S0_S0_S0_S0_S0_S0_S0_S0_S0_S0_S0_S0_S0_S0_S0_S0_S0_S0_S0_S0_S0_S0_S0_S0__param_51];
	ld.param.u64 	%rd760, [_Z9taumol_swdPiPdS0_S0_S0_S0_S0_S_S_S_S_S_S_S0_S0_S0_S0_S0_S0_S0_S0_S0_S0_S_S0_S0_S0_S0_S0_S0_S0_S0_S0_S0_S0_S0_S0_S0_S0_S0_S0_S0_S0_S0_S0_S0_S0_S0_S0_S0_S0_S0_S0_S0_S0_S0_S0_S0_S0_S0_S0_S0_S0_S0_S0_S0_S0_S0_S0_S0_S0_S0_S0_S0_S0_S0_S0_S0_S0_S0_S0_S0_S0_S0_S0_S0_S0_S0_S0_S0_S0_S0_S0_S0_S0_S0__param_50];
	ld.param.f64 	%fd2268, [_Z9taumol_swdPiPdS0_S0_S0_S0_S0_S_S_S_S_S_S_S0_S0_S0_S0_S0_S0_S0_S0_S0_S0_S_S0_S0_S0_S0_S0_S0_S0_S0_S0_S0_S0_S0_S0_S0_S0_S0_S0_S0_S0_S0_S0_S0_S0_S0_S0_S0_S0_S0_S0_S0_S0_S0_S0_S0_S0_S0_S0_S0_S0_S0_S0_S0_S0_S0_S0_S0_S0_S0_S0_S0_S0_S0_S0_S0_S0_S0_S0_S0_S0_S0_S0_S0_S0_S0_S0_S0_S0_S0_S0_S0_S0_S0__param_0];
	cvta.to.global.u64 	%rd496, %rd760;
	ld.global.f64 	%fd887, [%rd34];
	mul.wide.u32 	%rd497, %r3, 8;
	add.s64 	%rd498, %rd20, %rd497;
	ld.global.f64 	%fd888, [%rd498];
	add.f64 	%fd63, %fd887, %fd888;
	div.rn.f64 	%fd889, %fd887, %fd63;
	setp.ge.f64 	%p65, %fd889, %fd2268;
	selp.f64 	%fd890, %fd2268, %fd889, %p65;
	mul.f64 	%fd891, %fd890, 0d4020000000000000;
	cvt.rzi.s32.f64 	%r428, %fd891;
	cvt.rn.f64.s32 	%fd892, %r428;
	sub.f64 	%fd64, %fd891, %fd892;
	mov.f64 	%fd893, 0d3FF0000000000000;
	sub.f64 	%fd894, %fd893, %fd64;
	ld.global.f64 	%fd895, [%rd36];
	mul.f64 	%fd65, %fd895, %fd894;
	ld.global.f64 	%fd896, [%rd37];
	mul.f64 	%fd66, %fd896, %fd894;
	mul.f64 	%fd67, %fd895, %fd64;
	mul.f64 	%fd68, %fd896, %fd64;
	ld.global.f64 	%fd897, [%rd38];
	mul.f64 	%fd69, %fd897, %fd894;
	ld.global.f64 	%fd898, [%rd39];
	mul.f64 	%fd70, %fd898, %fd894;
	mul.f64 	%fd71, %fd897, %fd64;
	mul.f64 	%fd72, %fd898, %fd64;
	mul.lo.s32 	%r429, %r118, 5;
	ld.global.u32 	%r430, [%rd41];
	add.s32 	%r431, %r430, %r429;
	add.s32 	%r432, %r431, -6;
	ld.global.u32 	%r433, [%rd24+20];
	mul.lo.s32 	%r434, %r432, %r433;
	ld.global.u32 	%r435, [%rd42];
	add.s32 	%r436, %r435, %r429;
	add.s32 	%r437, %r436, -1;
	mul.lo.s32 	%r438, %r437, %r433;
	ld.global.u32 	%r686, [%rd43];
	ld.global.u32 	%r687, [%rd44];
	ld.global.f64 	%fd73, [%rd45];
	add.s32 	%r123, %r670, -1;
	mul.lo.s32 	%r689, %r428, 10;
	cvt.s64.s32 	%rd499, %r428;
	cvt.s64.s32 	%rd500, %r434;
	add.s64 	%rd501, %rd499, %rd500;
	shl.b64 	%rd502, %rd501, 3;
	add.s64 	%rd503, %rd502, %rd496;
	add.s64 	%rd776, %rd503, 80;
	cvt.s64.s32 	%rd504, %r438;
	add.s64 	%rd505, %rd499, %rd504;
	shl.b64 	%rd506, %rd505, 3;
	add.s64 	%rd507, %rd506, %rd496;
	add.s64 	%rd775, %rd507, 80;
	cvta.to.global.u64 	%rd103, %rd761;
	cvta.to.global.u64 	%rd104, %rd762;
	mov.b32 	%r691, 4685824;
	mov.u32 	%r688, %r3;
	mov.u32 	%r690, %r1;
$L__BB8_78:
	setp.ne.s32 	%p66, %r2, %r123;
	mul.wide.s32 	%rd508, %r687, 8;
	add.s64 	%rd509, %rd6, %rd508;
	mul.wide.s32 	%rd510, %r686, 8;
	add.s64 	%rd511, %rd103, %rd510;
	ld.global.f64 	%fd899, [%rd776+-80];
	ld.global.f64 	%fd900, [%rd776+-72];
	mul.f64 	%fd901, %fd67, %fd900;
	fma.rn.f64 	%fd902, %fd65, %fd899, %fd901;
	ld.global.f64 	%fd903, [%rd776+-8];
	fma.rn.f64 	%fd904, %fd66, %fd903, %fd902;
	ld.global.f64 	%fd905, [%rd776];
	fma.rn.f64 	%fd906, %fd68, %fd905, %fd904;
	ld.global.f64 	%fd907, [%rd775+-80];
	fma.rn.f64 	%fd908, %fd69, %fd907, %fd906;
	ld.global.f64 	%fd909, [%rd775+-72];
	fma.rn.f64 	%fd910, %fd71, %fd909, %fd908;
	ld.global.f64 	%fd911, [%rd775+-8];
	fma.rn.f64 	%fd912, %fd70, %fd911, %fd910;
	ld.global.f64 	%fd913, [%rd775];
	fma.rn.f64 	%fd914, %fd72, %fd913, %fd912;
	ld.global.f64 	%fd915, [%rd34];
	ld.global.f64 	%fd916, [%rd46];
	ld.global.f64 	%fd917, [%rd511+-8];
	ld.global.f64 	%fd918, [%rd47];
	ld.global.f64 	%fd919, [%rd511];
	sub.f64 	%fd920, %fd919, %fd917;
	fma.rn.f64 	%fd921, %fd918, %fd920, %fd917;
	ld.global.f64 	%fd922, [%rd48];
	ld.global.f64 	%fd923, [%rd509+-8];
	ld.global.f64 	%fd924, [%rd49];
	ld.global.f64 	%fd925, [%rd509];
	sub.f64 	%fd926, %fd925, %fd923;
	fma.rn.f64 	%fd927, %fd924, %fd926, %fd923;
	mul.f64 	%fd928, %fd922, %fd927;
	fma.rn.f64 	%fd929, %fd916, %fd921, %fd928;
	mul.f64 	%fd930, %fd915, %fd929;
	fma.rn.f64 	%fd931, %fd63, %fd914, %fd930;
	add.s32 	%r131, %r688, 4685824;
	mul.wide.u32 	%rd512, %r131, 8;
	add.s64 	%rd513, %rd17, %rd512;
	st.global.f64 	[%rd513], %fd931;
	@%p66 bra 	$L__BB8_80;
	mul.wide.s32 	%rd514, %r689, 8;
	add.s64 	%rd515, %rd104, %rd514;
	ld.global.f64 	%fd932, [%rd515];
	ld.global.f64 	%fd933, [%rd515+80];
	sub.f64 	%fd934, %fd933, %fd932;
	fma.rn.f64 	%fd935, %fd64, %fd934, %fd932;
	add.s32 	%r439, %r690, 90112;
	mul.wide.u32 	%rd516, %r439, 8;
	add.s64 	%rd517, %rd16, %rd516;
	st.global.f64 	[%rd517], %fd935;
$L__BB8_80:
	mul.wide.u32 	%rd518, %r131, 8;
	add.s64 	%rd519, %rd15, %rd518;
	st.global.f64 	[%rd519], %fd73;
	add.s32 	%r691, %r691, 106496;
	add.s32 	%r690, %r690, 2048;
	add.s64 	%rd776, %rd776, 4680;
	add.s32 	%r689, %r689, 1;
	add.s32 	%r688, %r688, 106496;
	add.s64 	%rd775, %rd775, 4680;
	add.s32 	%r687, %r687, 4;
	add.s32 	%r686, %r686, 10;
	setp.ne.s32 	%p67, %r691, 5750784;
	@%p67 bra 	$L__BB8_78;
	ld.global.u32 	%r670, [%rd33];
$L__BB8_82:
	setp.lt.s32 	%p69, %r2, %r670;
	mul.wide.u32 	%rd520, %r3, 8;
	add.s64 	%rd109, %rd20, %rd520;
	or.pred  	%p70, %p69, %p9;
	@%p70 bra 	$L__BB8_86;
	ld.param.u64 	%rd763, [_Z9taumol_swdPiPdS0_S0_S0_S0_S0_S_S_S_S_S_S_S0_S0_S0_S0_S0_S0_S0_S0_S0_S0_S_S0_S0_S0_S0_S0_S0_S0_S0_S0_S0_S0_S0_S0_S0_S0_S0_S0_S0_S0_S0_S0_S0_S0_S0_S0_S0_S0_S0_S0_S0_S0_S0_S0_S0_S0_S0_S0_S0_S0_S0_S0_S0_S0_S0_S0_S0_S0_S0_S0_S0_S0_S0_S0_S0_S0_S0_S0_S0_S0_S0_S0_S0_S0_S0_S0_S0_S0_S0_S0_S0_S0_S0__param_54];
	ld.param.f64 	%fd2269, [_Z9taumol_swdPiPdS0_S0_S0_S0_S0_S_S_S_S_S_S_S0_S0_S0_S0_S0_S0_S0_S0_S0_S0_S_S0_S0_S0_S0_S0_S0_S0_S0_S0_S0_S0_S0_S0_S0_S0_S0_S0_S0_S0_S0_S0_S0_S0_S0_S0_S0_S0_S0_S0_S0_S0_S0_S0_S0_S0_S0_S0_S0_S0_S0_S0_S0_S0_S0_S0_S0_S0_S0_S0_S0_S0_S0_S0_S0_S0_S0_S0_S0_S0_S0_S0_S0_S0_S0_S0_S0_S0_S0_S0_S0_S0_S0__param_0];
	cvta.to.global.u64 	%rd110, %rd763;
	ld.global.f64 	%fd936, [%rd34];
	ld.global.f64 	%fd937, [%rd109];
	add.f64 	%fd74, %fd936, %fd937;
	div.rn.f64 	%fd938, %fd936, %fd74;
	setp.ge.f64 	%p71, %fd938, %fd2269;
	selp.f64 	%fd939, %fd2269, %fd938, %p71;
	mul.f64 	%fd940, %fd939, 0d4010000000000000;
	cvt.rzi.s32.f64 	%r140, %fd940;
	cvt.rn.f64.s32 	%fd941, %r140;
	sub.f64 	%fd942, %fd940, %fd941;
	mov.f64 	%fd943, 0d3FF0000000000000;
	sub.f64 	%fd944, %fd943, %fd942;
	ld.global.f64 	%fd945, [%rd36];
	mul.f64 	%fd75, %fd945, %fd944;
	ld.global.f64 	%fd946, [%rd37];
	mul.f64 	%fd76, %fd946, %fd944;
	mul.f64 	%fd77, %fd945, %fd942;
	mul.f64 	%fd78, %fd946, %fd942;
	ld.global.f64 	%fd947, [%rd38];
	mul.f64 	%fd79, %fd947, %fd944;
	ld.global.f64 	%fd948, [%rd39];
	mul.f64 	%fd80, %fd948, %fd944;
	mul.f64 	%fd81, %fd947, %fd942;
	mul.f64 	%fd82, %fd948, %fd942;
	ld.global.u32 	%r441, [%rd40];
	mul.lo.s32 	%r442, %r441, 5;
	ld.global.u32 	%r443, [%rd41];
	add.s32 	%r444, %r443, %r442;
	add.s32 	%r445, %r444, -66;
	ld.global.u32 	%r446, [%rd21+20];
	mul.lo.s32 	%r141, %r445, %r446;
	ld.global.u32 	%r447, [%rd42];
	add.s32 	%r448, %r447, %r442;
	add.s32 	%r449, %r448, -61;
	mul.lo.s32 	%r142, %r449, %r446;
	ld.global.u32 	%r143, [%rd44];
	ld.global.f64 	%fd83, [%rd45];
	mov.b32 	%r693, 0;
$L__BB8_84:
	mul.lo.s32 	%r450, %r693, 1175;
	cvt.u64.u32 	%rd521, %r450;
	cvt.s64.s32 	%rd522, %r141;
	cvt.s64.s32 	%rd523, %r140;
	add.s64 	%rd524, %rd522, %rd523;
	add.s64 	%rd525, %rd524, %rd521;
	shl.b64 	%rd526, %rd525, 3;
	add.s64 	%rd527, %rd526, %rd110;
	ld.global.f64 	%fd949, [%rd527];
	ld.global.f64 	%fd950, [%rd527+8];
	mul.f64 	%fd951, %fd77, %fd950;
	fma.rn.f64 	%fd952, %fd75, %fd949, %fd951;
	ld.global.f64 	%fd953, [%rd527+40];
	fma.rn.f64 	%fd954, %fd76, %fd953, %fd952;
	ld.global.f64 	%fd955, [%rd527+48];
	fma.rn.f64 	%fd956, %fd78, %fd955, %fd954;
	cvt.s64.s32 	%rd528, %r142;
	add.s64 	%rd529, %rd528, %rd523;
	add.s64 	%rd530, %rd529, %rd521;
	shl.b64 	%rd531, %rd530, 3;
	add.s64 	%rd532, %rd531, %rd110;
	ld.global.f64 	%fd957, [%rd532];
	fma.rn.f64 	%fd958, %fd79, %fd957, %fd956;
	ld.global.f64 	%fd959, [%rd532+8];
	fma.rn.f64 	%fd960, %fd81, %fd959, %fd958;
	ld.global.f64 	%fd961, [%rd532+40];
	fma.rn.f64 	%fd962, %fd80, %fd961, %fd960;
	ld.global.f64 	%fd963, [%rd532+48];
	fma.rn.f64 	%fd964, %fd82, %fd963, %fd962;
	ld.global.f64 	%fd965, [%rd34];
	ld.global.f64 	%fd966, [%rd48];
	mul.f64 	%fd967, %fd965, %fd966;
	shl.b32 	%r451, %r693, 2;
	add.s32 	%r452, %r451, %r143;
	mul.wide.s32 	%rd533, %r452, 8;
	add.s64 	%rd534, %rd6, %rd533;
	ld.global.f64 	%fd968, [%rd534+-8];
	ld.global.f64 	%fd969, [%rd49];
	ld.global.f64 	%fd970, [%rd534];
	sub.f64 	%fd971, %fd970, %fd968;
	fma.rn.f64 	%fd972, %fd969, %fd971, %fd968;
	mul.f64 	%fd973, %fd967, %fd972;
	fma.rn.f64 	%fd974, %fd74, %fd964, %fd973;
	mad.lo.s32 	%r453, %r693, 52, %r2;
	shl.b32 	%r454, %r453, 11;
	add.s32 	%r455, %r454, %r1;
	add.s32 	%r456, %r455, 4685824;
	mul.wide.u32 	%rd535, %r456, 8;
	add.s64 	%rd536, %rd17, %rd535;
	st.global.f64 	[%rd536], %fd974;
	add.s64 	%rd537, %rd15, %rd535;
	st.global.f64 	[%rd537], %fd83;
	ld.global.f64 	%fd975, [%rd527+9400];
	ld.global.f64 	%fd976, [%rd527+9408];
	mul.f64 	%fd977, %fd77, %fd976;
	fma.rn.f64 	%fd978, %fd75, %fd975, %fd977;
	ld.global.f64 	%fd979, [%rd527+9440];
	fma.rn.f64 	%fd980, %fd76, %fd979, %fd978;
	ld.global.f64 	%fd981, [%rd527+9448];
	fma.rn.f64 	%fd982, %fd78, %fd981, %fd980;
	ld.global.f64 	%fd983, [%rd532+9400];
	fma.rn.f64 	%fd984, %fd79, %fd983, %fd982;
	ld.global.f64 	%fd985, [%rd532+9408];
	fma.rn.f64 	%fd986, %fd81, %fd985, %fd984;
	ld.global.f64 	%fd987, [%rd532+9440];
	fma.rn.f64 	%fd988, %fd80, %fd987, %fd986;
	ld.global.f64 	%fd989, [%rd532+9448];
	fma.rn.f64 	%fd990, %fd82, %fd989, %fd988;
	ld.global.f64 	%fd991, [%rd34];
	ld.global.f64 	%fd992, [%rd48];
	mul.f64 	%fd993, %fd991, %fd992;
	ld.global.f64 	%fd994, [%rd534+24];
	ld.global.f64 	%fd995, [%rd49];
	ld.global.f64 	%fd996, [%rd534+32];
	sub.f64 	%fd997, %fd996, %fd994;
	fma.rn.f64 	%fd998, %fd995, %fd997, %fd994;
	mul.f64 	%fd999, %fd993, %fd998;
	fma.rn.f64 	%fd1000, %fd74, %fd990, %fd999;
	add.s32 	%r457, %r455, 4792320;
	mul.wide.u32 	%rd538, %r457, 8;
	add.s64 	%rd539, %rd17, %rd538;
	st.global.f64 	[%rd539], %fd1000;
	add.s64 	%rd540, %rd15, %rd538;
	st.global.f64 	[%rd540], %fd83;
	add.s32 	%r693, %r693, 2;
	setp.ne.s32 	%p72, %r693, 10;
	@%p72 bra 	$L__BB8_84;
	ld.global.u32 	%r670, [%rd70];
$L__BB8_86:
	setp.ge.s32 	%p73, %r2, %r670;
	mul.wide.u32 	%rd541, %r1, 8;
	add.s64 	%rd111, %rd16, %rd541;
	@%p73 bra 	$L__BB8_94;
	ld.global.u32 	%r148, [%rd40];
	setp.gt.s32 	%p74, %r148, 29;
	@%p74 bra 	$L__BB8_89;
	add.s32 	%r458, %r2, 1;
	add.s32 	%r459, %r3, 2048;
	mul.wide.u32 	%rd542, %r459, 4;
	add.s64 	%rd543, %rd26, %rd542;
	ld.global.u32 	%r460, [%rd543];
	setp.gt.s32 	%p75, %r460, 29;
	min.s32 	%r461, %r458, %r670;
	selp.b32 	%r670, %r461, %r670, %p75;
$L__BB8_89:
	ld.param.u64 	%rd767, [_Z9taumol_swdPiPdS0_S0_S0_S0_S0_S_S_S_S_S_S_S0_S0_S0_S0_S0_S0_S0_S0_S0_S0_S_S0_S0_S0_S0_S0_S0_S0_S0_S0_S0_S0_S0_S0_S0_S0_S0_S0_S0_S0_S0_S0_S0_S0_S0_S0_S0_S0_S0_S0_S0_S0_S0_S0_S0_S0_S0_S0_S0_S0_S0_S0_S0_S0_S0_S0_S0_S0_S0_S0_S0_S0_S0_S0_S0_S0_S0_S0_S0_S0_S0_S0_S0_S0_S0_S0_S0_S0_S0_S0_S0_S0_S0__param_59];
	ld.param.u64 	%rd766, [_Z9taumol_swdPiPdS0_S0_S0_S0_S0_S_S_S_S_S_S_S0_S0_S0_S0_S0_S0_S0_S0_S0_S0_S_S0_S0_S0_S0_S0_S0_S0_S0_S0_S0_S0_S0_S0_S0_S0_S0_S0_S0_S0_S0_S0_S0_S0_S0_S0_S0_S0_S0_S0_S0_S0_S0_S0_S0_S0_S0_S0_S0_S0_S0_S0_S0_S0_S0_S0_S0_S0_S0_S0_S0_S0_S0_S0_S0_S0_S0_S0_S0_S0_S0_S0_S0_S0_S0_S0_S0_S0_S0_S0_S0_S0_S0__param_58];
	ld.param.u64 	%rd765, [_Z9taumol_swdPiPdS0_S0_S0_S0_S0_S_S_S_S_S_S_S0_S0_S0_S0_S0_S0_S0_S0_S0_S0_S_S0_S0_S0_S0_S0_S0_S0_S0_S0_S0_S0_S0_S0_S0_S0_S0_S0_S0_S0_S0_S0_S0_S0_S0_S0_S0_S0_S0_S0_S0_S0_S0_S0_S0_S0_S0_S0_S0_S0_S0_S0_S0_S0_S0_S0_S0_S0_S0_S0_S0_S0_S0_S0_S0_S0_S0_S0_S0_S0_S0_S0_S0_S0_S0_S0_S0_S0_S0_S0_S0_S0_S0__param_57];
	ld.param.u64 	%rd764, [_Z9taumol_swdPiPdS0_S0_S0_S0_S0_S_S_S_S_S_S_S0_S0_S0_S0_S0_S0_S0_S0_S0_S0_S_S0_S0_S0_S0_S0_S0_S0_S0_S0_S0_S0_S0_S0_S0_S0_S0_S0_S0_S0_S0_S0_S0_S0_S0_S0_S0_S0_S0_S0_S0_S0_S0_S0_S0_S0_S0_S0_S0_S0_S0_S0_S0_S0_S0_S0_S0_S0_S0_S0_S0_S0_S0_S0_S0_S0_S0_S0_S0_S0_S0_S0_S0_S0_S0_S0_S0_S0_S0_S0_S0_S0_S0__param_56];
	ld.param.f64 	%fd2270, [_Z9taumol_swdPiPdS0_S0_S0_S0_S0_S_S_S_S_S_S_S0_S0_S0_S0_S0_S0_S0_S0_S0_S0_S_S0_S0_S0_S0_S0_S0_S0_S0_S0_S0_S0_S0_S0_S0_S0_S0_S0_S0_S0_S0_S0_S0_S0_S0_S0_S0_S0_S0_S0_S0_S0_S0_S0_S0_S0_S0_S0_S0_S0_S0_S0_S0_S0_S0_S0_S0_S0_S0_S0_S0_S0_S0_S0_S0_S0_S0_S0_S0_S0_S0_S0_S0_S0_S0_S0_S0_S0_S0_S0_S0_S0_S0__param_0];
	cvta.to.global.u64 	%rd544, %rd764;
	mul.wide.u32 	%rd545, %r3, 8;
	add.s64 	%rd546, %rd19, %rd545;
	ld.global.f64 	%fd1001, [%rd546];
	mul.f64 	%fd1002, %fd1001, 0d3F3C8216C61522A7;
	div.rn.f64 	%fd84, %fd1002, 0d4085E00000000000;
	ld.global.f64 	%fd1003, [%rd34];
	add.f64 	%fd85, %fd1001, %fd1003;
	div.rn.f64 	%fd1004, %fd1003, %fd85;
	setp.ge.f64 	%p76, %fd1004, %fd2270;
	selp.f64 	%fd1005, %fd2270, %fd1004, %p76;
	mul.f64 	%fd1006, %fd1005, 0d4020000000000000;
	cvt.rzi.s32.f64 	%r462, %fd1006;
	cvt.rn.f64.s32 	%fd1007, %r462;
	sub.f64 	%fd86, %fd1006, %fd1007;
	mov.f64 	%fd1008, 0d3FF0000000000000;
	sub.f64 	%fd1009, %fd1008, %fd86;
	ld.global.f64 	%fd1010, [%rd36];
	mul.f64 	%fd87, %fd1010, %fd1009;
	ld.global.f64 	%fd1011, [%rd37];
	mul.f64 	%fd88, %fd1011, %fd1009;
	mul.f64 	%fd89, %fd1010, %fd86;
	mul.f64 	%fd90, %fd1011, %fd86;
	ld.global.f64 	%fd1012, [%rd38];
	mul.f64 	%fd91, %fd1012, %fd1009;
	ld.global.f64 	%fd1013, [%rd39];
	mul.f64 	%fd92, %fd1013, %fd1009;
	mul.f64 	%fd93, %fd1012, %fd86;
	mul.f64 	%fd94, %fd1013, %fd86;
	mul.lo.s32 	%r463, %r148, 5;
	ld.global.u32 	%r464, [%rd41];
	add.s32 	%r465, %r464, %r463;
	add.s32 	%r466, %r465, -6;
	ld.global.u32 	%r467, [%rd24+24];
	mul.lo.s32 	%r468, %r466, %r467;
	ld.global.u32 	%r469, [%rd42];
	add.s32 	%r470, %r469, %r463;
	add.s32 	%r471, %r470, -1;
	mul.lo.s32 	%r472, %r471, %r467;
	ld.global.u32 	%r473, [%rd43];
	ld.global.u32 	%r474, [%rd44];
	ld.global.f64 	%fd95, [%rd45];
	add.s32 	%r151, %r670, -1;
	setp.ne.s32 	%p77, %r2, %r151;
	shl.b32 	%r475, %r462, 1;
	add.s32 	%r476, %r468, %r462;
	mul.wide.s32 	%rd547, %r476, 8;
	add.s64 	%rd548, %rd544, %rd547;
	ld.global.f64 	%fd1014, [%rd548];
	cvt.s64.s32 	%rd549, %r468;
	cvt.s64.s32 	%rd550, %r462;
	add.s64 	%rd551, %rd549, %rd550;
	shl.b64 	%rd552, %rd551, 3;
	add.s64 	%rd112, %rd544, %rd552;
	ld.global.f64 	%fd1015, [%rd112+8];
	mul.f64 	%fd1016, %fd89, %fd1015;
	fma.rn.f64 	%fd1017, %fd87, %fd1014, %fd1016;
	ld.global.f64 	%fd1018, [%rd112+72];
	fma.rn.f64 	%fd1019, %fd88, %fd1018, %fd1017;
	ld.global.f64 	%fd1020, [%rd112+80];
	fma.rn.f64 	%fd1021, %fd90, %fd1020, %fd1019;
	add.s32 	%r477, %r472, %r462;
	mul.wide.s32 	%rd553, %r477, 8;
	add.s64 	%rd554, %rd544, %rd553;
	ld.global.f64 	%fd1022, [%rd554];
	fma.rn.f64 	%fd1023, %fd91, %fd1022, %fd1021;
	cvt.s64.s32 	%rd555, %r472;
	add.s64 	%rd556, %rd555, %rd550;
	shl.b64 	%rd557, %rd556, 3;
	add.s64 	%rd113, %rd544, %rd557;
	ld.global.f64 	%fd1024, [%rd113+8];
	fma.rn.f64 	%fd1025, %fd93, %fd1024, %fd1023;
	ld.global.f64 	%fd1026, [%rd113+72];
	fma.rn.f64 	%fd1027, %fd92, %fd1026, %fd1025;
	ld.global.f64 	%fd1028, [%rd113+80];
	fma.rn.f64 	%fd1029, %fd94, %fd1028, %fd1027;
	ld.global.f64 	%fd1030, [%rd46];
	cvta.to.global.u64 	%rd558, %rd765;
	mul.wide.s32 	%rd559, %r473, 8;
	add.s64 	%rd114, %rd558, %rd559;
	ld.global.f64 	%fd1031, [%rd114+-8];
	ld.global.f64 	%fd1032, [%rd47];
	ld.global.f64 	%fd1033, [%rd114];
	sub.f64 	%fd1034, %fd1033, %fd1031;
	fma.rn.f64 	%fd1035, %fd1032, %fd1034, %fd1031;
	ld.global.f64 	%fd1036, [%rd48];
	cvta.to.global.u64 	%rd560, %rd766;
	mul.wide.s32 	%rd561, %r474, 8;
	add.s64 	%rd115, %rd560, %rd561;
	ld.global.f64 	%fd1037, [%rd115+-8];
	ld.global.f64 	%fd1038, [%rd49];
	ld.global.f64 	%fd1039, [%rd115];
	sub.f64 	%fd1040, %fd1039, %fd1037;
	fma.rn.f64 	%fd1041, %fd1038, %fd1040, %fd1037;
	mul.f64 	%fd1042, %fd1036, %fd1041;
	fma.rn.f64 	%fd1043, %fd1030, %fd1035, %fd1042;
	mul.f64 	%fd1044, %fd1003, %fd1043;
	fma.rn.f64 	%fd1045, %fd85, %fd1029, %fd1044;
	add.f64 	%fd1046, %fd84, %fd1045;
	add.s64 	%rd116, %rd17, %rd545;
	st.global.f64 	[%rd116+46006272], %fd1046;
	cvta.to.global.u64 	%rd562, %rd767;
	mul.wide.s32 	%rd563, %r475, 8;
	add.s64 	%rd117, %rd562, %rd563;
	@%p77 bra 	$L__BB8_91;
	ld.global.f64 	%fd1047, [%rd117];
	ld.global.f64 	%fd1048, [%rd117+16];
	sub.f64 	%fd1049, %fd1048, %fd1047;
	fma.rn.f64 	%fd1050, %fd86, %fd1049, %fd1047;
	st.global.f64 	[%rd111+884736], %fd1050;
$L__BB8_91:
	mul.wide.u32 	%rd564, %r3, 8;
	add.s64 	%rd118, %rd15, %rd564;
	st.global.f64 	[%rd118+46006272], %fd95;
	ld.global.f64 	%fd1051, [%rd112+4680];
	ld.global.f64 	%fd1052, [%rd112+4688];
	mul.f64 	%fd1053, %fd89, %fd1052;
	fma.rn.f64 	%fd1054, %fd87, %fd1051, %fd1053;
	ld.global.f64 	%fd1055, [%rd112+4752];
	fma.rn.f64 	%fd1056, %fd88, %fd1055, %fd1054;
	ld.global.f64 	%fd1057, [%rd112+4760];
	fma.rn.f64 	%fd1058, %fd90, %fd1057, %fd1056;
	ld.global.f64 	%fd1059, [%rd113+4680];
	fma.rn.f64 	%fd1060, %fd91, %fd1059, %fd1058;
	ld.global.f64 	%fd1061, [%rd113+4688];
	fma.rn.f64 	%fd1062, %fd93, %fd1061, %fd1060;
	ld.global.f64 	%fd1063, [%rd113+4752];
	fma.rn.f64 	%fd1064, %fd92, %fd1063, %fd1062;
	ld.global.f64 	%fd1065, [%rd113+4760];
	fma.rn.f64 	%fd1066, %fd94, %fd1065, %fd1064;
	ld.global.f64 	%fd1067, [%rd34];
	ld.global.f64 	%fd1068, [%rd46];
	ld.global.f64 	%fd1069, [%rd114+72];
	ld.global.f64 	%fd1070, [%rd47];
	ld.global.f64 	%fd1071, [%rd114+80];
	sub.f64 	%fd1072, %fd1071, %fd1069;
	fma.rn.f64 	%fd1073, %fd1070, %fd1072, %fd1069;
	ld.global.f64 	%fd1074, [%rd48];
	ld.global.f64 	%fd1075, [%rd115+16];
	ld.global.f64 	%fd1076, [%rd49];
	ld.global.f64 	%fd1077, [%rd115+24];
	sub.f64 	%fd1078, %fd1077, %fd1075;
	fma.rn.f64 	%fd1079, %fd1076, %fd1078, %fd1075;
	mul.f64 	%fd1080, %fd1074, %fd1079;
	fma.rn.f64 	%fd1081, %fd1068, %fd1073, %fd1080;
	mul.f64 	%fd1082, %fd1067, %fd1081;
	fma.rn.f64 	%fd1083, %fd85, %fd1066, %fd1082;
	add.f64 	%fd1084, %fd84, %fd1083;
	st.global.f64 	[%rd116+46858240], %fd1084;
	@%p77 bra 	$L__BB8_93;
	ld.global.f64 	%fd1085, [%rd117+8];
	ld.global.f64 	%fd1086, [%rd117+24];
	sub.f64 	%fd1087, %fd1086, %fd1085;
	fma.rn.f64 	%fd1088, %fd86, %fd1087, %fd1085;
	st.global.f64 	[%rd111+901120], %fd1088;
$L__BB8_93:
	st.global.f64 	[%rd118+46858240], %fd95;
	ld.global.u32 	%r670, [%rd33];
$L__BB8_94:
	setp.lt.s32 	%p80, %r2, %r670;
	or.pred  	%p81, %p80, %p9;
	@%p81 bra 	$L__BB8_96;
	ld.param.u64 	%rd768, [_Z9taumol_swdPiPdS0_S0_S0_S0_S0_S_S_S_S_S_S_S0_S0_S0_S0_S0_S0_S0_S0_S0_S0_S_S0_S0_S0_S0_S0_S0_S0_S0_S0_S0_S0_S0_S0_S0_S0_S0_S0_S0_S0_S0_S0_S0_S0_S0_S0_S0_S0_S0_S0_S0_S0_S0_S0_S0_S0_S0_S0_S0_S0_S0_S0_S0_S0_S0_S0_S0_S0_S0_S0_S0_S0_S0_S0_S0_S0_S0_S0_S0_S0_S0_S0_S0_S0_S0_S0_S0_S0_S0_S0_S0_S0_S0__param_60];
	cvta.to.global.u64 	%rd565, %rd768;
	mul.wide.u32 	%rd566, %r3, 8;
	add.s64 	%rd567, %rd19, %rd566;
	ld.global.u32 	%r478, [%rd40];
	mul.lo.s32 	%r479, %r478, 5;
	ld.global.u32 	%r480, [%rd41];
	add.s32 	%r481, %r480, %r479;
	add.s32 	%r482, %r481, -66;
	ld.global.u32 	%r483, [%rd21+24];
	mul.lo.s32 	%r484, %r482, %r483;
	ld.global.u32 	%r485, [%rd42];
	add.s32 	%r486, %r485, %r479;
	add.s32 	%r487, %r486, -61;
	mul.lo.s32 	%r488, %r487, %r483;
	ld.global.f64 	%fd1089, [%rd45];
	ld.global.f64 	%fd1090, [%rd567];
	mul.f64 	%fd1091, %fd1090, 0d3F3C8216C61522A7;
	div.rn.f64 	%fd1092, %fd1091, 0d4085E00000000000;
	ld.global.f64 	%fd1093, [%rd36];
	mul.wide.s32 	%rd568, %r484, 8;
	add.s64 	%rd569, %rd565, %rd568;
	ld.global.f64 	%fd1094, [%rd569];
	ld.global.f64 	%fd1095, [%rd37];
	ld.global.f64 	%fd1096, [%rd569+8];
	mul.f64 	%fd1097, %fd1095, %fd1096;
	fma.rn.f64 	%fd1098, %fd1093, %fd1094, %fd1097;
	ld.global.f64 	%fd1099, [%rd38];
	mul.wide.s32 	%rd570, %r488, 8;
	add.s64 	%rd571, %rd565, %rd570;
	ld.global.f64 	%fd1100, [%rd571];
	fma.rn.f64 	%fd1101, %fd1099, %fd1100, %fd1098;
	ld.global.f64 	%fd1102, [%rd39];
	ld.global.f64 	%fd1103, [%rd571+8];
	fma.rn.f64 	%fd1104, %fd1102, %fd1103, %fd1101;
	fma.rn.f64 	%fd1105, %fd1090, %fd1104, %fd1092;
	add.s64 	%rd572, %rd17, %rd566;
	st.global.f64 	[%rd572+46006272], %fd1105;
	add.s64 	%rd573, %rd15, %rd566;
	st.global.f64 	[%rd573+46006272], %fd1089;
	ld.global.f64 	%fd1106, [%rd567];
	ld.global.f64 	%fd1107, [%rd36];
	ld.global.f64 	%fd1108, [%rd569+1880];
	ld.global.f64 	%fd1109, [%rd37];
	ld.global.f64 	%fd1110, [%rd569+1888];
	mul.f64 	%fd1111, %fd1109, %fd1110;
	fma.rn.f64 	%fd1112, %fd1107, %fd1108, %fd1111;
	ld.global.f64 	%fd1113, [%rd38];
	ld.global.f64 	%fd1114, [%rd571+1880];
	fma.rn.f64 	%fd1115, %fd1113, %fd1114, %fd1112;
	ld.global.f64 	%fd1116, [%rd39];
	ld.global.f64 	%fd1117, [%rd571+1888];
	fma.rn.f64 	%fd1118, %fd1116, %fd1117, %fd1115;
	fma.rn.f64 	%fd1119, %fd1106, %fd1118, %fd1092;
	st.global.f64 	[%rd572+46858240], %fd1119;
	st.global.f64 	[%rd573+46858240], %fd1089;
	ld.global.u32 	%r670, [%rd70];
$L__BB8_96:
	setp.ge.s32 	%p82, %r2, %r670;
	@%p82 bra 	$L__BB8_106;
	ld.global.u32 	%r156, [%rd40];
	setp.gt.s32 	%p83, %r156, 29;
	@%p83 bra 	$L__BB8_99;
	add.s32 	%r489, %r2, 1;
	add.s32 	%r490, %r3, 2048;
	mul.wide.u32 	%rd574, %r490, 4;
	add.s64 	%rd575, %rd26, %rd574;
	ld.global.u32 	%r491, [%rd575];
	setp.gt.s32 	%p84, %r491, 29;
	min.s32 	%r492, %r489, %r670;
	selp.b32 	%r670, %r492, %r670, %p84;
$L__BB8_99:
	ld.param.u64 	%rd770, [_Z9taumol_swdPiPdS0_S0_S0_S0_S0_S_S_S_S_S_S_S0_S0_S0_S0_S0_S0_S0_S0_S0_S0_S_S0_S0_S0_S0_S0_S0_S0_S0_S0_S0_S0_S0_S0_S0_S0_S0_S0_S0_S0_S0_S0_S0_S0_S0_S0_S0_S0_S0_S0_S0_S0_S0_S0_S0_S0_S0_S0_S0_S0_S0_S0_S0_S0_S0_S0_S0_S0_S0_S0_S0_S0_S0_S0_S0_S0_S0_S0_S0_S0_S0_S0_S0_S0_S0_S0_S0_S0_S0_S0_S0_S0_S0__param_64];
	ld.param.u64 	%rd769, [_Z9taumol_swdPiPdS0_S0_S0_S0_S0_S_S_S_S_S_S_S0_S0_S0_S0_S0_S0_S0_S0_S0_S0_S_S0_S0_S0_S0_S0_S0_S0_S0_S0_S0_S0_S0_S0_S0_S0_S0_S0_S0_S0_S0_S0_S0_S0_S0_S0_S0_S0_S0_S0_S0_S0_S0_S0_S0_S0_S0_S0_S0_S0_S0_S0_S0_S0_S0_S0_S0_S0_S0_S0_S0_S0_S0_S0_S0_S0_S0_S0_S0_S0_S0_S0_S0_S0_S0_S0_S0_S0_S0_S0_S0_S0_S0__param_62];
	cvta.to.global.u64 	%rd119, %rd769;
	mul.lo.s32 	%r494, %r156, 5;
	ld.global.u32 	%r495, [%rd41];
	add.s32 	%r496, %r495, %r494;
	add.s32 	%r497, %r496, -6;
	ld.global.u32 	%r498, [%rd24+28];
	mul.lo.s32 	%r159, %r497, %r498;
	ld.global.u32 	%r499, [%rd42];
	add.s32 	%r500, %r499, %r494;
	add.s32 	%r501, %r500, -1;
	mul.lo.s32 	%r160, %r501, %r498;
	ld.global.u32 	%r161, [%rd43];
	ld.global.u32 	%r162, [%rd44];
	add.s32 	%r163, %r670, -1;
	cvta.to.global.u64 	%rd120, %rd203;
	cvta.to.global.u64 	%rd121, %rd770;
	cvta.to.global.u64 	%rd122, %rd205;
	mov.b32 	%r699, 0;
$L__BB8_100:
	setp.ne.s32 	%p85, %r2, %r163;
	ld.global.f64 	%fd1120, [%rd45];
	mul.wide.u32 	%rd576, %r699, 8;
	add.s64 	%rd123, %rd7, %rd576;
	ld.global.f64 	%fd1121, [%rd123];
	mul.f64 	%fd96, %fd1120, %fd1121;
	ld.global.f64 	%fd1122, [%rd34];
	ld.global.f64 	%fd1123, [%rd36];
	mul.lo.s32 	%r502, %r699, 65;
	add.s32 	%r503, %r502, %r159;
	mul.wide.s32 	%rd577, %r503, 8;
	add.s64 	%rd124, %rd119, %rd577;
	ld.global.f64 	%fd1124, [%rd124];
	ld.global.f64 	%fd1125, [%rd37];
	cvt.u64.u32 	%rd578, %r502;
	cvt.s64.s32 	%rd579, %r159;
	add.s64 	%rd580, %rd579, %rd578;
	shl.b64 	%rd581, %rd580, 3;
	add.s64 	%rd125, %rd119, %rd581;
	ld.global.f64 	%fd1126, [%rd125+8];
	mul.f64 	%fd1127, %fd1125, %fd1126;
	fma.rn.f64 	%fd1128, %fd1123, %fd1124, %fd1127;
	ld.global.f64 	%fd1129, [%rd38];
	add.s32 	%r504, %r502, %r160;
	mul.wide.s32 	%rd582, %r504, 8;
	add.s64 	%rd126, %rd119, %rd582;
	ld.global.f64 	%fd1130, [%rd126];
	fma.rn.f64 	%fd1131, %fd1129, %fd1130, %fd1128;
	ld.global.f64 	%fd1132, [%rd39];
	cvt.s64.s32 	%rd583, %r160;
	add.s64 	%rd584, %rd583, %rd578;
	shl.b64 	%rd585, %rd584, 3;
	add.s64 	%rd127, %rd119, %rd585;
	ld.global.f64 	%fd1133, [%rd127+8];
	fma.rn.f64 	%fd1134, %fd1132, %fd1133, %fd1131;
	ld.global.f64 	%fd1135, [%rd46];
	mad.lo.s32 	%r505, %r699, 10, %r161;
	mul.wide.s32 	%rd586, %r505, 8;
	add.s64 	%rd128, %rd120, %rd586;
	ld.global.f64 	%fd1136, [%rd128+-8];
	ld.global.f64 	%fd1137, [%rd47];
	ld.global.f64 	%fd1138, [%rd128];
	sub.f64 	%fd1139, %fd1138, %fd1136;
	fma.rn.f64 	%fd1140, %fd1137, %fd1139, %fd1136;
	fma.rn.f64 	%fd1141, %fd1135, %fd1140, %fd1134;
	ld.global.f64 	%fd1142, [%rd48];
	mad.lo.s32 	%r506, %r699, 3, %r162;
	mul.wide.s32 	%rd587, %r506, 8;
	add.s64 	%rd129, %rd121, %rd587;
	ld.global.f64 	%fd1143, [%rd129+-8];
	ld.global.f64 	%fd1144, [%rd49];
	ld.global.f64 	%fd1145, [%rd129];
	sub.f64 	%fd1146, %fd1145, %fd1143;
	fma.rn.f64 	%fd1147, %fd1144, %fd1146, %fd1143;
	fma.rn.f64 	%fd1148, %fd1142, %fd1147, %fd1141;
	mul.f64 	%fd1149, %fd1122, %fd1148;
	mad.lo.s32 	%r507, %r699, 52, %r2;
	shl.b32 	%r508, %r507, 11;
	add.s32 	%r509, %r508, %r1;
	add.s32 	%r165, %r509, 5963776;
	mul.wide.u32 	%rd588, %r165, 8;
	add.s64 	%rd589, %rd17, %rd588;
	st.global.f64 	[%rd589], %fd1149;
	add.s64 	%rd130, %rd122, %rd576;
	@%p85 bra 	$L__BB8_102;
	ld.global.f64 	%fd1150, [%rd130];
	shl.b32 	%r510, %r699, 11;
	add.s32 	%r511, %r510, %r1;
	add.s32 	%r512, %r511, 114688;
	mul.wide.u32 	%rd590, %r512, 8;
	add.s64 	%rd591, %rd16, %rd590;
	st.global.f64 	[%rd591], %fd1150;
$L__BB8_102:
	mul.wide.u32 	%rd592, %r165, 8;
	add.s64 	%rd593, %rd15, %rd592;
	st.global.f64 	[%rd593], %fd96;
	ld.global.f64 	%fd1151, [%rd45];
	ld.global.f64 	%fd1152, [%rd123+8];
	mul.f64 	%fd97, %fd1151, %fd1152;
	ld.global.f64 	%fd1153, [%rd34];
	ld.global.f64 	%fd1154, [%rd36];
	ld.global.f64 	%fd1155, [%rd124+520];
	ld.global.f64 	%fd1156, [%rd37];
	ld.global.f64 	%fd1157, [%rd125+528];
	mul.f64 	%fd1158, %fd1156, %fd1157;
	fma.rn.f64 	%fd1159, %fd1154, %fd1155, %fd1158;
	ld.global.f64 	%fd1160, [%rd38];
	ld.global.f64 	%fd1161, [%rd126+520];
	fma.rn.f64 	%fd1162, %fd1160, %fd1161, %fd1159;
	ld.global.f64 	%fd1163, [%rd39];
	ld.global.f64 	%fd1164, [%rd127+528];
	fma.rn.f64 	%fd1165, %fd1163, %fd1164, %fd1162;
	ld.global.f64 	%fd1166, [%rd46];
	ld.global.f64 	%fd1167, [%rd128+72];
	ld.global.f64 	%fd1168, [%rd47];
	ld.global.f64 	%fd1169, [%rd128+80];
	sub.f64 	%fd1170, %fd1169, %fd1167;
	fma.rn.f64 	%fd1171, %fd1168, %fd1170, %fd1167;
	fma.rn.f64 	%fd1172, %fd1166, %fd1171, %fd1165;
	ld.global.f64 	%fd1173, [%rd48];
	ld.global.f64 	%fd1174, [%rd129+16];
	ld.global.f64 	%fd1175, [%rd49];
	ld.global.f64 	%fd1176, [%rd129+24];
	sub.f64 	%fd1177, %fd1176, %fd1174;
	fma.rn.f64 	%fd1178, %fd1175, %fd1177, %fd1174;
	fma.rn.f64 	%fd1179, %fd1173, %fd1178, %fd1172;
	mul.f64 	%fd1180, %fd1153, %fd1179;
	add.s32 	%r166, %r165, 106496;
	mul.wide.u32 	%rd594, %r166, 8;
	add.s64 	%rd595, %rd17, %rd594;
	st.global.f64 	[%rd595], %fd1180;
	@%p85 bra 	$L__BB8_104;
	ld.global.f64 	%fd1181, [%rd130+8];
	shl.b32 	%r513, %r699, 11;
	add.s32 	%r514, %r513, %r1;
	add.s32 	%r515, %r514, 116736;
	mul.wide.u32 	%rd596, %r515, 8;
	add.s64 	%rd597, %rd16, %rd596;
	st.global.f64 	[%rd597], %fd1181;
$L__BB8_104:
	mul.wide.u32 	%rd598, %r166, 8;
	add.s64 	%rd599, %rd15, %rd598;
	st.global.f64 	[%rd599], %fd97;
	add.s32 	%r699, %r699, 2;
	setp.ne.s32 	%p87, %r699, 10;
	@%p87 bra 	$L__BB8_100;
	ld.global.u32 	%r670, [%rd33];
$L__BB8_106:
	setp.lt.s32 	%p89, %r2, %r670;
	or.pred  	%p90, %p89, %p9;
	@%p90 bra 	$L__BB8_108;
	mul.wide.u32 	%rd600, %r3, 8;
	add.s64 	%rd601, %rd17, %rd600;
	mov.b64 	%rd602, 0;
	st.global.u64 	[%rd601+47710208], %rd602;
	ld.global.f64 	%fd1182, [%rd45];
	ld.global.f64 	%fd1183, [%rd7];
	mul.f64 	%fd1184, %fd1182, %fd1183;
	add.s64 	%rd603, %rd15, %rd600;
	st.global.f64 	[%rd603+47710208], %fd1184;
	st.global.u64 	[%rd601+48562176], %rd602;
	ld.global.f64 	%fd1185, [%rd45];
	ld.global.f64 	%fd1186, [%rd7+8];
	mul.f64 	%fd1187, %fd1185, %fd1186;
	st.global.f64 	[%rd603+48562176], %fd1187;
	st.global.u64 	[%rd601+49414144], %rd602;
	ld.global.f64 	%fd1188, [%rd45];
	ld.global.f64 	%fd1189, [%rd7+16];
	mul.f64 	%fd1190, %fd1188, %fd1189;
	st.global.f64 	[%rd603+49414144], %fd1190;
	st.global.u64 	[%rd601+50266112], %rd602;
	ld.global.f64 	%fd1191, [%rd45];
	ld.global.f64 	%fd1192, [%rd7+24];
	mul.f64 	%fd1193, %fd1191, %fd1192;
	st.global.f64 	[%rd603+50266112], %fd1193;
	st.global.u64 	[%rd601+51118080], %rd602;
	ld.global.f64 	%fd1194, [%rd45];
	ld.global.f64 	%fd1195, [%rd7+32];
	mul.f64 	%fd1196, %fd1194, %fd1195;
	st.global.f64 	[%rd603+51118080], %fd1196;
	st.global.u64 	[%rd601+51970048], %rd602;
	ld.global.f64 	%fd1197, [%rd45];
	ld.global.f64 	%fd1198, [%rd7+40];
	mul.f64 	%fd1199, %fd1197, %fd1198;
	st.global.f64 	[%rd603+51970048], %fd1199;
	st.global.u64 	[%rd601+52822016], %rd602;
	ld.global.f64 	%fd1200, [%rd45];
	ld.global.f64 	%fd1201, [%rd7+48];
	mul.f64 	%fd1202, %fd1200, %fd1201;
	st.global.f64 	[%rd603+52822016], %fd1202;
	st.global.u64 	[%rd601+53673984], %rd602;
	ld.global.f64 	%fd1203, [%rd45];
	ld.global.f64 	%fd1204, [%rd7+56];
	mul.f64 	%fd1205, %fd1203, %fd1204;
	st.global.f64 	[%rd603+53673984], %fd1205;
	st.global.u64 	[%rd601+54525952], %rd602;
	ld.global.f64 	%fd1206, [%rd45];
	ld.global.f64 	%fd1207, [%rd7+64];
	mul.f64 	%fd1208, %fd1206, %fd1207;
	st.global.f64 	[%rd603+54525952], %fd1208;
	st.global.u64 	[%rd601+55377920], %rd602;
	ld.global.f64 	%fd1209, [%rd45];
	ld.global.f64 	%fd1210, [%rd7+72];
	mul.f64 	%fd1211, %fd1209, %fd1210;
	st.global.f64 	[%rd603+55377920], %fd1211;
	ld.global.u32 	%r670, [%rd70];
$L__BB8_108:
	setp.ge.s32 	%p91, %r2, %r670;
	@%p91 bra 	$L__BB8_116;
	ld.global.u32 	%r172, [%rd40];
	setp.gt.s32 	%p92, %r172, 29;
	@%p92 bra 	$L__BB8_111;
	add.s32 	%r516, %r2, 1;
	add.s32 	%r517, %r3, 2048;
	mul.wide.u32 	%rd604, %r517, 4;
	add.s64 	%rd605, %rd26, %rd604;
	ld.global.u32 	%r518, [%rd605];
	setp.gt.s32 	%p93, %r518, 29;
	min.s32 	%r519, %r516, %r670;
	selp.b32 	%r670, %r519, %r670, %p93;
$L__BB8_111:
	ld.param.f64 	%fd2271, [_Z9taumol_swdPiPdS0_S0_S0_S0_S0_S_S_S_S_S_S_S0_S0_S0_S0_S0_S0_S0_S0_S0_S0_S_S0_S0_S0_S0_S0_S0_S0_S0_S0_S0_S0_S0_S0_S0_S0_S0_S0_S0_S0_S0_S0_S0_S0_S0_S0_S0_S0_S0_S0_S0_S0_S0_S0_S0_S0_S0_S0_S0_S0_S0_S0_S0_S0_S0_S0_S0_S0_S0_S0_S0_S0_S0_S0_S0_S0_S0_S0_S0_S0_S0_S0_S0_S0_S0_S0_S0_S0_S0_S0_S0_S0_S0__param_0];
	cvta.to.global.u64 	%rd606, %rd207;
	ld.global.f64 	%fd1212, [%rd34];
	mul.wide.u32 	%rd607, %r3, 8;
	add.s64 	%rd608, %rd19, %rd607;
	ld.global.f64 	%fd1213, [%rd608];
	add.f64 	%fd98, %fd1212, %fd1213;
	div.rn.f64 	%fd1214, %fd1212, %fd98;
	setp.ge.f64 	%p94, %fd1214, %fd2271;
	selp.f64 	%fd1215, %fd2271, %fd1214, %p94;
	mul.f64 	%fd1216, %fd1215, 0d4020000000000000;
	cvt.rzi.s32.f64 	%r521, %fd1216;
	cvt.rn.f64.s32 	%fd1217, %r521;
	sub.f64 	%fd99, %fd1216, %fd1217;
	mov.f64 	%fd1218, 0d3FF0000000000000;
	sub.f64 	%fd1219, %fd1218, %fd99;
	ld.global.f64 	%fd1220, [%rd36];
	mul.f64 	%fd100, %fd1220, %fd1219;
	ld.global.f64 	%fd1221, [%rd37];
	mul.f64 	%fd101, %fd1221, %fd1219;
	mul.f64 	%fd102, %fd1220, %fd99;
	mul.f64 	%fd103, %fd1221, %fd99;
	ld.global.f64 	%fd1222, [%rd38];
	mul.f64 	%fd104, %fd1222, %fd1219;
	ld.global.f64 	%fd1223, [%rd39];
	mul.f64 	%fd105, %fd1223, %fd1219;
	mul.f64 	%fd106, %fd1222, %fd99;
	mul.f64 	%fd107, %fd1223, %fd99;
	mul.lo.s32 	%r522, %r172, 5;
	ld.global.u32 	%r523, [%rd41];
	add.s32 	%r524, %r523, %r522;
	add.s32 	%r525, %r524, -6;
	ld.global.u32 	%r526, [%rd24+32];
	mul.lo.s32 	%r527, %r525, %r526;
	ld.global.u32 	%r528, [%rd42];
	add.s32 	%r529, %r528, %r522;
	add.s32 	%r530, %r529, -1;
	mul.lo.s32 	%r531, %r530, %r526;
	ld.global.u32 	%r703, [%rd43];
	ld.global.u32 	%r704, [%rd44];
	shl.b32 	%r705, %r521, 3;
	add.s64 	%rd131, %rd18, %rd607;
	add.s32 	%r178, %r670, -1;
	cvta.to.global.u64 	%rd609, %rd206;
	add.s64 	%rd132, %rd609, 64;
	cvta.to.global.u64 	%rd610, %rd211;
	add.s64 	%rd133, %rd610, 64;
	cvt.s64.s32 	%rd611, %r521;
	cvt.s64.s32 	%rd612, %r527;
	add.s64 	%rd613, %rd611, %rd612;
	shl.b64 	%rd614, %rd613, 3;
	add.s64 	%rd615, %rd614, %rd606;
	add.s64 	%rd778, %rd615, 80;
	cvt.s64.s32 	%rd616, %r531;
	add.s64 	%rd617, %rd611, %rd616;
	shl.b64 	%rd618, %rd617, 3;
	add.s64 	%rd619, %rd618, %rd606;
	add.s64 	%rd777, %rd619, 72;
	cvta.to.global.u64 	%rd779, %rd208;
	cvta.to.global.u64 	%rd137, %rd209;
	cvta.to.global.u64 	%rd138, %rd210;
	mov.b32 	%r708, 7028736;
	mov.u32 	%r706, %r3;
	mov.u32 	%r707, %r1;
$L__BB8_112:
	setp.ne.s32 	%p95, %r2, %r178;
	mul.wide.s32 	%rd142, %r705, 8;
	add.s64 	%rd620, %rd132, %rd142;
	mul.wide.s32 	%rd621, %r704, 8;
	add.s64 	%rd622, %rd138, %rd621;
	mul.wide.s32 	%rd623, %r703, 8;
	add.s64 	%rd624, %rd137, %rd623;
	ld.global.f64 	%fd1224, [%rd45];
	ld.global.f64 	%fd1225, [%rd620+-64];
	ld.global.f64 	%fd1226, [%rd620];
	sub.f64 	%fd1227, %fd1226, %fd1225;
	fma.rn.f64 	%fd1228, %fd99, %fd1227, %fd1225;
	mul.f64 	%fd108, %fd1224, %fd1228;
	ld.global.f64 	%fd1229, [%rd778+-80];
	ld.global.f64 	%fd1230, [%rd778+-72];
	mul.f64 	%fd1231, %fd102, %fd1230;
	fma.rn.f64 	%fd1232, %fd100, %fd1229, %fd1231;
	ld.global.f64 	%fd1233, [%rd778+-8];
	fma.rn.f64 	%fd1234, %fd101, %fd1233, %fd1232;
	ld.global.f64 	%fd1235, [%rd778];
	fma.rn.f64 	%fd1236, %fd103, %fd1235, %fd1234;
	ld.global.f64 	%fd1237, [%rd777+-72];
	fma.rn.f64 	%fd1238, %fd104, %fd1237, %fd1236;
	ld.global.f64 	%fd1239, [%rd777+-64];
	fma.rn.f64 	%fd1240, %fd106, %fd1239, %fd1238;
	ld.global.f64 	%fd1241, [%rd777];
	fma.rn.f64 	%fd1242, %fd105, %fd1241, %fd1240;
	ld.global.f64 	%fd1243, [%rd777+8];
	fma.rn.f64 	%fd1244, %fd107, %fd1243, %fd1242;
	ld.global.f64 	%fd1245, [%rd131];
	ld.global.f64 	%fd1246, [%rd779];
	mul.f64 	%fd1247, %fd1245, %fd1246;
	fma.rn.f64 	%fd1248, %fd98, %fd1244, %fd1247;
	ld.global.f64 	%fd1249, [%rd34];
	ld.global.f64 	%fd1250, [%rd46];
	ld.global.f64 	%fd1251, [%rd624+-8];
	ld.global.f64 	%fd1252, [%rd47];
	ld.global.f64 	%fd1253, [%rd624];
	sub.f64 	%fd1254, %fd1253, %fd1251;
	fma.rn.f64 	%fd1255, %fd1252, %fd1254, %fd1251;
	ld.global.f64 	%fd1256, [%rd48];
	ld.global.f64 	%fd1257, [%rd622+-8];
	ld.global.f64 	%fd1258, [%rd49];
	ld.global.f64 	%fd1259, [%rd622];
	sub.f64 	%fd1260, %fd1259, %fd1257;
	fma.rn.f64 	%fd1261, %fd1258, %fd1260, %fd1257;
	mul.f64 	%fd1262, %fd1256, %fd1261;
	fma.rn.f64 	%fd1263, %fd1250, %fd1255, %fd1262;
	fma.rn.f64 	%fd1264, %fd1249, %fd1263, %fd1248;
	add.s32 	%r185, %r706, 7028736;
	mul.wide.u32 	%rd625, %r185, 8;
	add.s64 	%rd626, %rd17, %rd625;
	st.global.f64 	[%rd626], %fd1264;
	@%p95 bra 	$L__BB8_114;
	add.s64 	%rd627, %rd133, %rd142;
	ld.global.f64 	%fd1265, [%rd627+-64];
	ld.global.f64 	%fd1266, [%rd627];
	sub.f64 	%fd1267, %fd1266, %fd1265;
	fma.rn.f64 	%fd1268, %fd99, %fd1267, %fd1265;
	add.s32 	%r532, %r707, 135168;
	mul.wide.u32 	%rd628, %r532, 8;
	add.s64 	%rd629, %rd16, %rd628;
	st.global.f64 	[%rd629], %fd1268;
$L__BB8_114:
	mul.wide.u32 	%rd630, %r185, 8;
	add.s64 	%rd631, %rd15, %rd630;
	st.global.f64 	[%rd631], %fd108;
	add.s32 	%r708, %r708, 106496;
	add.s32 	%r707, %r707, 2048;
	add.s32 	%r706, %r706, 106496;
	add.s32 	%r705, %r705, 1;
	add.s32 	%r704, %r704, 3;
	add.s32 	%r703, %r703, 10;
	add.s64 	%rd779, %rd779, 8;
	add.s64 	%rd778, %rd778, 4680;
	add.s64 	%rd777, %rd777, 4680;
	setp.ne.s32 	%p96, %r708, 7880704;
	@%p96 bra 	$L__BB8_112;
	ld.global.u32 	%r670, [%rd33];
$L__BB8_116:
	setp.lt.s32 	%p98, %r2, %r670;
	or.pred  	%p99, %p98, %p9;
	@%p99 bra 	$L__BB8_118;
	cvta.to.global.u64 	%rd632, %rd213;
	cvta.to.global.u64 	%rd633, %rd212;
	cvta.to.global.u64 	%rd634, %rd228;
	ld.global.u32 	%r533, [%rd40];
	mul.lo.s32 	%r534, %r533, 5;
	ld.global.u32 	%r535, [%rd41];
	add.s32 	%r536, %r535, %r534;
	add.s32 	%r537, %r536, -66;
	ld.global.u32 	%r538, [%rd21+32];
	mul.lo.s32 	%r539, %r537, %r538;
	ld.global.u32 	%r540, [%rd42];
	add.s32 	%r541, %r540, %r534;
	add.s32 	%r542, %r541, -61;
	mul.lo.s32 	%r543, %r542, %r538;
	mul.wide.u32 	%rd635, %r3, 8;
	add.s64 	%rd636, %rd19, %rd635;
	add.s64 	%rd637, %rd18, %rd635;
	ld.global.f64 	%fd1269, [%rd45];
	ld.global.f64 	%fd1270, [%rd634];
	mul.f64 	%fd1271, %fd1269, %fd1270;
	ld.global.f64 	%fd1272, [%rd636];
	ld.global.f64 	%fd1273, [%rd36];
	mul.wide.s32 	%rd638, %r539, 8;
	add.s64 	%rd639, %rd633, %rd638;
	ld.global.f64 	%fd1274, [%rd639];
	ld.global.f64 	%fd1275, [%rd37];
	ld.global.f64 	%fd1276, [%rd639+8];
	mul.f64 	%fd1277, %fd1275, %fd1276;
	fma.rn.f64 	%fd1278, %fd1273, %fd1274, %fd1277;
	ld.global.f64 	%fd1279, [%rd38];
	mul.wide.s32 	%rd640, %r543, 8;
	add.s64 	%rd641, %rd633, %rd640;
	ld.global.f64 	%fd1280, [%rd641];
	fma.rn.f64 	%fd1281, %fd1279, %fd1280, %fd1278;
	ld.global.f64 	%fd1282, [%rd39];
	ld.global.f64 	%fd1283, [%rd641+8];
	fma.rn.f64 	%fd1284, %fd1282, %fd1283, %fd1281;
	ld.global.f64 	%fd1285, [%rd637];
	ld.global.f64 	%fd1286, [%rd632];
	mul.f64 	%fd1287, %fd1285, %fd1286;
	fma.rn.f64 	%fd1288, %fd1272, %fd1284, %fd1287;
	add.s64 	%rd642, %rd17, %rd635;
	st.global.f64 	[%rd642+56229888], %fd1288;
	add.s64 	%rd643, %rd15, %rd635;
	st.global.f64 	[%rd643+56229888], %fd1271;
	ld.global.f64 	%fd1289, [%rd45];
	ld.global.f64 	%fd1290, [%rd634+8];
	mul.f64 	%fd1291, %fd1289, %fd1290;
	ld.global.f64 	%fd1292, [%rd636];
	ld.global.f64 	%fd1293, [%rd36];
	ld.global.f64 	%fd1294, [%rd639+1880];
	ld.global.f64 	%fd1295, [%rd37];
	ld.global.f64 	%fd1296, [%rd639+1888];
	mul.f64 	%fd1297, %fd1295, %fd1296;
	fma.rn.f64 	%fd1298, %fd1293, %fd1294, %fd1297;
	ld.global.f64 	%fd1299, [%rd38];
	ld.global.f64 	%fd1300, [%rd641+1880];
	fma.rn.f64 	%fd1301, %fd1299, %fd1300, %fd1298;
	ld.global.f64 	%fd1302, [%rd39];
	ld.global.f64 	%fd1303, [%rd641+1888];
	fma.rn.f64 	%fd1304, %fd1302, %fd1303, %fd1301;
	ld.global.f64 	%fd1305, [%rd637];
	ld.global.f64 	%fd1306, [%rd632+8];
	mul.f64 	%fd1307, %fd1305, %fd1306;
	fma.rn.f64 	%fd1308, %fd1292, %fd1304, %fd1307;
	st.global.f64 	[%rd642+57081856], %fd1308;
	st.global.f64 	[%rd643+57081856], %fd1291;
	ld.global.f64 	%fd1309, [%rd45];
	ld.global.f64 	%fd1310, [%rd634+16];
	mul.f64 	%fd1311, %fd1309, %fd1310;
	ld.global.f64 	%fd1312, [%rd636];
	ld.global.f64 	%fd1313, [%rd36];
	ld.global.f64 	%fd1314, [%rd639+3760];
	ld.global.f64 	%fd1315, [%rd37];
	ld.global.f64 	%fd1316, [%rd639+3768];
	mul.f64 	%fd1317, %fd1315, %fd1316;
	fma.rn.f64 	%fd1318, %fd1313, %fd1314, %fd1317;
	ld.global.f64 	%fd1319, [%rd38];
	ld.global.f64 	%fd1320, [%rd641+3760];
	fma.rn.f64 	%fd1321, %fd1319, %fd1320, %fd1318;
	ld.global.f64 	%fd1322, [%rd39];
	ld.global.f64 	%fd1323, [%rd641+3768];
	fma.rn.f64 	%fd1324, %fd1322, %fd1323, %fd1321;
	ld.global.f64 	%fd1325, [%rd637];
	ld.global.f64 	%fd1326, [%rd632+16];
	mul.f64 	%fd1327, %fd1325, %fd1326;
	fma.rn.f64 	%fd1328, %fd1312, %fd1324, %fd1327;
	st.global.f64 	[%rd642+57933824], %fd1328;
	st.global.f64 	[%rd643+57933824], %fd1311;
	ld.global.f64 	%fd1329, [%rd45];
	ld.global.f64 	%fd1330, [%rd634+24];
	mul.f64 	%fd1331, %fd1329, %fd1330;
	ld.global.f64 	%fd1332, [%rd636];
	ld.global.f64 	%fd1333, [%rd36];
	ld.global.f64 	%fd1334, [%rd639+5640];
	ld.global.f64 	%fd1335, [%rd37];
	ld.global.f64 	%fd1336, [%rd639+5648];
	mul.f64 	%fd1337, %fd1335, %fd1336;
	fma.rn.f64 	%fd1338, %fd1333, %fd1334, %fd1337;
	ld.global.f64 	%fd1339, [%rd38];
	ld.global.f64 	%fd1340, [%rd641+5640];
	fma.rn.f64 	%fd1341, %fd1339, %fd1340, %fd1338;
	ld.global.f64 	%fd1342, [%rd39];
	ld.global.f64 	%fd1343, [%rd641+5648];
	fma.rn.f64 	%fd1344, %fd1342, %fd1343, %fd1341;
	ld.global.f64 	%fd1345, [%rd637];
	ld.global.f64 	%fd1346, [%rd632+24];
	mul.f64 	%fd1347, %fd1345, %fd1346;
	fma.rn.f64 	%fd1348, %fd1332, %fd1344, %fd1347;
	st.global.f64 	[%rd642+58785792], %fd1348;
	st.global.f64 	[%rd643+58785792], %fd1331;
	ld.global.f64 	%fd1349, [%rd45];
	ld.global.f64 	%fd1350, [%rd634+32];
	mul.f64 	%fd1351, %fd1349, %fd1350;
	ld.global.f64 	%fd1352, [%rd636];
	ld.global.f64 	%fd1353, [%rd36];
	ld.global.f64 	%fd1354, [%rd639+7520];
	ld.global.f64 	%fd1355, [%rd37];
	ld.global.f64 	%fd1356, [%rd639+7528];
	mul.f64 	%fd1357, %fd1355, %fd1356;
	fma.rn.f64 	%fd1358, %fd1353, %fd1354, %fd1357;
	ld.global.f64 	%fd1359, [%rd38];
	ld.global.f64 	%fd1360, [%rd641+7520];
	fma.rn.f64 	%fd1361, %fd1359, %fd1360, %fd1358;
	ld.global.f64 	%fd1362, [%rd39];
	ld.global.f64 	%fd1363, [%rd641+7528];
	fma.rn.f64 	%fd1364, %fd1362, %fd1363, %fd1361;
	ld.global.f64 	%fd1365, [%rd637];
	ld.global.f64 	%fd1366, [%rd632+32];
	mul.f64 	%fd1367, %fd1365, %fd1366;
	fma.rn.f64 	%fd1368, %fd1352, %fd1364, %fd1367;
	st.global.f64 	[%rd642+59637760], %fd1368;
	st.global.f64 	[%rd643+59637760], %fd1351;
	ld.global.f64 	%fd1369, [%rd45];
	ld.global.f64 	%fd1370, [%rd634+40];
	mul.f64 	%fd1371, %fd1369, %fd1370;
	ld.global.f64 	%fd1372, [%rd636];
	ld.global.f64 	%fd1373, [%rd36];
	ld.global.f64 	%fd1374, [%rd639+9400];
	ld.global.f64 	%fd1375, [%rd37];
	ld.global.f64 	%fd1376, [%rd639+9408];
	mul.f64 	%fd1377, %fd1375, %fd1376;
	fma.rn.f64 	%fd1378, %fd1373, %fd1374, %fd1377;
	ld.global.f64 	%fd1379, [%rd38];
	ld.global.f64 	%fd1380, [%rd641+9400];
	fma.rn.f64 	%fd1381, %fd1379, %fd1380, %fd1378;
	ld.global.f64 	%fd1382, [%rd39];
	ld.global.f64 	%fd1383, [%rd641+9408];
	fma.rn.f64 	%fd1384, %fd1382, %fd1383, %fd1381;
	ld.global.f64 	%fd1385, [%rd637];
	ld.global.f64 	%fd1386, [%rd632+40];
	mul.f64 	%fd1387, %fd1385, %fd1386;
	fma.rn.f64 	%fd1388, %fd1372, %fd1384, %fd1387;
	st.global.f64 	[%rd642+60489728], %fd1388;
	st.global.f64 	[%rd643+60489728], %fd1371;
	ld.global.f64 	%fd1389, [%rd45];
	ld.global.f64 	%fd1390, [%rd634+48];
	mul.f64 	%fd1391, %fd1389, %fd1390;
	ld.global.f64 	%fd1392, [%rd636];
	ld.global.f64 	%fd1393, [%rd36];
	ld.global.f64 	%fd1394, [%rd639+11280];
	ld.global.f64 	%fd1395, [%rd37];
	ld.global.f64 	%fd1396, [%rd639+11288];
	mul.f64 	%fd1397, %fd1395, %fd1396;
	fma.rn.f64 	%fd1398, %fd1393, %fd1394, %fd1397;
	ld.global.f64 	%fd1399, [%rd38];
	ld.global.f64 	%fd1400, [%rd641+11280];
	fma.rn.f64 	%fd1401, %fd1399, %fd1400, %fd1398;
	ld.global.f64 	%fd1402, [%rd39];
	ld.global.f64 	%fd1403, [%rd641+11288];
	fma.rn.f64 	%fd1404, %fd1402, %fd1403, %fd1401;
	ld.global.f64 	%fd1405, [%rd637];
	ld.global.f64 	%fd1406, [%rd632+48];
	mul.f64 	%fd1407, %fd1405, %fd1406;
	fma.rn.f64 	%fd1408, %fd1392, %fd1404, %fd1407;
	st.global.f64 	[%rd642+61341696], %fd1408;
	st.global.f64 	[%rd643+61341696], %fd1391;
	ld.global.f64 	%fd1409, [%rd45];
	ld.global.f64 	%fd1410, [%rd634+56];
	mul.f64 	%fd1411, %fd1409, %fd1410;
	ld.global.f64 	%fd1412, [%rd636];
	ld.global.f64 	%fd1413, [%rd36];
	ld.global.f64 	%fd1414, [%rd639+13160];
	ld.global.f64 	%fd1415, [%rd37];
	ld.global.f64 	%fd1416, [%rd639+13168];
	mul.f64 	%fd1417, %fd1415, %fd1416;
	fma.rn.f64 	%fd1418, %fd1413, %fd1414, %fd1417;
	ld.global.f64 	%fd1419, [%rd38];
	ld.global.f64 	%fd1420, [%rd641+13160];
	fma.rn.f64 	%fd1421, %fd1419, %fd1420, %fd1418;
	ld.global.f64 	%fd1422, [%rd39];
	ld.global.f64 	%fd1423, [%rd641+13168];
	fma.rn.f64 	%fd1424, %fd1422, %fd1423, %fd1421;
	ld.global.f64 	%fd1425, [%rd637];
	ld.global.f64 	%fd1426, [%rd632+56];
	mul.f64 	%fd1427, %fd1425, %fd1426;
	fma.rn.f64 	%fd1428, %fd1412, %fd1424, %fd1427;
	st.global.f64 	[%rd642+62193664], %fd1428;
	st.global.f64 	[%rd643+62193664], %fd1411;
	ld.global.u32 	%r670, [%rd70];
$L__BB8_118:
	setp.ge.s32 	%p100, %r2, %r670;
	@%p100 bra 	$L__BB8_134;
	ld.global.u32 	%r196, [%rd40];
	setp.gt.s32 	%p101, %r196, 29;
	@%p101 bra 	$L__BB8_121;
	add.s32 	%r544, %r2, 1;
	add.s32 	%r545, %r3, 2048;
	mul.wide.u32 	%rd644, %r545, 4;
	add.s64 	%rd645, %rd26, %rd644;
	ld.global.u32 	%r546, [%rd645];
	setp.gt.s32 	%p102, %r546, 29;
	min.s32 	%r547, %r544, %r670;
	selp.b32 	%r670, %r547, %r670, %p102;
$L__BB8_121:
	cvta.to.global.u64 	%rd646, %rd214;
	mul.lo.s32 	%r548, %r196, 5;
	ld.global.u32 	%r549, [%rd41];
	add.s32 	%r550, %r549, %r548;
	add.s32 	%r551, %r550, -6;
	ld.global.u32 	%r552, [%rd24+36];
	mul.lo.s32 	%r553, %r551, %r552;
	ld.global.u32 	%r554, [%rd42];
	add.s32 	%r555, %r554, %r548;
	add.s32 	%r556, %r555, -1;
	mul.lo.s32 	%r557, %r556, %r552;
	mul.wide.u32 	%rd647, %r3, 8;
	add.s64 	%rd146, %rd18, %rd647;
	add.s32 	%r199, %r670, -1;
	setp.ne.s32 	%p103, %r2, %r199;
	ld.global.f64 	%fd1429, [%rd45];
	ld.global.f64 	%fd1430, [%rd10];
	mul.f64 	%fd109, %fd1429, %fd1430;
	ld.global.f64 	%fd1431, [%rd34];
	ld.global.f64 	%fd1432, [%rd36];
	mul.wide.s32 	%rd648, %r553, 8;
	add.s64 	%rd147, %rd646, %rd648;
	ld.global.f64 	%fd1433, [%rd147];
	ld.global.f64 	%fd1434, [%rd37];
	ld.global.f64 	%fd1435, [%rd147+8];
	mul.f64 	%fd1436, %fd1434, %fd1435;
	fma.rn.f64 	%fd1437, %fd1432, %fd1433, %fd1436;
	ld.global.f64 	%fd1438, [%rd38];
	mul.wide.s32 	%rd649, %r557, 8;
	add.s64 	%rd148, %rd646, %rd649;
	ld.global.f64 	%fd1439, [%rd148];
	fma.rn.f64 	%fd1440, %fd1438, %fd1439, %fd1437;
	ld.global.f64 	%fd1441, [%rd39];
	ld.global.f64 	%fd1442, [%rd148+8];
	fma.rn.f64 	%fd1443, %fd1441, %fd1442, %fd1440;
	ld.global.f64 	%fd1444, [%rd146];
	ld.global.f64 	%fd1445, [%rd9];
	mul.f64 	%fd1446, %fd1444, %fd1445;
	fma.rn.f64 	%fd1447, %fd1431, %fd1443, %fd1446;
	add.s64 	%rd149, %rd17, %rd647;
	st.global.f64 	[%rd149+63045632], %fd1447;
	@%p103 bra 	$L__BB8_123;
	ld.global.f64 	%fd1448, [%rd8];
	st.global.f64 	[%rd111+1212416], %fd1448;
$L__BB8_123:
	add.s64 	%rd150, %rd15, %rd647;
	st.global.f64 	[%rd150+63045632], %fd109;
	ld.global.f64 	%fd1449, [%rd45];
	ld.global.f64 	%fd1450, [%rd10+8];
	mul.f64 	%fd110, %fd1449, %fd1450;
	ld.global.f64 	%fd1451, [%rd34];
	ld.global.f64 	%fd1452, [%rd36];
	ld.global.f64 	%fd1453, [%rd147+520];
	ld.global.f64 	%fd1454, [%rd37];
	ld.global.f64 	%fd1455, [%rd147+528];
	mul.f64 	%fd1456, %fd1454, %fd1455;
	fma.rn.f64 	%fd1457, %fd1452, %fd1453, %fd1456;
	ld.global.f64 	%fd1458, [%rd38];
	ld.global.f64 	%fd1459, [%rd148+520];
	fma.rn.f64 	%fd1460, %fd1458, %fd1459, %fd1457;
	ld.global.f64 	%fd1461, [%rd39];
	ld.global.f64 	%fd1462, [%rd148+528];
	fma.rn.f64 	%fd1463, %fd1461, %fd1462, %fd1460;
	ld.global.f64 	%fd1464, [%rd146];
	ld.global.f64 	%fd1465, [%rd9+8];
	mul.f64 	%fd1466, %fd1464, %fd1465;
	fma.rn.f64 	%fd1467, %fd1451, %fd1463, %fd1466;
	st.global.f64 	[%rd149+63897600], %fd1467;
	@%p103 bra 	$L__BB8_125;
	ld.global.f64 	%fd1468, [%rd8+8];
	st.global.f64 	[%rd111+1228800], %fd1468;
$L__BB8_125:
	st.global.f64 	[%rd150+63897600], %fd110;
	ld.global.f64 	%fd1469, [%rd45];
	ld.global.f64 	%fd1470, [%rd10+16];
	mul.f64 	%fd111, %fd1469, %fd1470;
	ld.global.f64 	%fd1471, [%rd34];
	ld.global.f64 	%fd1472, [%rd36];
	ld.global.f64 	%fd1473, [%rd147+1040];
	ld.global.f64 	%fd1474, [%rd37];
	ld.global.f64 	%fd1475, [%rd147+1048];
	mul.f64 	%fd1476, %fd1474, %fd1475;
	fma.rn.f64 	%fd1477, %fd1472, %fd1473, %fd1476;
	ld.global.f64 	%fd1478, [%rd38];
	ld.global.f64 	%fd1479, [%rd148+1040];
	fma.rn.f64 	%fd1480, %fd1478, %fd1479, %fd1477;
	ld.global.f64 	%fd1481, [%rd39];
	ld.global.f64 	%fd1482, [%rd148+1048];
	fma.rn.f64 	%fd1483, %fd1481, %fd1482, %fd1480;
	ld.global.f64 	%fd1484, [%rd146];
	ld.global.f64 	%fd1485, [%rd9+16];
	mul.f64 	%fd1486, %fd1484, %fd1485;
	fma.rn.f64 	%fd1487, %fd1471, %fd1483, %fd1486;
	st.global.f64 	[%rd149+64749568], %fd1487;
	@%p103 bra 	$L__BB8_127;
	ld.global.f64 	%fd1488, [%rd8+16];
	st.global.f64 	[%rd111+1245184], %fd1488;
$L__BB8_127:
	st.global.f64 	[%rd150+64749568], %fd111;
	ld.global.f64 	%fd1489, [%rd45];
	ld.global.f64 	%fd1490, [%rd10+24];
	mul.f64 	%fd112, %fd1489, %fd1490;
	ld.global.f64 	%fd1491, [%rd34];
	ld.global.f64 	%fd1492, [%rd36];
	ld.global.f64 	%fd1493, [%rd147+1560];
	ld.global.f64 	%fd1494, [%rd37];
	ld.global.f64 	%fd1495, [%rd147+1568];
	mul.f64 	%fd1496, %fd1494, %fd1495;
	fma.rn.f64 	%fd1497, %fd1492, %fd1493, %fd1496;
	ld.global.f64 	%fd1498, [%rd38];
	ld.global.f64 	%fd1499, [%rd148+1560];
	fma.rn.f64 	%fd1500, %fd1498, %fd1499, %fd1497;
	ld.global.f64 	%fd1501, [%rd39];
	ld.global.f64 	%fd1502, [%rd148+1568];
	fma.rn.f64 	%fd1503, %fd1501, %fd1502, %fd1500;
	ld.global.f64 	%fd1504, [%rd146];
	ld.global.f64 	%fd1505, [%rd9+24];
	mul.f64 	%fd1506, %fd1504, %fd1505;
	fma.rn.f64 	%fd1507, %fd1491, %fd1503, %fd1506;
	st.global.f64 	[%rd149+65601536], %fd1507;
	@%p103 bra 	$L__BB8_129;
	ld.global.f64 	%fd1508, [%rd8+24];
	st.global.f64 	[%rd111+1261568], %fd1508;
$L__BB8_129:
	st.global.f64 	[%rd150+65601536], %fd112;
	ld.global.f64 	%fd1509, [%rd45];
	ld.global.f64 	%fd1510, [%rd10+32];
	mul.f64 	%fd113, %fd1509, %fd1510;
	ld.global.f64 	%fd1511, [%rd34];
	ld.global.f64 	%fd1512, [%rd36];
	ld.global.f64 	%fd1513, [%rd147+2080];
	ld.global.f64 	%fd1514, [%rd37];
	ld.global.f64 	%fd1515, [%rd147+2088];
	mul.f64 	%fd1516, %fd1514, %fd1515;
	fma.rn.f64 	%fd1517, %fd1512, %fd1513, %fd1516;
	ld.global.f64 	%fd1518, [%rd38];
	ld.global.f64 	%fd1519, [%rd148+2080];
	fma.rn.f64 	%fd1520, %fd1518, %fd1519, %fd1517;
	ld.global.f64 	%fd1521, [%rd39];
	ld.global.f64 	%fd1522, [%rd148+2088];
	fma.rn.f64 	%fd1523, %fd1521, %fd1522, %fd1520;
	ld.global.f64 	%fd1524, [%rd146];
	ld.global.f64 	%fd1525, [%rd9+32];
	mul.f64 	%fd1526, %fd1524, %fd1525;
	fma.rn.f64 	%fd1527, %fd1511, %fd1523, %fd1526;
	st.global.f64 	[%rd149+66453504], %fd1527;
	@%p103 bra 	$L__BB8_131;
	ld.global.f64 	%fd1528, [%rd8+32];
	st.global.f64 	[%rd111+1277952], %fd1528;
$L__BB8_131:
	st.global.f64 	[%rd150+66453504], %fd113;
	ld.global.f64 	%fd1529, [%rd45];
	ld.global.f64 	%fd1530, [%rd10+40];
	mul.f64 	%fd114, %fd1529, %fd1530;
	ld.global.f64 	%fd1531, [%rd34];
	ld.global.f64 	%fd1532, [%rd36];
	ld.global.f64 	%fd1533, [%rd147+2600];
	ld.global.f64 	%fd1534, [%rd37];
	ld.global.f64 	%fd1535, [%rd147+2608];
	mul.f64 	%fd1536, %fd1534, %fd1535;
	fma.rn.f64 	%fd1537, %fd1532, %fd1533, %fd1536;
	ld.global.f64 	%fd1538, [%rd38];
	ld.global.f64 	%fd1539, [%rd148+2600];
	fma.rn.f64 	%fd1540, %fd1538, %fd1539, %fd1537;
	ld.global.f64 	%fd1541, [%rd39];
	ld.global.f64 	%fd1542, [%rd148+2608];
	fma.rn.f64 	%fd1543, %fd1541, %fd1542, %fd1540;
	ld.global.f64 	%fd1544, [%rd146];
	ld.global.f64 	%fd1545, [%rd9+40];
	mul.f64 	%fd1546, %fd1544, %fd1545;
	fma.rn.f64 	%fd1547, %fd1531, %fd1543, %fd1546;
	st.global.f64 	[%rd149+67305472], %fd1547;
	@%p103 bra 	$L__BB8_133;
	ld.global.f64 	%fd1548, [%rd8+40];
	st.global.f64 	[%rd111+1294336], %fd1548;
$L__BB8_133:
	st.global.f64 	[%rd150+67305472], %fd114;
	ld.global.u32 	%r670, [%rd33];
$L__BB8_134:
	setp.gt.u32 	%p109, %r2, 51;
	setp.lt.s32 	%p110, %r2, %r670;
	mul.wide.u32 	%rd651, %r3, 8;
	add.s64 	%rd151, %rd18, %rd651;
	add.s64 	%rd152, %rd17, %rd651;
	add.s64 	%rd153, %rd15, %rd651;
	or.pred  	%p111, %p110, %p109;
	@%p111 bra 	$L__BB8_136;
	cvta.to.global.u64 	%rd652, %rd227;
	ld.global.f64 	%fd1549, [%rd45];
	ld.global.f64 	%fd1550, [%rd10];
	mul.f64 	%fd1551, %fd1549, %fd1550;
	ld.global.f64 	%fd1552, [%rd151];
	ld.global.f64 	%fd1553, [%rd652];
	mul.f64 	%fd1554, %fd1552, %fd1553;
	st.global.f64 	[%rd152+63045632], %fd1554;
	st.global.f64 	[%rd153+63045632], %fd1551;
	ld.global.f64 	%fd1555, [%rd45];
	ld.global.f64 	%fd1556, [%rd10+8];
	mul.f64 	%fd1557, %fd1555, %fd1556;
	ld.global.f64 	%fd1558, [%rd151];
	ld.global.f64 	%fd1559, [%rd652+8];
	mul.f64 	%fd1560, %fd1558, %fd1559;
	st.global.f64 	[%rd152+63897600], %fd1560;
	st.global.f64 	[%rd153+63897600], %fd1557;
	ld.global.f64 	%fd1561, [%rd45];
	ld.global.f64 	%fd1562, [%rd10+16];
	mul.f64 	%fd1563, %fd1561, %fd1562;
	ld.global.f64 	%fd1564, [%rd151];
	ld.global.f64 	%fd1565, [%rd652+16];
	mul.f64 	%fd1566, %fd1564, %fd1565;
	st.global.f64 	[%rd152+64749568], %fd1566;
	st.global.f64 	[%rd153+64749568], %fd1563;
	ld.global.f64 	%fd1567, [%rd45];
	ld.global.f64 	%fd1568, [%rd10+24];
	mul.f64 	%fd1569, %fd1567, %fd1568;
	ld.global.f64 	%fd1570, [%rd151];
	ld.global.f64 	%fd1571, [%rd652+24];
	mul.f64 	%fd1572, %fd1570, %fd1571;
	st.global.f64 	[%rd152+65601536], %fd1572;
	st.global.f64 	[%rd153+65601536], %fd1569;
	ld.global.f64 	%fd1573, [%rd45];
	ld.global.f64 	%fd1574, [%rd10+32];
	mul.f64 	%fd1575, %fd1573, %fd1574;
	ld.global.f64 	%fd1576, [%rd151];
	ld.global.f64 	%fd1577, [%rd652+32];
	mul.f64 	%fd1578, %fd1576, %fd1577;
	st.global.f64 	[%rd152+66453504], %fd1578;
	st.global.f64 	[%rd153+66453504], %fd1575;
	ld.global.f64 	%fd1579, [%rd45];
	ld.global.f64 	%fd1580, [%rd10+40];
	mul.f64 	%fd1581, %fd1579, %fd1580;
	ld.global.f64 	%fd1582, [%rd151];
	ld.global.f64 	%fd1583, [%rd652+40];
	mul.f64 	%fd1584, %fd1582, %fd1583;
	st.global.f64 	[%rd152+67305472], %fd1584;
	st.global.f64 	[%rd153+67305472], %fd1581;
	ld.global.u32 	%r670, [%rd70];
$L__BB8_136:
	setp.ge.s32 	%p112, %r2, %r670;
	@%p112 bra 	$L__BB8_149;
	add.s32 	%r204, %r670, -1;
	setp.ne.s32 	%p113, %r2, %r204;
	@%p113 bra 	$L__BB8_139;
	ld.global.f64 	%fd1588, [%rd11];
	st.global.f64 	[%rd111+1310720], %fd1588;
	mov.b64 	%rd654, 0;
	st.global.u64 	[%rd152+68157440], %rd654;
	ld.global.f64 	%fd1589, [%rd45];
	ld.global.f64 	%fd1590, [%rd12];
	mul.f64 	%fd1591, %fd1589, %fd1590;
	st.global.f64 	[%rd153+68157440], %fd1591;
	ld.global.f64 	%fd1592, [%rd11+8];
	st.global.f64 	[%rd111+1327104], %fd1592;
	bra.uni 	$L__BB8_140;
$L__BB8_139:
	mov.b64 	%rd653, 0;
	st.global.u64 	[%rd152+68157440], %rd653;
	ld.global.f64 	%fd1585, [%rd45];
	ld.global.f64 	%fd1586, [%rd12];
	mul.f64 	%fd1587, %fd1585, %fd1586;
	st.global.f64 	[%rd153+68157440], %fd1587;
$L__BB8_140:
	setp.ne.s32 	%p114, %r2, %r204;
	mov.b64 	%rd655, 0;
	st.global.u64 	[%rd152+69009408], %rd655;
	ld.global.f64 	%fd1593, [%rd45];
	ld.global.f64 	%fd1594, [%rd12+8];
	mul.f64 	%fd1595, %fd1593, %fd1594;
	st.global.f64 	[%rd153+69009408], %fd1595;
	@%p114 bra 	$L__BB8_142;
	ld.global.f64 	%fd1596, [%rd11+16];
	st.global.f64 	[%rd111+1343488], %fd1596;
$L__BB8_142:
	setp.ne.s32 	%p115, %r2, %r204;
	mov.b64 	%rd656, 0;
	st.global.u64 	[%rd152+69861376], %rd656;
	ld.global.f64 	%fd1597, [%rd45];
	ld.global.f64 	%fd1598, [%rd12+16];
	mul.f64 	%fd1599, %fd1597, %fd1598;
	st.global.f64 	[%rd153+69861376], %fd1599;
	@%p115 bra 	$L__BB8_144;
	ld.global.f64 	%fd1600, [%rd11+24];
	st.global.f64 	[%rd111+1359872], %fd1600;
$L__BB8_144:
	setp.ne.s32 	%p116, %r2, %r204;
	mov.b64 	%rd657, 0;
	st.global.u64 	[%rd152+70713344], %rd657;
	ld.global.f64 	%fd1601, [%rd45];
	ld.global.f64 	%fd1602, [%rd12+24];
	mul.f64 	%fd1603, %fd1601, %fd1602;
	st.global.f64 	[%rd153+70713344], %fd1603;
	@%p116 bra 	$L__BB8_146;
	ld.global.f64 	%fd1604, [%rd11+32];
	st.global.f64 	[%rd111+1376256], %fd1604;
$L__BB8_146:
	setp.ne.s32 	%p117, %r2, %r204;
	mov.b64 	%rd658, 0;
	st.global.u64 	[%rd152+71565312], %rd658;
	ld.global.f64 	%fd1605, [%rd45];
	ld.global.f64 	%fd1606, [%rd12+32];
	mul.f64 	%fd1607, %fd1605, %fd1606;
	st.global.f64 	[%rd153+71565312], %fd1607;
	@%p117 bra 	$L__BB8_148;
	ld.global.f64 	%fd1608, [%rd11+40];
	st.global.f64 	[%rd111+1392640], %fd1608;
$L__BB8_148:
	mov.b64 	%rd659, 0;
	st.global.u64 	[%rd152+72417280], %rd659;
	ld.global.f64 	%fd1609, [%rd45];
	ld.global.f64 	%fd1610, [%rd12+40];
	mul.f64 	%fd1611, %fd1609, %fd1610;
	st.global.f64 	[%rd153+72417280], %fd1611;
	ld.global.u32 	%r670, [%rd33];
$L__BB8_149:
	setp.gt.u32 	%p118, %r2, 51;
	setp.lt.s32 	%p119, %r2, %r670;
	or.pred  	%p120, %p119, %p118;
	@%p120 bra 	$L__BB8_151;
	mov.b64 	%rd660, 0;
	st.global.u64 	[%rd152+68157440], %rd660;
	ld.global.f64 	%fd1612, [%rd45];
	ld.global.f64 	%fd1613, [%rd12];
	mul.f64 	%fd1614, %fd1612, %fd1613;
	st.global.f64 	[%rd153+68157440], %fd1614;
	st.global.u64 	[%rd152+69009408], %rd660;
	ld.global.f64 	%fd1615, [%rd45];
	ld.global.f64 	%fd1616, [%rd12+8];
	mul.f64 	%fd1617, %fd1615, %fd1616;
	st.global.f64 	[%rd153+69009408], %fd1617;
	st.global.u64 	[%rd152+69861376], %rd660;
	ld.global.f64 	%fd1618, [%rd45];
	ld.global.f64 	%fd1619, [%rd12+16];
	mul.f64 	%fd1620, %fd1618, %fd1619;
	st.global.f64 	[%rd153+69861376], %fd1620;
	st.global.u64 	[%rd152+70713344], %rd660;
	ld.global.f64 	%fd1621, [%rd45];
	ld.global.f64 	%fd1622, [%rd12+24];
	mul.f64 	%fd1623, %fd1621, %fd1622;
	st.global.f64 	[%rd153+70713344], %fd1623;
	st.global.u64 	[%rd152+71565312], %rd660;
	ld.global.f64 	%fd1624, [%rd45];
	ld.global.f64 	%fd1625, [%rd12+32];
	mul.f64 	%fd1626, %fd1624, %fd1625;
	st.global.f64 	[%rd153+71565312], %fd1626;
	st.global.u64 	[%rd152+72417280], %rd660;
	ld.global.f64 	%fd1627, [%rd45];
	ld.global.f64 	%fd1628, [%rd12+40];
	mul.f64 	%fd1629, %fd1627, %fd1628;
	st.global.f64 	[%rd153+72417280], %fd1629;
	ld.global.u32 	%r670, [%rd33];
$L__BB8_151:
	setp.ge.s32 	%p121, %r2, %r670;
	@%p121 bra 	$L__BB8_153;
	cvta.to.global.u64 	%rd661, %rd215;
	ld.global.u32 	%r558, [%rd40];
	mul.lo.s32 	%r559, %r558, 5;
	ld.global.u32 	%r560, [%rd41];
	add.s32 	%r561, %r560, %r559;
	add.s32 	%r562, %r561, -6;
	ld.global.u32 	%r563, [%rd24+44];
	mul.lo.s32 	%r564, %r562, %r563;
	ld.global.u32 	%r565, [%rd42];
	add.s32 	%r566, %r565, %r559;
	add.s32 	%r567, %r566, -1;
	mul.lo.s32 	%r568, %r567, %r563;
	ld.global.f64 	%fd1630, [%rd45];
	ld.global.f64 	%fd1631, [%rd14];
	mul.f64 	%fd1632, %fd1630, %fd1631;
	ld.global.f64 	%fd1633, [%rd151];
	ld.global.f64 	%fd1634, [%rd36];
	mul.wide.s32 	%rd662, %r564, 8;
	add.s64 	%rd663, %rd661, %rd662;
	ld.global.f64 	%fd1635, [%rd663];
	ld.global.f64 	%fd1636, [%rd37];
	ld.global.f64 	%fd1637, [%rd663+8];
	mul.f64 	%fd1638, %fd1636, %fd1637;
	fma.rn.f64 	%fd1639, %fd1634, %fd1635, %fd1638;
	ld.global.f64 	%fd1640, [%rd38];
	mul.wide.s32 	%rd664, %r568, 8;
	add.s64 	%rd665, %rd661, %rd664;
	ld.global.f64 	%fd1641, [%rd665];
	fma.rn.f64 	%fd1642, %fd1640, %fd1641, %fd1639;
	ld.global.f64 	%fd1643, [%rd39];
	ld.global.f64 	%fd1644, [%rd665+8];
	fma.rn.f64 	%fd1645, %fd1643, %fd1644, %fd1642;
	mul.f64 	%fd1646, %fd1633, %fd1645;
	st.global.f64 	[%rd152+73269248], %fd1646;
	st.global.f64 	[%rd153+73269248], %fd1632;
	ld.global.f64 	%fd1647, [%rd45];
	ld.global.f64 	%fd1648, [%rd14+8];
	mul.f64 	%fd1649, %fd1647, %fd1648;
	ld.global.f64 	%fd1650, [%rd151];
	ld.global.f64 	%fd1651, [%rd36];
	ld.global.f64 	%fd1652, [%rd663+520];
	ld.global.f64 	%fd1653, [%rd37];
	ld.global.f64 	%fd1654, [%rd663+528];
	mul.f64 	%fd1655, %fd1653, %fd1654;
	fma.rn.f64 	%fd1656, %fd1651, %fd1652, %fd1655;
	ld.global.f64 	%fd1657, [%rd38];
	ld.global.f64 	%fd1658, [%rd665+520];
	fma.rn.f64 	%fd1659, %fd1657, %fd1658, %fd1656;
	ld.global.f64 	%fd1660, [%rd39];
	ld.global.f64 	%fd1661, [%rd665+528];
	fma.rn.f64 	%fd1662, %fd1660, %fd1661, %fd1659;
	mul.f64 	%fd1663, %fd1650, %fd1662;
	st.global.f64 	[%rd152+74121216], %fd1663;
	st.global.f64 	[%rd153+74121216], %fd1649;
	ld.global.f64 	%fd1664, [%rd45];
	ld.global.f64 	%fd1665, [%rd14+16];
	mul.f64 	%fd1666, %fd1664, %fd1665;
	ld.global.f64 	%fd1667, [%rd151];
	ld.global.f64 	%fd1668, [%rd36];
	ld.global.f64 	%fd1669, [%rd663+1040];
	ld.global.f64 	%fd1670, [%rd37];
	ld.global.f64 	%fd1671, [%rd663+1048];
	mul.f64 	%fd1672, %fd1670, %fd1671;
	fma.rn.f64 	%fd1673, %fd1668, %fd1669, %fd1672;
	ld.global.f64 	%fd1674, [%rd38];
	ld.global.f64 	%fd1675, [%rd665+1040];
	fma.rn.f64 	%fd1676, %fd1674, %fd1675, %fd1673;
	ld.global.f64 	%fd1677, [%rd39];
	ld.global.f64 	%fd1678, [%rd665+1048];
	fma.rn.f64 	%fd1679, %fd1677, %fd1678, %fd1676;
	mul.f64 	%fd1680, %fd1667, %fd1679;
	st.global.f64 	[%rd152+74973184], %fd1680;
	st.global.f64 	[%rd153+74973184], %fd1666;
	ld.global.f64 	%fd1681, [%rd45];
	ld.global.f64 	%fd1682, [%rd14+24];
	mul.f64 	%fd1683, %fd1681, %fd1682;
	ld.global.f64 	%fd1684, [%rd151];
	ld.global.f64 	%fd1685, [%rd36];
	ld.global.f64 	%fd1686, [%rd663+1560];
	ld.global.f64 	%fd1687, [%rd37];
	ld.global.f64 	%fd1688, [%rd663+1568];
	mul.f64 	%fd1689, %fd1687, %fd1688;
	fma.rn.f64 	%fd1690, %fd1685, %fd1686, %fd1689;
	ld.global.f64 	%fd1691, [%rd38];
	ld.global.f64 	%fd1692, [%rd665+1560];
	fma.rn.f64 	%fd1693, %fd1691, %fd1692, %fd1690;
	ld.global.f64 	%fd1694, [%rd39];
	ld.global.f64 	%fd1695, [%rd665+1568];
	fma.rn.f64 	%fd1696, %fd1694, %fd1695, %fd1693;
	mul.f64 	%fd1697, %fd1684, %fd1696;
	st.global.f64 	[%rd152+75825152], %fd1697;
	st.global.f64 	[%rd153+75825152], %fd1683;
	ld.global.f64 	%fd1698, [%rd45];
	ld.global.f64 	%fd1699, [%rd14+32];
	mul.f64 	%fd1700, %fd1698, %fd1699;
	ld.global.f64 	%fd1701, [%rd151];
	ld.global.f64 	%fd1702, [%rd36];
	ld.global.f64 	%fd1703, [%rd663+2080];
	ld.global.f64 	%fd1704, [%rd37];
	ld.global.f64 	%fd1705, [%rd663+2088];
	mul.f64 	%fd1706, %fd1704, %fd1705;
	fma.rn.f64 	%fd1707, %fd1702, %fd1703, %fd1706;
	ld.global.f64 	%fd1708, [%rd38];
	ld.global.f64 	%fd1709, [%rd665+2080];
	fma.rn.f64 	%fd1710, %fd1708, %fd1709, %fd1707;
	ld.global.f64 	%fd1711, [%rd39];
	ld.global.f64 	%fd1712, [%rd665+2088];
	fma.rn.f64 	%fd1713, %fd1711, %fd1712, %fd1710;
	mul.f64 	%fd1714, %fd1701, %fd1713;
	st.global.f64 	[%rd152+76677120], %fd1714;
	st.global.f64 	[%rd153+76677120], %fd1700;
	ld.global.f64 	%fd1715, [%rd45];
	ld.global.f64 	%fd1716, [%rd14+40];
	mul.f64 	%fd1717, %fd1715, %fd1716;
	ld.global.f64 	%fd1718, [%rd151];
	ld.global.f64 	%fd1719, [%rd36];
	ld.global.f64 	%fd1720, [%rd663+2600];
	ld.global.f64 	%fd1721, [%rd37];
	ld.global.f64 	%fd1722, [%rd663+2608];
	mul.f64 	%fd1723, %fd1721, %fd1722;
	fma.rn.f64 	%fd1724, %fd1719, %fd1720, %fd1723;
	ld.global.f64 	%fd1725, [%rd38];
	ld.global.f64 	%fd1726, [%rd665+2600];
	fma.rn.f64 	%fd1727, %fd1725, %fd1726, %fd1724;
	ld.global.f64 	%fd1728, [%rd39];
	ld.global.f64 	%fd1729, [%rd665+2608];
	fma.rn.f64 	%fd1730, %fd1728, %fd1729, %fd1727;
	mul.f64 	%fd1731, %fd1718, %fd1730;
	st.global.f64 	[%rd152+77529088], %fd1731;
	st.global.f64 	[%rd153+77529088], %fd1717;
	ld.global.f64 	%fd1732, [%rd45];
	ld.global.f64 	%fd1733, [%rd14+48];
	mul.f64 	%fd1734, %fd1732, %fd1733;
	ld.global.f64 	%fd1735, [%rd151];
	ld.global.f64 	%fd1736, [%rd36];
	ld.global.f64 	%fd1737, [%rd663+3120];
	ld.global.f64 	%fd1738, [%rd37];
	ld.global.f64 	%fd1739, [%rd663+3128];
	mul.f64 	%fd1740, %fd1738, %fd1739;
	fma.rn.f64 	%fd1741, %fd1736, %fd1737, %fd1740;
	ld.global.f64 	%fd1742, [%rd38];
	ld.global.f64 	%fd1743, [%rd665+3120];
	fma.rn.f64 	%fd1744, %fd1742, %fd1743, %fd1741;
	ld.global.f64 	%fd1745, [%rd39];
	ld.global.f64 	%fd1746, [%rd665+3128];
	fma.rn.f64 	%fd1747, %fd1745, %fd1746, %fd1744;
	mul.f64 	%fd1748, %fd1735, %fd1747;
	st.global.f64 	[%rd152+78381056], %fd1748;
	st.global.f64 	[%rd153+78381056], %fd1734;
	ld.global.f64 	%fd1749, [%rd45];
	ld.global.f64 	%fd1750, [%rd14+56];
	mul.f64 	%fd1751, %fd1749, %fd1750;
	ld.global.f64 	%fd1752, [%rd151];
	ld.global.f64 	%fd1753, [%rd36];
	ld.global.f64 	%fd1754, [%rd663+3640];
	ld.global.f64 	%fd1755, [%rd37];
	ld.global.f64 	%fd1756, [%rd663+3648];
	mul.f64 	%fd1757, %fd1755, %fd1756;
	fma.rn.f64 	%fd1758, %fd1753, %fd1754, %fd1757;
	ld.global.f64 	%fd1759, [%rd38];
	ld.global.f64 	%fd1760, [%rd665+3640];
	fma.rn.f64 	%fd1761, %fd1759, %fd1760, %fd1758;
	ld.global.f64 	%fd1762, [%rd39];
	ld.global.f64 	%fd1763, [%rd665+3648];
	fma.rn.f64 	%fd1764, %fd1762, %fd1763, %fd1761;
	mul.f64 	%fd1765, %fd1752, %fd1764;
	st.global.f64 	[%rd152+79233024], %fd1765;
	st.global.f64 	[%rd153+79233024], %fd1751;
	ld.global.u32 	%r670, [%rd33];
$L__BB8_153:
	setp.gt.u32 	%p122, %r2, 51;
	setp.lt.s32 	%p123, %r2, %r670;
	or.pred  	%p124, %p123, %p122;
	@%p124 bra 	$L__BB8_173;
	ld.global.u32 	%r570, [%rd53];
	setp.gt.s32 	%p125, %r570, 29;
	ld.global.u32 	%r211, [%rd40];
	mov.b32 	%r717, 51;
	@%p125 bra 	$L__BB8_156;
	setp.gt.s32 	%p126, %r211, 29;
	selp.b32 	%r717, %r2, 51, %p126;
$L__BB8_156:
	cvta.to.global.u64 	%rd666, %rd216;
	mul.lo.s32 	%r571, %r211, 5;
	ld.global.u32 	%r572, [%rd41];
	add.s32 	%r573, %r572, %r571;
	add.s32 	%r574, %r573, -66;
	ld.global.u32 	%r575, [%rd21+44];
	mul.lo.s32 	%r576, %r574, %r575;
	ld.global.u32 	%r577, [%rd42];
	add.s32 	%r578, %r577, %r571;
	add.s32 	%r579, %r578, -61;
	mul.lo.s32 	%r580, %r579, %r575;
	setp.ne.s32 	%p127, %r2, %r717;
	ld.global.f64 	%fd1766, [%rd45];
	ld.global.f64 	%fd1767, [%rd14];
	mul.f64 	%fd115, %fd1766, %fd1767;
	ld.global.f64 	%fd1768, [%rd151];
	ld.global.f64 	%fd1769, [%rd36];
	mul.wide.s32 	%rd667, %r576, 8;
	add.s64 	%rd154, %rd666, %rd667;
	ld.global.f64 	%fd1770, [%rd154];
	ld.global.f64 	%fd1771, [%rd37];
	ld.global.f64 	%fd1772, [%rd154+8];
	mul.f64 	%fd1773, %fd1771, %fd1772;
	fma.rn.f64 	%fd1774, %fd1769, %fd1770, %fd1773;
	ld.global.f64 	%fd1775, [%rd38];
	mul.wide.s32 	%rd668, %r580, 8;
	add.s64 	%rd155, %rd666, %rd668;
	ld.global.f64 	%fd1776, [%rd155];
	fma.rn.f64 	%fd1777, %fd1775, %fd1776, %fd1774;
	ld.global.f64 	%fd1778, [%rd39];
	ld.global.f64 	%fd1779, [%rd155+8];
	fma.rn.f64 	%fd1780, %fd1778, %fd1779, %fd1777;
	mul.f64 	%fd1781, %fd1768, %fd1780;
	st.global.f64 	[%rd152+73269248], %fd1781;
	@%p127 bra 	$L__BB8_158;
	ld.global.f64 	%fd1782, [%rd13];
	st.global.f64 	[%rd111+1409024], %fd1782;
$L__BB8_158:
	setp.ne.s32 	%p128, %r2, %r717;
	st.global.f64 	[%rd153+73269248], %fd115;
	ld.global.f64 	%fd1783, [%rd45];
	ld.global.f64 	%fd1784, [%rd14+8];
	mul.f64 	%fd116, %fd1783, %fd1784;
	ld.global.f64 	%fd1785, [%rd151];
	ld.global.f64 	%fd1786, [%rd36];
	ld.global.f64 	%fd1787, [%rd154+1880];
	ld.global.f64 	%fd1788, [%rd37];
	ld.global.f64 	%fd1789, [%rd154+1888];
	mul.f64 	%fd1790, %fd1788, %fd1789;
	fma.rn.f64 	%fd1791, %fd1786, %fd1787, %fd1790;
	ld.global.f64 	%fd1792, [%rd38];
	ld.global.f64 	%fd1793, [%rd155+1880];
	fma.rn.f64 	%fd1794, %fd1792, %fd1793, %fd1791;
	ld.global.f64 	%fd1795, [%rd39];
	ld.global.f64 	%fd1796, [%rd155+1888];
	fma.rn.f64 	%fd1797, %fd1795, %fd1796, %fd1794;
	mul.f64 	%fd1798, %fd1785, %fd1797;
	st.global.f64 	[%rd152+74121216], %fd1798;
	@%p128 bra 	$L__BB8_160;
	ld.global.f64 	%fd1799, [%rd13+8];
	st.global.f64 	[%rd111+1425408], %fd1799;
$L__BB8_160:
	setp.ne.s32 	%p129, %r2, %r717;
	st.global.f64 	[%rd153+74121216], %fd116;
	ld.global.f64 	%fd1800, [%rd45];
	ld.global.f64 	%fd1801, [%rd14+16];
	mul.f64 	%fd117, %fd1800, %fd1801;
	ld.global.f64 	%fd1802, [%rd151];
	ld.global.f64 	%fd1803, [%rd36];
	ld.global.f64 	%fd1804, [%rd154+3760];
	ld.global.f64 	%fd1805, [%rd37];
	ld.global.f64 	%fd1806, [%rd154+3768];
	mul.f64 	%fd1807, %fd1805, %fd1806;
	fma.rn.f64 	%fd1808, %fd1803, %fd1804, %fd1807;
	ld.global.f64 	%fd1809, [%rd38];
	ld.global.f64 	%fd1810, [%rd155+3760];
	fma.rn.f64 	%fd1811, %fd1809, %fd1810, %fd1808;
	ld.global.f64 	%fd1812, [%rd39];
	ld.global.f64 	%fd1813, [%rd155+3768];
	fma.rn.f64 	%fd1814, %fd1812, %fd1813, %fd1811;
	mul.f64 	%fd1815, %fd1802, %fd1814;
	st.global.f64 	[%rd152+74973184], %fd1815;
	@%p129 bra 	$L__BB8_162;
	ld.global.f64 	%fd1816, [%rd13+16];
	st.global.f64 	[%rd111+1441792], %fd1816;
$L__BB8_162:
	setp.ne.s32 	%p130, %r2, %r717;
	st.global.f64 	[%rd153+74973184], %fd117;
	ld.global.f64 	%fd1817, [%rd45];
	ld.global.f64 	%fd1818, [%rd14+24];
	mul.f64 	%fd118, %fd1817, %fd1818;
	ld.global.f64 	%fd1819, [%rd151];
	ld.global.f64 	%fd1820, [%rd36];
	ld.global.f64 	%fd1821, [%rd154+5640];
	ld.global.f64 	%fd1822, [%rd37];
	ld.global.f64 	%fd1823, [%rd154+5648];
	mul.f64 	%fd1824, %fd1822, %fd1823;
	fma.rn.f64 	%fd1825, %fd1820, %fd1821, %fd1824;
	ld.global.f64 	%fd1826, [%rd38];
	ld.global.f64 	%fd1827, [%rd155+5640];
	fma.rn.f64 	%fd1828, %fd1826, %fd1827, %fd1825;
	ld.global.f64 	%fd1829, [%rd39];
	ld.global.f64 	%fd1830, [%rd155+5648];
	fma.rn.f64 	%fd1831, %fd1829, %fd1830, %fd1828;
	mul.f64 	%fd1832, %fd1819, %fd1831;
	st.global.f64 	[%rd152+75825152], %fd1832;
	@%p130 bra 	$L__BB8_164;
	ld.global.f64 	%fd1833, [%rd13+24];
	st.global.f64 	[%rd111+1458176], %fd1833;
$L__BB8_164:
	setp.ne.s32 	%p131, %r2, %r717;
	st.global.f64 	[%rd153+75825152], %fd118;
	ld.global.f64 	%fd1834, [%rd45];
	ld.global.f64 	%fd1835, [%rd14+32];
	mul.f64 	%fd119, %fd1834, %fd1835;
	ld.global.f64 	%fd1836, [%rd151];
	ld.global.f64 	%fd1837, [%rd36];
	ld.global.f64 	%fd1838, [%rd154+7520];
	ld.global.f64 	%fd1839, [%rd37];
	ld.global.f64 	%fd1840, [%rd154+7528];
	mul.f64 	%fd1841, %fd1839, %fd1840;
	fma.rn.f64 	%fd1842, %fd1837, %fd1838, %fd1841;
	ld.global.f64 	%fd1843, [%rd38];
	ld.global.f64 	%fd1844, [%rd155+7520];
	fma.rn.f64 	%fd1845, %fd1843, %fd1844, %fd1842;
	ld.global.f64 	%fd1846, [%rd39];
	ld.global.f64 	%fd1847, [%rd155+7528];
	fma.rn.f64 	%fd1848, %fd1846, %fd1847, %fd1845;
	mul.f64 	%fd1849, %fd1836, %fd1848;
	st.global.f64 	[%rd152+76677120], %fd1849;
	@%p131 bra 	$L__BB8_166;
	ld.global.f64 	%fd1850, [%rd13+32];
	st.global.f64 	[%rd111+1474560], %fd1850;
$L__BB8_166:
	setp.ne.s32 	%p132, %r2, %r717;
	st.global.f64 	[%rd153+76677120], %fd119;
	ld.global.f64 	%fd1851, [%rd45];
	ld.global.f64 	%fd1852, [%rd14+40];
	mul.f64 	%fd120, %fd1851, %fd1852;
	ld.global.f64 	%fd1853, [%rd151];
	ld.global.f64 	%fd1854, [%rd36];
	ld.global.f64 	%fd1855, [%rd154+9400];
	ld.global.f64 	%fd1856, [%rd37];
	ld.global.f64 	%fd1857, [%rd154+9408];
	mul.f64 	%fd1858, %fd1856, %fd1857;
	fma.rn.f64 	%fd1859, %fd1854, %fd1855, %fd1858;
	ld.global.f64 	%fd1860, [%rd38];
	ld.global.f64 	%fd1861, [%rd155+9400];
	fma.rn.f64 	%fd1862, %fd1860, %fd1861, %fd1859;
	ld.global.f64 	%fd1863, [%rd39];
	ld.global.f64 	%fd1864, [%rd155+9408];
	fma.rn.f64 	%fd1865, %fd1863, %fd1864, %fd1862;
	mul.f64 	%fd1866, %fd1853, %fd1865;
	st.global.f64 	[%rd152+77529088], %fd1866;
	@%p132 bra 	$L__BB8_168;
	ld.global.f64 	%fd1867, [%rd13+40];
	st.global.f64 	[%rd111+1490944], %fd1867;
$L__BB8_168:
	setp.ne.s32 	%p133, %r2, %r717;
	st.global.f64 	[%rd153+77529088], %fd120;
	ld.global.f64 	%fd1868, [%rd45];
	ld.global.f64 	%fd1869, [%rd14+48];
	mul.f64 	%fd121, %fd1868, %fd1869;
	ld.global.f64 	%fd1870, [%rd151];
	ld.global.f64 	%fd1871, [%rd36];
	ld.global.f64 	%fd1872, [%rd154+11280];
	ld.global.f64 	%fd1873, [%rd37];
	ld.global.f64 	%fd1874, [%rd154+11288];
	mul.f64 	%fd1875, %fd1873, %fd1874;
	fma.rn.f64 	%fd1876, %fd1871, %fd1872, %fd1875;
	ld.global.f64 	%fd1877, [%rd38];
	ld.global.f64 	%fd1878, [%rd155+11280];
	fma.rn.f64 	%fd1879, %fd1877, %fd1878, %fd1876;
	ld.global.f64 	%fd1880, [%rd39];
	ld.global.f64 	%fd1881, [%rd155+11288];
	fma.rn.f64 	%fd1882, %fd1880, %fd1881, %fd1879;
	mul.f64 	%fd1883, %fd1870, %fd1882;
	st.global.f64 	[%rd152+78381056], %fd1883;
	@%p133 bra 	$L__BB8_170;
	ld.global.f64 	%fd1884, [%rd13+48];
	st.global.f64 	[%rd111+1507328], %fd1884;
$L__BB8_170:
	setp.ne.s32 	%p134, %r2, %r717;
	st.global.f64 	[%rd153+78381056], %fd121;
	ld.global.f64 	%fd1885, [%rd45];
	ld.global.f64 	%fd1886, [%rd14+56];
	mul.f64 	%fd122, %fd1885, %fd1886;
	ld.global.f64 	%fd1887, [%rd151];
	ld.global.f64 	%fd1888, [%rd36];
	ld.global.f64 	%fd1889, [%rd154+13160];
	ld.global.f64 	%fd1890, [%rd37];
	ld.global.f64 	%fd1891, [%rd154+13168];
	mul.f64 	%fd1892, %fd1890, %fd1891;
	fma.rn.f64 	%fd1893, %fd1888, %fd1889, %fd1892;
	ld.global.f64 	%fd1894, [%rd38];
	ld.global.f64 	%fd1895, [%rd155+13160];
	fma.rn.f64 	%fd1896, %fd1894, %fd1895, %fd1893;
	ld.global.f64 	%fd1897, [%rd39];
	ld.global.f64 	%fd1898, [%rd155+13168];
	fma.rn.f64 	%fd1899, %fd1897, %fd1898, %fd1896;
	mul.f64 	%fd1900, %fd1887, %fd1899;
	st.global.f64 	[%rd152+79233024], %fd1900;
	@%p134 bra 	$L__BB8_172;
	ld.global.f64 	%fd1901, [%rd13+56];
	st.global.f64 	[%rd111+1523712], %fd1901;
$L__BB8_172:
	st.global.f64 	[%rd153+79233024], %fd122;
	ld.global.u32 	%r670, [%rd33];
$L__BB8_173:
	setp.ge.s32 	%p135, %r2, %r670;
	@%p135 bra 	$L__BB8_175;
	ld.param.f64 	%fd2272, [_Z9taumol_swdPiPdS0_S0_S0_S0_S0_S_S_S_S_S_S_S0_S0_S0_S0_S0_S0_S0_S0_S0_S0_S_S0_S0_S0_S0_S0_S0_S0_S0_S0_S0_S0_S0_S0_S0_S0_S0_S0_S0_S0_S0_S0_S0_S0_S0_S0_S0_S0_S0_S0_S0_S0_S0_S0_S0_S0_S0_S0_S0_S0_S0_S0_S0_S0_S0_S0_S0_S0_S0_S0_S0_S0_S0_S0_S0_S0_S0_S0_S0_S0_S0_S0_S0_S0_S0_S0_S0_S0_S0_S0_S0_S0_S0__param_0];
	cvta.to.global.u64 	%rd669, %rd217;
	ld.global.f64 	%fd1902, [%rd151];
	add.s64 	%rd671, %rd19, %rd651;
	ld.global.f64 	%fd1903, [%rd671];
	add.f64 	%fd1904, %fd1902, %fd1903;
	div.rn.f64 	%fd1905, %fd1902, %fd1904;
	setp.ge.f64 	%p136, %fd1905, %fd2272;
	selp.f64 	%fd1906, %fd2272, %fd1905, %p136;
	mul.f64 	%fd1907, %fd1906, 0d4020000000000000;
	cvt.rzi.s32.f64 	%r581, %fd1907;
	cvt.rn.f64.s32 	%fd1908, %r581;
	sub.f64 	%fd1909, %fd1907, %fd1908;
	mov.f64 	%fd1910, 0d3FF0000000000000;
	sub.f64 	%fd1911, %fd1910, %fd1909;
	ld.global.f64 	%fd1912, [%rd36];
	mul.f64 	%fd1913, %fd1912, %fd1911;
	ld.global.f64 	%fd1914, [%rd37];
	mul.f64 	%fd1915, %fd1914, %fd1911;
	mul.f64 	%fd1916, %fd1912, %fd1909;
	mul.f64 	%fd1917, %fd1914, %fd1909;
	ld.global.f64 	%fd1918, [%rd38];
	mul.f64 	%fd1919, %fd1918, %fd1911;
	ld.global.f64 	%fd1920, [%rd39];
	mul.f64 	%fd1921, %fd1920, %fd1911;
	mul.f64 	%fd1922, %fd1918, %fd1909;
	mul.f64 	%fd1923, %fd1920, %fd1909;
	ld.global.u32 	%r582, [%rd40];
	mul.lo.s32 	%r583, %r582, 5;
	ld.global.u32 	%r584, [%rd41];
	add.s32 	%r585, %r584, %r583;
	add.s32 	%r586, %r585, -6;
	ld.global.u32 	%r587, [%rd24+48];
	mul.lo.s32 	%r588, %r586, %r587;
	ld.global.u32 	%r589, [%rd42];
	add.s32 	%r590, %r589, %r583;
	add.s32 	%r591, %r590, -1;
	mul.lo.s32 	%r592, %r591, %r587;
	ld.global.f64 	%fd1924, [%rd45];
	add.s32 	%r593, %r588, %r581;
	mul.wide.s32 	%rd672, %r593, 8;
	add.s64 	%rd673, %rd669, %rd672;
	ld.global.f64 	%fd1925, [%rd673];
	cvt.s64.s32 	%rd674, %r588;
	cvt.s64.s32 	%rd675, %r581;
	add.s64 	%rd676, %rd674, %rd675;
	shl.b64 	%rd677, %rd676, 3;
	add.s64 	%rd678, %rd669, %rd677;
	ld.global.f64 	%fd1926, [%rd678+8];
	mul.f64 	%fd1927, %fd1916, %fd1926;
	fma.rn.f64 	%fd1928, %fd1913, %fd1925, %fd1927;
	ld.global.f64 	%fd1929, [%rd678+72];
	fma.rn.f64 	%fd1930, %fd1915, %fd1929, %fd1928;
	ld.global.f64 	%fd1931, [%rd678+80];
	fma.rn.f64 	%fd1932, %fd1917, %fd1931, %fd1930;
	add.s32 	%r594, %r592, %r581;
	mul.wide.s32 	%rd679, %r594, 8;
	add.s64 	%rd680, %rd669, %rd679;
	ld.global.f64 	%fd1933, [%rd680];
	fma.rn.f64 	%fd1934, %fd1919, %fd1933, %fd1932;
	cvt.s64.s32 	%rd681, %r592;
	add.s64 	%rd682, %rd681, %rd675;
	shl.b64 	%rd683, %rd682, 3;
	add.s64 	%rd684, %rd669, %rd683;
	ld.global.f64 	%fd1935, [%rd684+8];
	fma.rn.f64 	%fd1936, %fd1922, %fd1935, %fd1934;
	ld.global.f64 	%fd1937, [%rd684+72];
	fma.rn.f64 	%fd1938, %fd1921, %fd1937, %fd1936;
	ld.global.f64 	%fd1939, [%rd684+80];
	fma.rn.f64 	%fd1940, %fd1923, %fd1939, %fd1938;
	mul.f64 	%fd1941, %fd1904, %fd1940;
	st.global.f64 	[%rd152+80084992], %fd1941;
	st.global.f64 	[%rd153+80084992], %fd1924;
	ld.global.f64 	%fd1942, [%rd678+4680];
	ld.global.f64 	%fd1943, [%rd678+4688];
	mul.f64 	%fd1944, %fd1916, %fd1943;
	fma.rn.f64 	%fd1945, %fd1913, %fd1942, %fd1944;
	ld.global.f64 	%fd1946, [%rd678+4752];
	fma.rn.f64 	%fd1947, %fd1915, %fd1946, %fd1945;
	ld.global.f64 	%fd1948, [%rd678+4760];
	fma.rn.f64 	%fd1949, %fd1917, %fd1948, %fd1947;
	ld.global.f64 	%fd1950, [%rd684+4680];
	fma.rn.f64 	%fd1951, %fd1919, %fd1950, %fd1949;
	ld.global.f64 	%fd1952, [%rd684+4688];
	fma.rn.f64 	%fd1953, %fd1922, %fd1952, %fd1951;
	ld.global.f64 	%fd1954, [%rd684+4752];
	fma.rn.f64 	%fd1955, %fd1921, %fd1954, %fd1953;
	ld.global.f64 	%fd1956, [%rd684+4760];
	fma.rn.f64 	%fd1957, %fd1923, %fd1956, %fd1955;
	mul.f64 	%fd1958, %fd1904, %fd1957;
	st.global.f64 	[%rd152+80936960], %fd1958;
	st.global.f64 	[%rd153+80936960], %fd1924;
	ld.global.f64 	%fd1959, [%rd678+9360];
	ld.global.f64 	%fd1960, [%rd678+9368];
	mul.f64 	%fd1961, %fd1916, %fd1960;
	fma.rn.f64 	%fd1962, %fd1913, %fd1959, %fd1961;
	ld.global.f64 	%fd1963, [%rd678+9432];
	fma.rn.f64 	%fd1964, %fd1915, %fd1963, %fd1962;
	ld.global.f64 	%fd1965, [%rd678+9440];
	fma.rn.f64 	%fd1966, %fd1917, %fd1965, %fd1964;
	ld.global.f64 	%fd1967, [%rd684+9360];
	fma.rn.f64 	%fd1968, %fd1919, %fd1967, %fd1966;
	ld.global.f64 	%fd1969, [%rd684+9368];
	fma.rn.f64 	%fd1970, %fd1922, %fd1969, %fd1968;
	ld.global.f64 	%fd1971, [%rd684+9432];
	fma.rn.f64 	%fd1972, %fd1921, %fd1971, %fd1970;
	ld.global.f64 	%fd1973, [%rd684+9440];
	fma.rn.f64 	%fd1974, %fd1923, %fd1973, %fd1972;
	mul.f64 	%fd1975, %fd1904, %fd1974;
	st.global.f64 	[%rd152+81788928], %fd1975;
	st.global.f64 	[%rd153+81788928], %fd1924;
	ld.global.f64 	%fd1976, [%rd678+14040];
	ld.global.f64 	%fd1977, [%rd678+14048];
	mul.f64 	%fd1978, %fd1916, %fd1977;
	fma.rn.f64 	%fd1979, %fd1913, %fd1976, %fd1978;
	ld.global.f64 	%fd1980, [%rd678+14112];
	fma.rn.f64 	%fd1981, %fd1915, %fd1980, %fd1979;
	ld.global.f64 	%fd1982, [%rd678+14120];
	fma.rn.f64 	%fd1983, %fd1917, %fd1982, %fd1981;
	ld.global.f64 	%fd1984, [%rd684+14040];
	fma.rn.f64 	%fd1985, %fd1919, %fd1984, %fd1983;
	ld.global.f64 	%fd1986, [%rd684+14048];
	fma.rn.f64 	%fd1987, %fd1922, %fd1986, %fd1985;
	ld.global.f64 	%fd1988, [%rd684+14112];
	fma.rn.f64 	%fd1989, %fd1921, %fd1988, %fd1987;
	ld.global.f64 	%fd1990, [%rd684+14120];
	fma.rn.f64 	%fd1991, %fd1923, %fd1990, %fd1989;
	mul.f64 	%fd1992, %fd1904, %fd1991;
	st.global.f64 	[%rd152+82640896], %fd1992;
	st.global.f64 	[%rd153+82640896], %fd1924;
	ld.global.f64 	%fd1993, [%rd678+18720];
	ld.global.f64 	%fd1994, [%rd678+18728];
	mul.f64 	%fd1995, %fd1916, %fd1994;
	fma.rn.f64 	%fd1996, %fd1913, %fd1993, %fd1995;
	ld.global.f64 	%fd1997, [%rd678+18792];
	fma.rn.f64 	%fd1998, %fd1915, %fd1997, %fd1996;
	ld.global.f64 	%fd1999, [%rd678+18800];
	fma.rn.f64 	%fd2000, %fd1917, %fd1999, %fd1998;
	ld.global.f64 	%fd2001, [%rd684+18720];
	fma.rn.f64 	%fd2002, %fd1919, %fd2001, %fd2000;
	ld.global.f64 	%fd2003, [%rd684+18728];
	fma.rn.f64 	%fd2004, %fd1922, %fd2003, %fd2002;
	ld.global.f64 	%fd2005, [%rd684+18792];
	fma.rn.f64 	%fd2006, %fd1921, %fd2005, %fd2004;
	ld.global.f64 	%fd2007, [%rd684+18800];
	fma.rn.f64 	%fd2008, %fd1923, %fd2007, %fd2006;
	mul.f64 	%fd2009, %fd1904, %fd2008;
	st.global.f64 	[%rd152+83492864], %fd2009;
	st.global.f64 	[%rd153+83492864], %fd1924;
	ld.global.f64 	%fd2010, [%rd678+23400];
	ld.global.f64 	%fd2011, [%rd678+23408];
	mul.f64 	%fd2012, %fd1916, %fd2011;
	fma.rn.f64 	%fd2013, %fd1913, %fd2010, %fd2012;
	ld.global.f64 	%fd2014, [%rd678+23472];
	fma.rn.f64 	%fd2015, %fd1915, %fd2014, %fd2013;
	ld.global.f64 	%fd2016, [%rd678+23480];
	fma.rn.f64 	%fd2017, %fd1917, %fd2016, %fd2015;
	ld.global.f64 	%fd2018, [%rd684+23400];
	fma.rn.f64 	%fd2019, %fd1919, %fd2018, %fd2017;
	ld.global.f64 	%fd2020, [%rd684+23408];
	fma.rn.f64 	%fd2021, %fd1922, %fd2020, %fd2019;
	ld.global.f64 	%fd2022, [%rd684+23472];
	fma.rn.f64 	%fd2023, %fd1921, %fd2022, %fd2021;
	ld.global.f64 	%fd2024, [%rd684+23480];
	fma.rn.f64 	%fd2025, %fd1923, %fd2024, %fd2023;
	mul.f64 	%fd2026, %fd1904, %fd2025;
	st.global.f64 	[%rd152+84344832], %fd2026;
	st.global.f64 	[%rd153+84344832], %fd1924;
	ld.global.u32 	%r670, [%rd33];
$L__BB8_175:
	setp.gt.u32 	%p137, %r2, 51;
	setp.lt.s32 	%p138, %r2, %r670;
	or.pred  	%p139, %p138, %p137;
	@%p139 bra 	$L__BB8_191;
	ld.global.u32 	%r596, [%rd53];
	setp.gt.s32 	%p140, %r596, 29;
	ld.global.u32 	%r218, [%rd40];
	mov.b32 	%r720, 51;
	@%p140 bra 	$L__BB8_178;
	setp.gt.s32 	%p141, %r218, 29;
	selp.b32 	%r720, %r2, 51, %p141;
$L__BB8_178:
	ld.param.f64 	%fd2273, [_Z9taumol_swdPiPdS0_S0_S0_S0_S0_S_S_S_S_S_S_S0_S0_S0_S0_S0_S0_S0_S0_S0_S0_S_S0_S0_S0_S0_S0_S0_S0_S0_S0_S0_S0_S0_S0_S0_S0_S0_S0_S0_S0_S0_S0_S0_S0_S0_S0_S0_S0_S0_S0_S0_S0_S0_S0_S0_S0_S0_S0_S0_S0_S0_S0_S0_S0_S0_S0_S0_S0_S0_S0_S0_S0_S0_S0_S0_S0_S0_S0_S0_S0_S0_S0_S0_S0_S0_S0_S0_S0_S0_S0_S0_S0_S0__param_0];
	cvta.to.global.u64 	%rd685, %rd218;
	add.s32 	%r597, %r18, 2048;
	ld.global.f64 	%fd2027, [%rd151];
	mul.wide.u32 	%rd686, %r597, 8;
	add.s64 	%rd687, %rd19, %rd686;
	ld.global.f64 	%fd2028, [%rd687];
	add.f64 	%fd123, %fd2027, %fd2028;
	div.rn.f64 	%fd2029, %fd2027, %fd123;
	setp.ge.f64 	%p142, %fd2029, %fd2273;
	selp.f64 	%fd2030, %fd2273, %fd2029, %p142;
	mul.f64 	%fd2031, %fd2030, 0d4010000000000000;
	cvt.rzi.s32.f64 	%r598, %fd2031;
	cvt.rn.f64.s32 	%fd2032, %r598;
	sub.f64 	%fd124, %fd2031, %fd2032;
	mov.f64 	%fd2033, 0d3FF0000000000000;
	sub.f64 	%fd2034, %fd2033, %fd124;
	ld.global.f64 	%fd2035, [%rd36];
	mul.f64 	%fd125, %fd2035, %fd2034;
	ld.global.f64 	%fd2036, [%rd37];
	mul.f64 	%fd126, %fd2036, %fd2034;
	mul.f64 	%fd127, %fd2035, %fd124;
	mul.f64 	%fd128, %fd2036, %fd124;
	ld.global.f64 	%fd2037, [%rd38];
	mul.f64 	%fd129, %fd2037, %fd2034;
	ld.global.f64 	%fd2038, [%rd39];
	mul.f64 	%fd130, %fd2038, %fd2034;
	mul.f64 	%fd131, %fd2037, %fd124;
	mul.f64 	%fd132, %fd2038, %fd124;
	mul.lo.s32 	%r599, %r218, 5;
	ld.global.u32 	%r600, [%rd41];
	add.s32 	%r601, %r600, %r599;
	add.s32 	%r602, %r601, -66;
	ld.global.u32 	%r603, [%rd21+48];
	mul.lo.s32 	%r604, %r602, %r603;
	ld.global.u32 	%r605, [%rd42];
	add.s32 	%r606, %r605, %r599;
	add.s32 	%r607, %r606, -61;
	mul.lo.s32 	%r608, %r607, %r603;
	ld.global.f64 	%fd133, [%rd45];
	setp.ne.s32 	%p143, %r2, %r720;
	mul.lo.s32 	%r609, %r598, 6;
	add.s32 	%r610, %r604, %r598;
	mul.wide.s32 	%rd688, %r610, 8;
	add.s64 	%rd689, %rd685, %rd688;
	ld.global.f64 	%fd2039, [%rd689];
	cvt.s64.s32 	%rd690, %r604;
	cvt.s64.s32 	%rd691, %r598;
	add.s64 	%rd692, %rd690, %rd691;
	shl.b64 	%rd693, %rd692, 3;
	add.s64 	%rd156, %rd685, %rd693;
	ld.global.f64 	%fd2040, [%rd156+8];
	mul.f64 	%fd2041, %fd127, %fd2040;
	fma.rn.f64 	%fd2042, %fd125, %fd2039, %fd2041;
	ld.global.f64 	%fd2043, [%rd156+40];
	fma.rn.f64 	%fd2044, %fd126, %fd2043, %fd2042;
	ld.global.f64 	%fd2045, [%rd156+48];
	fma.rn.f64 	%fd2046, %fd128, %fd2045, %fd2044;
	add.s32 	%r611, %r608, %r598;
	mul.wide.s32 	%rd694, %r611, 8;
	add.s64 	%rd695, %rd685, %rd694;
	ld.global.f64 	%fd2047, [%rd695];
	fma.rn.f64 	%fd2048, %fd129, %fd2047, %fd2046;
	cvt.s64.s32 	%rd696, %r608;
	add.s64 	%rd697, %rd696, %rd691;
	shl.b64 	%rd698, %rd697, 3;
	add.s64 	%rd157, %rd685, %rd698;
	ld.global.f64 	%fd2049, [%rd157+8];
	fma.rn.f64 	%fd2050, %fd131, %fd2049, %fd2048;
	ld.global.f64 	%fd2051, [%rd157+40];
	fma.rn.f64 	%fd2052, %fd130, %fd2051, %fd2050;
	ld.global.f64 	%fd2053, [%rd157+48];
	fma.rn.f64 	%fd2054, %fd132, %fd2053, %fd2052;
	mul.f64 	%fd2055, %fd123, %fd2054;
	st.global.f64 	[%rd152+80084992], %fd2055;
	cvta.to.global.u64 	%rd699, %rd219;
	mul.wide.s32 	%rd700, %r609, 8;
	add.s64 	%rd158, %rd699, %rd700;
	@%p143 bra 	$L__BB8_180;
	ld.global.f64 	%fd2056, [%rd158];
	ld.global.f64 	%fd2057, [%rd158+48];
	sub.f64 	%fd2058, %fd2057, %fd2056;
	fma.rn.f64 	%fd2059, %fd124, %fd2058, %fd2056;
	st.global.f64 	[%rd111+1540096], %fd2059;
$L__BB8_180:
	st.global.f64 	[%rd153+80084992], %fd133;
	ld.global.f64 	%fd2060, [%rd156+9400];
	ld.global.f64 	%fd2061, [%rd156+9408];
	mul.f64 	%fd2062, %fd127, %fd2061;
	fma.rn.f64 	%fd2063, %fd125, %fd2060, %fd2062;
	ld.global.f64 	%fd2064, [%rd156+9440];
	fma.rn.f64 	%fd2065, %fd126, %fd2064, %fd2063;
	ld.global.f64 	%fd2066, [%rd156+9448];
	fma.rn.f64 	%fd2067, %fd128, %fd2066, %fd2065;
	ld.global.f64 	%fd2068, [%rd157+9400];
	fma.rn.f64 	%fd2069, %fd129, %fd2068, %fd2067;
	ld.global.f64 	%fd2070, [%rd157+9408];
	fma.rn.f64 	%fd2071, %fd131, %fd2070, %fd2069;
	ld.global.f64 	%fd2072, [%rd157+9440];
	fma.rn.f64 	%fd2073, %fd130, %fd2072, %fd2071;
	ld.global.f64 	%fd2074, [%rd157+9448];
	fma.rn.f64 	%fd2075, %fd132, %fd2074, %fd2073;
	mul.f64 	%fd2076, %fd123, %fd2075;
	st.global.f64 	[%rd152+80936960], %fd2076;
	@%p143 bra 	$L__BB8_182;
	ld.global.f64 	%fd2077, [%rd158+8];
	ld.global.f64 	%fd2078, [%rd158+56];
	sub.f64 	%fd2079, %fd2078, %fd2077;
	fma.rn.f64 	%fd2080, %fd124, %fd2079, %fd2077;
	st.global.f64 	[%rd111+1556480], %fd2080;
$L__BB8_182:
	st.global.f64 	[%rd153+80936960], %fd133;
	ld.global.f64 	%fd2081, [%rd156+18800];
	ld.global.f64 	%fd2082, [%rd156+18808];
	mul.f64 	%fd2083, %fd127, %fd2082;
	fma.rn.f64 	%fd2084, %fd125, %fd2081, %fd2083;
	ld.global.f64 	%fd2085, [%rd156+18840];
	fma.rn.f64 	%fd2086, %fd126, %fd2085, %fd2084;
	ld.global.f64 	%fd2087, [%rd156+18848];
	fma.rn.f64 	%fd2088, %fd128, %fd2087, %fd2086;
	ld.global.f64 	%fd2089, [%rd157+18800];
	fma.rn.f64 	%fd2090, %fd129, %fd2089, %fd2088;
	ld.global.f64 	%fd2091, [%rd157+18808];
	fma.rn.f64 	%fd2092, %fd131, %fd2091, %fd2090;
	ld.global.f64 	%fd2093, [%rd157+18840];
	fma.rn.f64 	%fd2094, %fd130, %fd2093, %fd2092;
	ld.global.f64 	%fd2095, [%rd157+18848];
	fma.rn.f64 	%fd2096, %fd132, %fd2095, %fd2094;
	mul.f64 	%fd2097, %fd123, %fd2096;
	st.global.f64 	[%rd152+81788928], %fd2097;
	@%p143 bra 	$L__BB8_184;
	ld.global.f64 	%fd2098, [%rd158+16];
	ld.global.f64 	%fd2099, [%rd158+64];
	sub.f64 	%fd2100, %fd2099, %fd2098;
	fma.rn.f64 	%fd2101, %fd124, %fd2100, %fd2098;
	st.global.f64 	[%rd111+1572864], %fd2101;
$L__BB8_184:
	st.global.f64 	[%rd153+81788928], %fd133;
	ld.global.f64 	%fd2102, [%rd156+28200];
	ld.global.f64 	%fd2103, [%rd156+28208];
	mul.f64 	%fd2104, %fd127, %fd2103;
	fma.rn.f64 	%fd2105, %fd125, %fd2102, %fd2104;
	ld.global.f64 	%fd2106, [%rd156+28240];
	fma.rn.f64 	%fd2107, %fd126, %fd2106, %fd2105;
	ld.global.f64 	%fd2108, [%rd156+28248];
	fma.rn.f64 	%fd2109, %fd128, %fd2108, %fd2107;
	ld.global.f64 	%fd2110, [%rd157+28200];
	fma.rn.f64 	%fd2111, %fd129, %fd2110, %fd2109;
	ld.global.f64 	%fd2112, [%rd157+28208];
	fma.rn.f64 	%fd2113, %fd131, %fd2112, %fd2111;
	ld.global.f64 	%fd2114, [%rd157+28240];
	fma.rn.f64 	%fd2115, %fd130, %fd2114, %fd2113;
	ld.global.f64 	%fd2116, [%rd157+28248];
	fma.rn.f64 	%fd2117, %fd132, %fd2116, %fd2115;
	mul.f64 	%fd2118, %fd123, %fd2117;
	st.global.f64 	[%rd152+82640896], %fd2118;
	@%p143 bra 	$L__BB8_186;
	ld.global.f64 	%fd2119, [%rd158+24];
	ld.global.f64 	%fd2120, [%rd158+72];
	sub.f64 	%fd2121, %fd2120, %fd2119;
	fma.rn.f64 	%fd2122, %fd124, %fd2121, %fd2119;
	st.global.f64 	[%rd111+1589248], %fd2122;
$L__BB8_186:
	st.global.f64 	[%rd153+82640896], %fd133;
	ld.global.f64 	%fd2123, [%rd156+37600];
	ld.global.f64 	%fd2124, [%rd156+37608];
	mul.f64 	%fd2125, %fd127, %fd2124;
	fma.rn.f64 	%fd2126, %fd125, %fd2123, %fd2125;
	ld.global.f64 	%fd2127, [%rd156+37640];
	fma.rn.f64 	%fd2128, %fd126, %fd2127, %fd2126;
	ld.global.f64 	%fd2129, [%rd156+37648];
	fma.rn.f64 	%fd2130, %fd128, %fd2129, %fd2128;
	ld.global.f64 	%fd2131, [%rd157+37600];
	fma.rn.f64 	%fd2132, %fd129, %fd2131, %fd2130;
	ld.global.f64 	%fd2133, [%rd157+37608];
	fma.rn.f64 	%fd2134, %fd131, %fd2133, %fd2132;
	ld.global.f64 	%fd2135, [%rd157+37640];
	fma.rn.f64 	%fd2136, %fd130, %fd2135, %fd2134;
	ld.global.f64 	%fd2137, [%rd157+37648];
	fma.rn.f64 	%fd2138, %fd132, %fd2137, %fd2136;
	mul.f64 	%fd2139, %fd123, %fd2138;
	st.global.f64 	[%rd152+83492864], %fd2139;
	@%p143 bra 	$L__BB8_188;
	ld.global.f64 	%fd2140, [%rd158+32];
	ld.global.f64 	%fd2141, [%rd158+80];
	sub.f64 	%fd2142, %fd2141, %fd2140;
	fma.rn.f64 	%fd2143, %fd124, %fd2142, %fd2140;
	st.global.f64 	[%rd111+1605632], %fd2143;
$L__BB8_188:
	st.global.f64 	[%rd153+83492864], %fd133;
	ld.global.f64 	%fd2144, [%rd156+47000];
	ld.global.f64 	%fd2145, [%rd156+47008];
	mul.f64 	%fd2146, %fd127, %fd2145;
	fma.rn.f64 	%fd2147, %fd125, %fd2144, %fd2146;
	ld.global.f64 	%fd2148, [%rd156+47040];
	fma.rn.f64 	%fd2149, %fd126, %fd2148, %fd2147;
	ld.global.f64 	%fd2150, [%rd156+47048];
	fma.rn.f64 	%fd2151, %fd128, %fd2150, %fd2149;
	ld.global.f64 	%fd2152, [%rd157+47000];
	fma.rn.f64 	%fd2153, %fd129, %fd2152, %fd2151;
	ld.global.f64 	%fd2154, [%rd157+47008];
	fma.rn.f64 	%fd2155, %fd131, %fd2154, %fd2153;
	ld.global.f64 	%fd2156, [%rd157+47040];
	fma.rn.f64 	%fd2157, %fd130, %fd2156, %fd2155;
	ld.global.f64 	%fd2158, [%rd157+47048];
	fma.rn.f64 	%fd2159, %fd132, %fd2158, %fd2157;
	mul.f64 	%fd2160, %fd123, %fd2159;
	st.global.f64 	[%rd152+84344832], %fd2160;
	@%p143 bra 	$L__BB8_190;
	ld.global.f64 	%fd2161, [%rd158+40];
	ld.global.f64 	%fd2162, [%rd158+88];
	sub.f64 	%fd2163, %fd2162, %fd2161;
	fma.rn.f64 	%fd2164, %fd124, %fd2163, %fd2161;
	st.global.f64 	[%rd111+1622016], %fd2164;
$L__BB8_190:
	st.global.f64 	[%rd153+84344832], %fd133;
	ld.global.u32 	%r670, [%rd33];
$L__BB8_191:
	setp.ge.s32 	%p149, %r2, %r670;
	@%p149 bra 	$L__BB8_195;
	cvta.to.global.u64 	%rd159, %rd220;
	ld.global.u32 	%r613, [%rd40];
	mul.lo.s32 	%r614, %r613, 5;
	ld.global.u32 	%r615, [%rd41];
	add.s32 	%r616, %r615, %r614;
	add.s32 	%r617, %r616, -6;
	ld.global.u32 	%r618, [%rd24+52];
	mul.lo.s32 	%r223, %r617, %r618;
	ld.global.u32 	%r619, [%rd42];
	add.s32 	%r620, %r619, %r614;
	add.s32 	%r621, %r620, -1;
	mul.lo.s32 	%r224, %r621, %r618;
	ld.global.u32 	%r225, [%rd43];
	ld.global.u32 	%r226, [%rd44];
	ld.global.f64 	%fd134, [%rd45];
	cvta.to.global.u64 	%rd160, %rd221;
	cvta.to.global.u64 	%rd161, %rd222;
	cvta.to.global.u64 	%rd162, %rd223;
	mov.b32 	%r722, 0;
$L__BB8_193:
	ld.global.f64 	%fd2165, [%rd34];
	ld.global.f64 	%fd2166, [%rd36];
	mul.lo.s32 	%r622, %r722, 65;
	add.s32 	%r623, %r622, %r223;
	mul.wide.s32 	%rd701, %r623, 8;
	add.s64 	%rd702, %rd159, %rd701;
	ld.global.f64 	%fd2167, [%rd702];
	ld.global.f64 	%fd2168, [%rd37];
	cvt.u64.u32 	%rd703, %r622;
	cvt.s64.s32 	%rd704, %r223;
	add.s64 	%rd705, %rd704, %rd703;
	shl.b64 	%rd706, %rd705, 3;
	add.s64 	%rd707, %rd159, %rd706;
	ld.global.f64 	%fd2169, [%rd707+8];
	mul.f64 	%fd2170, %fd2168, %fd2169;
	fma.rn.f64 	%fd2171, %fd2166, %fd2167, %fd2170;
	ld.global.f64 	%fd2172, [%rd38];
	add.s32 	%r624, %r622, %r224;
	mul.wide.s32 	%rd708, %r624, 8;
	add.s64 	%rd709, %rd159, %rd708;
	ld.global.f64 	%fd2173, [%rd709];
	fma.rn.f64 	%fd2174, %fd2172, %fd2173, %fd2171;
	ld.global.f64 	%fd2175, [%rd39];
	cvt.s64.s32 	%rd710, %r224;
	add.s64 	%rd711, %rd710, %rd703;
	shl.b64 	%rd712, %rd711, 3;
	add.s64 	%rd713, %rd159, %rd712;
	ld.global.f64 	%fd2176, [%rd713+8];
	fma.rn.f64 	%fd2177, %fd2175, %fd2176, %fd2174;
	ld.global.f64 	%fd2178, [%rd46];
	mad.lo.s32 	%r625, %r722, 10, %r225;
	mul.wide.s32 	%rd714, %r625, 8;
	add.s64 	%rd715, %rd160, %rd714;
	ld.global.f64 	%fd2179, [%rd715+-8];
	ld.global.f64 	%fd2180, [%rd47];
	ld.global.f64 	%fd2181, [%rd715];
	sub.f64 	%fd2182, %fd2181, %fd2179;
	fma.rn.f64 	%fd2183, %fd2180, %fd2182, %fd2179;
	fma.rn.f64 	%fd2184, %fd2178, %fd2183, %fd2177;
	ld.global.f64 	%fd2185, [%rd48];
	shl.b32 	%r626, %r722, 2;
	add.s32 	%r627, %r626, %r226;
	mul.wide.s32 	%rd716, %r627, 8;
	add.s64 	%rd717, %rd161, %rd716;
	ld.global.f64 	%fd2186, [%rd717+-8];
	ld.global.f64 	%fd2187, [%rd49];
	ld.global.f64 	%fd2188, [%rd717];
	sub.f64 	%fd2189, %fd2188, %fd2186;
	fma.rn.f64 	%fd2190, %fd2187, %fd2189, %fd2186;
	fma.rn.f64 	%fd2191, %fd2185, %fd2190, %fd2184;
	mul.f64 	%fd2192, %fd2165, %fd2191;
	ld.global.f64 	%fd2193, [%rd109];
	mul.wide.u32 	%rd718, %r722, 8;
	add.s64 	%rd719, %rd162, %rd718;
	ld.global.f64 	%fd2194, [%rd719];
	fma.rn.f64 	%fd2195, %fd2193, %fd2194, %fd2192;
	mad.lo.s32 	%r628, %r722, 52, %r2;
	shl.b32 	%r629, %r628, 11;
	add.s32 	%r630, %r629, %r1;
	add.s32 	%r631, %r630, 10649600;
	mul.wide.u32 	%rd720, %r631, 8;
	add.s64 	%rd721, %rd17, %rd720;
	st.global.f64 	[%rd721], %fd2195;
	add.s64 	%rd722, %rd15, %rd720;
	st.global.f64 	[%rd722], %fd134;
	ld.global.f64 	%fd2196, [%rd34];
	ld.global.f64 	%fd2197, [%rd36];
	ld.global.f64 	%fd2198, [%rd702+520];
	ld.global.f64 	%fd2199, [%rd37];
	ld.global.f64 	%fd2200, [%rd707+528];
	mul.f64 	%fd2201, %fd2199, %fd2200;
	fma.rn.f64 	%fd2202, %fd2197, %fd2198, %fd2201;
	ld.global.f64 	%fd2203, [%rd38];
	ld.global.f64 	%fd2204, [%rd709+520];
	fma.rn.f64 	%fd2205, %fd2203, %fd2204, %fd2202;
	ld.global.f64 	%fd2206, [%rd39];
	ld.global.f64 	%fd2207, [%rd713+528];
	fma.rn.f64 	%fd2208, %fd2206, %fd2207, %fd2205;
	ld.global.f64 	%fd2209, [%rd46];
	ld.global.f64 	%fd2210, [%rd715+72];
	ld.global.f64 	%fd2211, [%rd47];
	ld.global.f64 	%fd2212, [%rd715+80];
	sub.f64 	%fd2213, %fd2212, %fd2210;
	fma.rn.f64 	%fd2214, %fd2211, %fd2213, %fd2210;
	fma.rn.f64 	%fd2215, %fd2209, %fd2214, %fd2208;
	ld.global.f64 	%fd2216, [%rd48];
	ld.global.f64 	%fd2217, [%rd717+24];
	ld.global.f64 	%fd2218, [%rd49];
	ld.global.f64 	%fd2219, [%rd717+32];
	sub.f64 	%fd2220, %fd2219, %fd2217;
	fma.rn.f64 	%fd2221, %fd2218, %fd2220, %fd2217;
	fma.rn.f64 	%fd2222, %fd2216, %fd2221, %fd2215;
	mul.f64 	%fd2223, %fd2196, %fd2222;
	ld.global.f64 	%fd2224, [%rd109];
	ld.global.f64 	%fd2225, [%rd719+8];
	fma.rn.f64 	%fd2226, %fd2224, %fd2225, %fd2223;
	add.s32 	%r632, %r630, 10756096;
	mul.wide.u32 	%rd723, %r632, 8;
	add.s64 	%rd724, %rd17, %rd723;
	st.global.f64 	[%rd724], %fd2226;
	add.s64 	%rd725, %rd15, %rd723;
	st.global.f64 	[%rd725], %fd134;
	add.s32 	%r722, %r722, 2;
	setp.ne.s32 	%p150, %r722, 12;
	@%p150 bra 	$L__BB8_193;
	ld.global.u32 	%r670, [%rd33];
$L__BB8_195:
	setp.gt.u32 	%p151, %r2, 51;
	setp.lt.s32 	%p152, %r2, %r670;
	or.pred  	%p153, %p152, %p151;
	@%p153 bra 	$L__BB8_204;
	ld.global.u32 	%r634, [%rd53];
	setp.gt.s32 	%p154, %r634, 29;
	ld.global.u32 	%r231, [%rd40];
	mov.b32 	%r724, 51;
	@%p154 bra 	$L__BB8_198;
	setp.gt.s32 	%p155, %r231, 29;
	selp.b32 	%r724, %r2, 51, %p155;
$L__BB8_198:
	cvta.to.global.u64 	%rd163, %rd224;
	add.s32 	%r234, %r18, 2048;
	mul.lo.s32 	%r636, %r231, 5;
	ld.global.u32 	%r637, [%rd41];
	add.s32 	%r638, %r637, %r636;
	add.s32 	%r639, %r638, -66;
	ld.global.u32 	%r640, [%rd21+52];
	mul.lo.s32 	%r235, %r639, %r640;
	ld.global.u32 	%r641, [%rd42];
	add.s32 	%r642, %r641, %r636;
	add.s32 	%r643, %r642, -61;
	mul.lo.s32 	%r236, %r643, %r640;
	ld.global.f64 	%fd135, [%rd45];
	cvta.to.global.u64 	%rd164, %rd225;
	cvta.to.global.u64 	%rd165, %rd226;
	mov.b32 	%r725, 0;
$L__BB8_199:
	setp.ne.s32 	%p156, %r2, %r724;
	ld.global.f64 	%fd2227, [%rd109];
	ld.global.f64 	%fd2228, [%rd36];
	mul.lo.s32 	%r644, %r725, 235;
	add.s32 	%r645, %r644, %r235;
	mul.wide.s32 	%rd726, %r645, 8;
	add.s64 	%rd166, %rd163, %rd726;
	ld.global.f64 	%fd2229, [%rd166];
	ld.global.f64 	%fd2230, [%rd37];
	cvt.u64.u32 	%rd727, %r644;
	cvt.s64.s32 	%rd728, %r235;
	add.s64 	%rd729, %rd728, %rd727;
	shl.b64 	%rd730, %rd729, 3;
	add.s64 	%rd167, %rd163, %rd730;
	ld.global.f64 	%fd2231, [%rd167+8];
	mul.f64 	%fd2232, %fd2230, %fd2231;
	fma.rn.f64 	%fd2233, %fd2228, %fd2229, %fd2232;
	ld.global.f64 	%fd2234, [%rd38];
	add.s32 	%r646, %r644, %r236;
	mul.wide.s32 	%rd731, %r646, 8;
	add.s64 	%rd168, %rd163, %rd731;
	ld.global.f64 	%fd2235, [%rd168];
	fma.rn.f64 	%fd2236, %fd2234, %fd2235, %fd2233;
	ld.global.f64 	%fd2237, [%rd39];
	cvt.s64.s32 	%rd732, %r236;
	add.s64 	%rd733, %rd732, %rd727;
	shl.b64 	%rd734, %rd733, 3;
	add.s64 	%rd169, %rd163, %rd734;
	ld.global.f64 	%fd2238, [%rd169+8];
	fma.rn.f64 	%fd2239, %fd2237, %fd2238, %fd2236;
	ld.global.f64 	%fd2240, [%rd34];
	mul.wide.u32 	%rd735, %r725, 8;
	add.s64 	%rd170, %rd164, %rd735;
	ld.global.f64 	%fd2241, [%rd170];
	mul.f64 	%fd2242, %fd2240, %fd2241;
	fma.rn.f64 	%fd2243, %fd2227, %fd2239, %fd2242;
	mad.lo.s32 	%r647, %r725, 106496, %r234;
	add.s32 	%r238, %r647, 10649600;
	mul.wide.u32 	%rd736, %r238, 8;
	add.s64 	%rd737, %rd17, %rd736;
	st.global.f64 	[%rd737], %fd2243;
	add.s64 	%rd171, %rd165, %rd735;
	@%p156 bra 	$L__BB8_201;
	ld.global.f64 	%fd2244, [%rd171];
	shl.b32 	%r648, %r725, 11;
	add.s32 	%r649, %r648, %r1;
	add.s32 	%r650, %r649, 204800;
	mul.wide.u32 	%rd738, %r650, 8;
	add.s64 	%rd739, %rd16, %rd738;
	st.global.f64 	[%rd739], %fd2244;
$L__BB8_201:
	setp.ne.s32 	%p157, %r2, %r724;
	add.s64 	%rd741, %rd15, %rd736;
	st.global.f64 	[%rd741], %fd135;
	ld.global.f64 	%fd2245, [%rd109];
	ld.global.f64 	%fd2246, [%rd36];
	ld.global.f64 	%fd2247, [%rd166+1880];
	ld.global.f64 	%fd2248, [%rd37];
	ld.global.f64 	%fd2249, [%rd167+1888];
	mul.f64 	%fd2250, %fd2248, %fd2249;
	fma.rn.f64 	%fd2251, %fd2246, %fd2247, %fd2250;
	ld.global.f64 	%fd2252, [%rd38];
	ld.global.f64 	%fd2253, [%rd168+1880];
	fma.rn.f64 	%fd2254, %fd2252, %fd2253, %fd2251;
	ld.global.f64 	%fd2255, [%rd39];
	ld.global.f64 	%fd2256, [%rd169+1888];
	fma.rn.f64 	%fd2257, %fd2255, %fd2256, %fd2254;
	ld.global.f64 	%fd2258, [%rd34];
	ld.global.f64 	%fd2259, [%rd170+8];
	mul.f64 	%fd2260, %fd2258, %fd2259;
	fma.rn.f64 	%fd2261, %fd2245, %fd2257, %fd2260;
	add.s32 	%r239, %r238, 106496;
	mul.wide.u32 	%rd742, %r239, 8;
	add.s64 	%rd743, %rd17, %rd742;
	st.global.f64 	[%rd743], %fd2261;
	@%p157 bra 	$L__BB8_203;
	ld.global.f64 	%fd2262, [%rd171+8];
	shl.b32 	%r651, %r725, 11;
	add.s32 	%r652, %r651, %r1;
	add.s32 	%r653, %r652, 206848;
	mul.wide.u32 	%rd744, %r653, 8;
	add.s64 	%rd745, %rd16, %rd744;
	st.global.f64 	[%rd745], %fd2262;
$L__BB8_203:
	add.s64 	%rd747, %rd15, %rd742;
	st.global.f64 	[%rd747], %fd135;
	add.s32 	%r725, %r725, 2;
	setp.ne.s32 	%p158, %r725, 12;
	@%p158 bra 	$L__BB8_199;
$L__BB8_204:
	ret;

}
	// .globl	_Z10spcvmc_sw1iiPdS_S_S_S_S_S_S_S_S_S_S_S_S_S_S_S_S_S_PiS0_dS_iiiS_S0_S_S_S_S_S_S_S_S_S_S_S_S_S_S_S_S_S_S_S_S_S_S_S_S0_S_S_S_S_S_S_S_S_S_S_S_S_S_S_S_S_S_S_S_S_S_S_S_S_i
.visible .entry _Z10spcvmc_sw1iiPdS_S_S_S_S_S_S_S_S_S_S_S_S_S_S_S_S_S_PiS0_dS_iiiS_S0_S_S_S_S_S_S_S_S_S_S_S_S_S_S_S_S_S_S_S_S_S_S_S_S0_S_S_S_S_S_S_S_S_S_S_S_S_S_S_S_S_S_S_S_S_S_S_S_S_i(
	.param .u32 _Z10spcvmc_sw1iiPdS_S_S_S_S_S_S_S_S_S_S_S_S_S_S_S_S_S_PiS0_dS_iiiS_S0_S_S_S_S_S_S_S_S_S_S_S_S_S_S_S_S_S_S_S_S_S_S_S_S0_S_S_S_S_S_S_S_S_S_S_S_S_S_S_S_S_S_S_S_S_S_S_S_S_i_param_0,
	.param .u32 _Z10spcvmc_sw1iiPdS_S_S_S_S_S_S_S_S_S_S_S_S_S_S_S_S_S_PiS0_dS_iiiS_S0_S_S_S_S_S_S_S_S_S_S_S_S_S_S_S_S_S_S_S_S_S_S_S_S0_S_S_S_S_S_S_S_S_S_S_S_S_S_S_S_S_S_S_S_S_S_S_S_S_i_param_1,
	.param .u64 .ptr .align 1 _Z10spcvmc_sw1iiPdS_S_S_S_S_S_S_S_S_S_S_S_S_S_S_S_S_S_PiS0_dS_iiiS_S0_S_S_S_S_S_S_S_S_S_S_S_S_S_S_S_S_S_S_S_S_S_S_S_S0_S_S_S_S_S_S_S_S_S_S_S_S_S_S_S_S_S_S_S_S_S_S_S_S_i_param_2,
	.param .u64 .ptr .align 1 _Z10spcvmc_sw1iiPdS_S_S_S_S_S_S_S_S_S_S_S_S_S_S_S_S_S_PiS0_dS_iiiS_S0_S_S_S_S_S_S_S_S_S_S_S_S_S_S_S_S_S_S_S_S_S_S_S_S0_S_S_S_S_S_S_S_S_S_S_S_S_S_S_S_S_S_S_S_S_S_S_S_S_i_param_3,
	.param .u64 .ptr .align 1 _Z10spcvmc_sw1iiPdS_S_S_S_S_S_S_S_S_S_S_S_S_S_S_S_S_S_PiS0_dS_iiiS_S0_S_S_S_S_S_S_S_S_S_S_S_S_S_S_S_S_S_S_S_S_S_S_S_S0_S_S_S_S_S_S_S_S_S_S_S_S_S_S_S_S_S_S_S_S_S_S_S_S_i_param_4,
	.param .u64 .ptr .align 1 _Z10spcvmc_sw1iiPdS_S_S_S_S_S_S_S_S_S_S_S_S_S_S_S_S_S_PiS0_dS_iiiS_S0_S_S_S_S_S_S_S_S_S_S_S_S_S_S_S_S_S_S_S_S_S_S_S_S0_S_S_S_S_S_S_S_S_S_S_S_S_S_S_S_S_S_S_S_S_S_S_S_S_i_param_5,
	.param .u64 .ptr .align 1 _Z10spcvmc_sw1iiPdS_S_S_S_S_S_S_S_S_S_S_S_S_S_S_S_S_S_PiS0_dS_iiiS_S0_S_S_S_S_S_S_S_S_S_S_S_S_S_S_S_S_S_S_S_S_S_S_S_S0_S_S_S_S_S_S_S_S_S_S_S_S_S_S_S_S_S_S_S_S_S_S_S_S_i_param_6,
	.param .u64 .ptr .align 1 _Z10spcvmc_sw1iiPdS_S_S_S_S_S_S_S_S_S_S_S_S_S_S_S_S_S_PiS0_dS_iiiS_S0_S_S_S_S_S_S_S_S_S_S_S_S_S_S_S_S_S_S_S_S_S_S_S_S0_S_S_S_S_S_S_S_S_S_S_S_S_S_S_S_S_S_S_S_S_S_S_S_S_i_param_7,
	.param .u64 .ptr .align 1 _Z10spcvmc_sw1iiPdS_S_S_S_S_S_S_S_S_S_S_S_S_S_S_S_S_S_PiS0_dS_iiiS_S0_S_S_S_S_S_S_S_S_S_S_S_S_S_S_S_S_S_S_S_S_S_S_S_S0_S_S_S_S_S_S_S_S_S_S_S_S_S_S_S_S_S_S_S_S_S_S_S_S_i_param_8,
	.param .u64 .ptr .align 1 _Z10spcvmc_sw1iiPdS_S_S_S_S_S_S_S_S_S_S_S_S_S_S_S_S_S_PiS0_dS_iiiS_S0_S_S_S_S_S_S_S_S_S_S_S_S_S_S_S_S_S_S_S_S_S_S_S_S0_S_S_S_S_S_S_S_S_S_S_S_S_S_S_S_S_S_S_S_S_S_S_S_S_i_param_9,
	.param .u64 .ptr .align 1 _Z10spcvmc_sw1iiPdS_S_S_S_S_S_S_S_S_S_S_S_S_S_S_S_S_S_PiS0_dS_iiiS_S0_S_S_S_S_S_S_S_S_S_S_S_S_S_S_S_S_S_S_S_S_S_S_S_S0_S_S_S_S_S_S_S_S_S_S_S_S_S_S_S_S_S_S_S_S_S_S_S_S_i_param_10,
	.param .u64 .ptr .align 1 _Z10spcvmc_sw1iiPdS_S_S_S_S_S_S_S_S_S_S_S_S_S_S_S_S_S_PiS0_dS_iiiS_S0_S_S_S_S_S_S_S_S_S_S_S_S_S_S_S_S_S_S_S_S_S_S_S_S0_S_S_S_S_S_S_S_S_S_S_S_S_S_S_S_S_S_S_S_S_S_S_S_S_i_param_11,
	.param .u64 .ptr .align 1 _Z10spcvmc_sw1iiPdS_S_S_S_S_S_S_S_S_S_S_S_S_S_S_S_S_S_PiS0_dS_iiiS_S0_S_S_S_S_S_S_S_S_S_S_S_S_S_S_S_S_S_S_S_S_S_S_S_S0_S_S_S_S_S_S_S_S_S_S_S_S_S_S_S_S_S_S_S_S_S_S_S_S_i_param_12,
	.param .u64 .ptr .align 1 _Z10spcvmc_sw1iiPdS_S_S_S_S_S_S_S_S_S_S_S_S_S_S_S_S_S_PiS0_dS_iiiS_S0_S_S_S_S_S_S_S_S_S_S_S_S_S_S_S_S_S_S_S_S_S_S_S_S0_S_S_S_S_S_S_S_S_S_S_S_S_S_S_S_S_S_S_S_S_S_S_S_S_i_param_13,
	.param .u64 .ptr .align 1 _Z10spcvmc_sw1iiPdS_S_S_S_S_S_S_S_S_S_S_S_S_S_S_S_S_S_PiS0_dS_iiiS_S0_S_S_S_S_S_S_S_S_S_S_S_S_S_S_S_S_S_S_S_S_S_S_S_S0_S_S_S_S_S_S_S_S_S_S_S_S_S_S_S_S_S_S_S_S_S_S_S_S_i_param_14,
	.param .u64 .ptr .align 1 _Z10spcvmc_sw1iiPdS_S_S_S_S_S_S_S_S_S_S_S_S_S_S_S_S_S_PiS0_dS_iiiS_S0_S_S_S_S_S_S_S_S_S_S_S_S_S_S_S_S_S_S_S_S_S_S_S_S0_S_S_S_S_S_S_S_S_S_S_S_S_S_S_S_S_S_S_S_S_S_S_S_S_i_param_15,
	.param .u64 .ptr .align 1 _Z10spcvmc_sw1iiPdS_S_S_S_S_S_S_S_S_S_S_S_S_S_S_S_S_S_PiS0_dS_iiiS_S0_S_S_S_S_S_S_S_S_S_S_S_S_S_S_S_S_S_S_S_S_S_S_S_S0_S_S_S_S_S_S_S_S_S_S_S_S_S_S_S_S_S_S_S_S_S_S_S_S_i_param_16,
	.param .u64 .ptr .align 1 _Z10spcvmc_sw1iiPdS_S_S_S_S_S_S_S_S_S_S_S_S_S_S_S_S_S_PiS0_dS_iiiS_S0_S_S_S_S_S_S_S_S_S_S_S_S_S_S_S_S_S_S_S_S_S_S_S_S0_S_S_S_S_S_S_S_S_S_S_S_S_S_S_S_S_S_S_S_S_S_S_S_S_i_param_17,
	.param .u64 .ptr .align 1 _Z10spcvmc_sw1iiPdS_S_S_S_S_S_S_S_S_S_S_S_S_S_S_S_S_S_PiS0_dS_iiiS_S0_S_S_S_S_S_S_S_S_S_S_S_S_S_S_S_S_S_S_S_S_S_S_S_S0_S_S_S_S_S_S_S_S_S_S_S_S_S_S_S_S_S_S_S_S_S_S_S_S_i_param_18,
	.param .u64 .ptr .align 1 _Z10spcvmc_sw1iiPdS_S_S_S_S_S_S_S_S_S_S_S_S_S_S_S_S_S_PiS0_dS_iiiS_S0_S_S_S_S_S_S_S_S_S_S_S_S_S_S_S_S_S_S_S_S_S_S_S_S0_S_S_S_S_S_S_S_S_S_S_S_S_S_S_S_S_S_S_S_S_S_S_S_S_i_param_19,
	.param .u64 .ptr .align 1 _Z10spcvmc_sw1iiPdS_S_S_S_S_S_S_S_S_S_S_S_S_S_S_S_S_S_PiS0_dS_iiiS_S0_S_S_S_S_S_S_S_S_S_S_S_S_S_S_S_S_S_S_S_S_S_S_S_S0_S_S_S_S_S_S_S_S_S_S_S_S_S_S_S_S_S_S_S_S_S_S_S_S_i_param_20,
	.param .u64 .ptr .align 1 _Z10spcvmc_sw1iiPdS_S_S_S_S_S_S_S_S_S_S_S_S_S_S_S_S_S_PiS0_dS_iiiS_S0_S_S_S_S_S_S_S_S_S_S_S_S_S_S_S_S_S_S_S_S_S_S_S_S0_S_S_S_S_S_S_S_S_S_S_S_S_S_S_S_S_S_S_S_S_S_S_S_S_i_param_21,
	.param .u64 .ptr .align 1 _Z10spcvmc_sw1iiPdS_S_S_S_S_S_S_S_S_S_S_S_S_S_S_S_S_S_PiS0_dS_iiiS_S0_S_S_S_S_S_S_S_S_S_S_S_S_S_S_S_S_S_S_S_S_S_S_S_S0_S_S_S_S_S_S_S_S_S_S_S_S_S_S_S_S_S_S_S_S_S_S_S_S_i_param_22,
	.param .f64 _Z10spcvmc_sw1iiPdS_S_S_S_S_S_S_S_S_S_S_S_S_S_S_S_S_S_PiS0_dS_iiiS_S0_S_S_S_S_S_S_S_S_S_S_S_S_S_S_S_S_S_S_S_S_S_S_S_S0_S_S_S_S_S_S_S_S_S_S_S_S_S_S_S_S_S_S_S_S_S_S_S_S_i_param_23,
	.param .u64 .ptr .align 1 _Z10spcvmc_sw1iiPdS_S_S_S_S_S_S_S_S_S_S_S_S_S_S_S_S_S_PiS0_dS_iiiS_S0_S_S_S_S_S_S_S_S_S_S_S_S_S_S_S_S_S_S_S_S_S_S_S_S0_S_S_S_S_S_S_S_S_S_S_S_S_S_S_S_S_S_S_S_S_S_S_S_S_i_param_24,
	.param .u32 _Z10spcvmc_sw1iiPdS_S_S_S_S_S_S_S_S_S_S_S_S_S_S_S_S_S_PiS0_dS_iiiS_S0_S_S_S_S_S_S_S_S_S_S_S_S_S_S_S_S_S_S_S_S_S_S_S_S0_S_S_S_S_S_S_S_S_S_S_S_S_S_S_S_S_S_S_S_S_S_S_S_S_i_param_25,
	.param .u32 _Z10spcvmc_sw1iiPdS_S_S_S_S_S_S_S_S_S_S_S_S_S_S_S_S_S_PiS0_dS_iiiS_S0_S_S_S_S_S_S_S_S_S_S_S_S_S_S_S_S_S_S_S_S_S_S_S_S0_S_S_S_S_S_S_S_S_S_S_S_S_S_S_S_S_S_S_S_S_S_S_S_S_i_param_26,
	.param .u32 _Z10spcvmc_sw1iiPdS_S_S_S_S_S_S_S_S_S_S_S_S_S_S_S_S_S_PiS0_dS_iiiS_S0_S_S_S_S_S_S_S_S_S_S_S_S_S_S_S_S_S_S_S_S_S_S_S_S0_S_S_S_S_S_S_S_S_S_S_S_S_S_S_S_S_S_S_S_S_S_S_S_S_i_param_27,
	.param .u64 .ptr .align 1 _Z10spcvmc_sw1iiPdS_S_S_S_S_S_S_S_S_S_S_S_S_S_S_S_S_S_PiS0_dS_iiiS_S0_S_S_S_S_S_S_S_S_S_S_S_S_S_S_S_S_S_S_S_S_S_S_S_S0_S_S_S_S_S_S_S_S_S_S_S_S_S_S_S_S_S_S_S_S_S_S_S_S_i_param_28,
	.param .u64 .ptr .align 1 _Z10spcvmc_sw1iiPdS_S_S_S_S_S_S_S_S_S_S_S_S_S_S_S_S_S_PiS0_dS_iiiS_S0_S_S_S_S_S_S_S_S_S_S_S_S_S_S_S_S_S_S_S_S_S_S_S_S0_S_S_S_S_S_S_S_S_S_S_S_S_S_S_S_S_S_S_S_S_S_S_S_S_i_param_29,
	.param .u64 .ptr .align 1 _Z10spcvmc_sw1iiPdS_S_S_S_S_S_S_S_S_S_S_S_S_S_S_S_S_S_PiS0_dS_iiiS_S0_S_S_S_S_S_S_S_S_S_S_S_S_S_S_S_S_S_S_S_S_S_S_S_S0_S_S_S_S_S_S_S_S_S_S_S_S_S_S_S_S_S_S_S_S_S_S_S_S_i_param_30,
	.param .u64 .ptr .align 1 _Z10spcvmc_sw1iiPdS_S_S_S_S_S_S_S_S_S_S_S_S_S_S_S_S_S_PiS0_dS_iiiS_S0_S_S_S_S_S_S_S_S_S_S_S_S_S_S_S_S_S_S_S_S_S_S_S_S0_S_S_S_S_S_S_S_S_S_S_S_S_S_S_S_S_S_S_S_S_S_S_S_S_i_param_31,
	.param .u64 .ptr .align 1 _Z10spcvmc_sw1iiPdS_S_S_S_S_S_S_S_S_S_S_S_S_S_S_S_S_S_PiS0_dS_iiiS_S0_S_S_S_S_S_S_S_S_S_S_S_S_S_S_S_S_S_S_S_S_S_S_S_S0_S_S_S_S_S_S_S_S_S_S_S_S_S_S_S_S_S_S_S_S_S_S_S_S_i_param_32,
	.param .u64 .ptr .align 1 _Z10spcvmc_sw1iiPdS_S_S_S_S_S_S_S_S_S_S_S_S_S_S_S_S_S_PiS0_dS_iiiS_S0_S_S_S_S_S_S_S_S_S_S_S_S_S_S_S_S_S_S_S_S_S_S_S_S0_S_S_S_S_S_S_S_S_S_S_S_S_S_S_S_S_S_S_S_S_S_S_S_S_i_param_33,
	.param .u64 .ptr .align 1 _Z10spcvmc_sw1iiPdS_S_S_S_S_S_S_S_S_S_S_S_S_S_S_S_S_S_PiS0_dS_iiiS_S0_S_S_S_S_S_S_S_S_S_S_S_S_S_S_S_S_S_S_S_S_S_S_S_S0_S_S_S_S_S_S_S_S_S_S_S_S_S_S_S_S_S_S_S_S_S_S_S_S_i_param_34,
	.param .u64 .ptr .align 1 _Z10spcvmc_sw1iiPdS_S_S_S_S_S_S_S_S_S_S_S_S_S_S_S_S_S_PiS0_dS_iiiS_S0_S_S_S_S_S_S_S_S_S_S_S_S_S_S_S_S_S_S_S_S_S_S_S_S0_S_S_S_S_S_S_S_S_S_S_S_S_S_S_S_S_S_S_S_S_S_S_S_S_i_param_35,
	.param .u64 .ptr .align 1 _Z10spcvmc_sw1iiPdS_S_S_S_S_S_S_S_S_S_S_S_S_S_S_S_S_S_PiS0_dS_iiiS_S0_S_S_S_S_S_S_S_S_S_S_S_S_S_S_S_S_S_S_S_S_S_S_S_S0_S_S_S_S_S_S_S_S_S_S_S_S_S_S_S_S_S_S_S_S_S_S_S_S_i_param_36,
	.param .u64 .ptr .align 1 _Z10spcvmc_sw1iiPdS_S_S_S_S_S_S_S_S_S_S_S_S_S_S_S_S_S_PiS0_dS_iiiS_S0_S_S_S_S_S_S_S_S_S_S_S_S_S_S_S_S_S_S_S_S_S_S_S_S0_S_S_S_S_S_S_S_S_S_S_S_S_S_S_S_S_S_S_S_S_S_S_S_S_i_param_37,
	.param .u64 .ptr .align 1 _Z10spcvmc_sw1iiPdS_S_S_S_S_S_S_S_S_S_S_S_S_S_S_S_S_S_PiS0_dS_iiiS_S0_S_S_S_S_S_S_S_S_S_S_S_S_S_S_S_S_S_S_S_S_S_S_S_S0_S_S_S_S_S_S_S_S_S_S_S_S_S_S_S_S_S_S_S_S_S_S_S_S_i_param_38,
	.param .u64 .ptr .align 1 _Z10spcvmc_sw1iiPdS_S_S_S_S_S_S_S_S_S_S_S_S_S_S_S_S_S_PiS0_dS_iiiS_S0_S_S_S_S_S_S_S_S_S_S_S_S_S_S_S_S_S_S_S_S_S_S_S_S0_S_S_S_S_S_S_S_S_S_S_S_S_S_S_S_S_S_S_S_S_S_S_S_S_i_param_39,
	.param .u64 .ptr .align 1 _Z10spcvmc_sw1iiPdS_S_S_S_S_S_S_S_S_S_S_S_S_S_S_S_S_S_PiS0_dS_iiiS_S0_S_S_S_S_S_S_S_S_S_S_S_S_S_S_S_S_S_S_S_S_S_S_S_S0_S_S_S_S_S_S_S_S_S_S_S_S_S_S_S_S_S_S_S_S_S_S_S_S_i_param_40,
	.param .u64 .ptr .align 1 _Z10spcvmc_sw1iiPdS_S_S_S_S_S_S_S_S_S_S_S_S_S_S_S_S_S_PiS0_dS_iiiS_S0_S_S_S_S_S_S_S_S_S_S_S_S_S_S_S_S_S_S_S_S_S_S_S_S0_S_S_S_S_S_S_S_S_S_S_S_S_S_S_S_S_S_S_S_S_S_S_S_S_i_param_41,
	.param .u64 .ptr .align 1 _Z10spcvmc_sw1iiPdS_S_S_S_S_S_S_S_S_S_S_S_S_S_S_S_S_S_PiS0_dS_iiiS_S0_S_S_S_S_S_S_S_S_S_S_S_S_S_S_S_S_S_S_S_S_S_S_S_S0_S_S_S_S_S_S_S_S_S_S_S_S_S_S_S_S_S_S_S_S_S_S_S_S_i_param_42,
	.param .u64 .ptr .align 1 _Z10spcvmc_sw1iiPdS_S_S_S_S_S_S_S_S_S_S_S_S_S_S_S_S_S_PiS0_dS_iiiS_S0_S_S_S_S_S_S_S_S_S_S_S_S_S_S_S_S_S_S_S_S_S_S_S_S0_S_S_S_S_S_S_S_S_S_S_S_S_S_S_S_S_S_S_S_S_S_S_S_S_i_param_43,
	.param .u64 .ptr .align 1 _Z10spcvmc_sw1iiPdS_S_S_S_S_S_S_S_S_S_S_S_S_S_S_S_S_S_PiS0_dS_iiiS_S0_S_S_S_S_S_S_S_S_S_S_S_S_S_S_S_S_S_S_S_S_S_S_S_S0_S_S_S_S_S_S_S_S_S_S_S_S_S_S_S_S_S_S_S_S_S_S_S_S_i_param_44,
	.param .u64 .ptr .align 1 _Z10spcvmc_sw1iiPdS_S_S_S_S_S_S_S_S_S_S_S_S_S_S_S_S_S_PiS0_dS_iiiS_S0_S_S_S_S_S_S_S_S_S_S_S_S_S_S_S_S_S_S_S_S_S_S_S_S0_S_S_S_S_S_S_S_S_S_S_S_S_S_S_S_S_S_S_S_S_S_S_S_S_i_param_45,
	.param .u64 .ptr .align 1 _Z10spcvmc_sw1iiPdS_S_S_S_S_S_S_S_S_S_S_S_S_S_S_S_S_S_PiS0_dS_iiiS_S0_S_S_S_S_S_S_S_S_S_S_S_S_S_S_S_S_S_S_S_S_S_S_S_S0_S_S_S_S_S_S_S_S_S_S_S_S_S_S_S_S_S_S_S_S_S_S_S_S_i_param_46,
	.param .u64 .ptr .align 1 _Z10spcvmc_sw1iiPdS_S_S_S_S_S_S_S_S_S_S_S_S_S_S_S_S_S_PiS0_dS_iiiS_S0_S_S_S_S_S_S_S_S_S_S_S_S_S_S_S_S_S_S_S_S_S_S_S_S0_S_S_S_S_S_S_S_S_S_S_S_S_S_S_S_S_S_S_S_S_S_S_S_S_i_param_47,
	.param .u64 .ptr .align 1 _Z10spcvmc_sw1iiPdS_S_S_S_S_S_S_S_S_S_S_S_S_S_S_S_S_S_PiS0_dS_iiiS_S0_S_S_S_S_S_S_S_S_S_S_S_S_S_S_S_S_S_S_S_S_S_S_S_S0_S_S_S_S_S_S_S_S_S_S_S_S_S_S_S_S_S_S_S_S_S_S_S_S_i_param_48,
	.param .u64 .ptr .align 1 _Z10spcvmc_sw1iiPdS_S_S_S_S_S_S_S_S_S_S_S_S_S_S_S_S_S_PiS0_dS_iiiS_S0_S_S_S_S_S_S_S_S_S_S_S_S_S_S_S_S_S_S_S_S_S_S_S_S0_S_S_S_S_S_S_S_S_S_S_S_S_S_S_S_S_S_S_S_S_S_S_S_S_i_param_49,
	.param .u64 .ptr .align 1 _Z10spcvmc_sw1iiPdS_S_S_S_S_S_S_S_S_S_S_S_S_S_S_S_S_S_PiS0_dS_iiiS_S0_S_S_S_S_S_S_S_S_S_S_S_S_S_S_S_S_S_S_S_S_S_S_S_S0_S_S_S_S_S_S_S_S_S_S_S_S_S_S_S_S_S_S_S_S_S_S_S_S_i_param_50,
	.param .u64 .ptr .align 1 _Z10spcvmc_sw1iiPdS_S_S_S_S_S_S_S_S_S_S_S_S_S_S_S_S_S_PiS0_dS_iiiS_S0_S_S_S_S_S_S_S_S_S_S_S_S_S_S_S_S_S_S_S_S_S_S_S_S0_S_S_S_S_S_S_S_S_S_S_S_S_S_S_S_S_S_S_S_S_S_S_S_S_i_param_51,
	.param .u64 .ptr .align 1 _Z10spcvmc_sw1iiPdS_S_S_S_S_S_S_S_S_S_S_S_S_S_S_S_S_S_PiS0_dS_iiiS_S0_S_S_S_S_S_S_S_S_S_S_S_S_S_S_S_S_S_S_S_S_S_S_S_S0_S_S_S_S_S_S_S_S_S_S_S_S_S_S_S_S_S_S_S_S_S_S_S_S_i_param_52,
	.param .u64 .ptr .align 1 _Z10spcvmc_sw1iiPdS_S_S_S_S_S_S_S_S_S_S_S_S_S_S_S_S_S_PiS0_dS_iiiS_S0_S_S_S_S_S_S_S_S_S_S_S_S_S_S_S_S_S_S_S_S_S_S_S_S0_S_S_S_S_S_S_S_S_S_S_S_S_S_S_S_S_S_S_S_S_S_S_S_S_i_param_53,
	.param .u64 .ptr .align 1 _Z10spcvmc_sw1iiPdS_S_S_S_S_S_S_S_S_S_S_S_S_S_S_S_S_S_PiS0_dS_iiiS_S0_S_S_S_S_S_S_S_S_S_S_S_S_S_S_S_S_S_S_S_S_S_S_S_S0_S_S_S_S_S_S_S_S_S_S_S_S_S_S_S_S_S_S_S_S_S_S_S_S_i_param_54,
	.param .u64 .ptr .align 1 _Z10spcvmc_sw1iiPdS_S_S_S_S_S_S_S_S_S_S_S_S_S_S_S_S_S_PiS0_dS_iiiS_S0_S_S_S_S_S_S_S_S_S_S_S_S_S_S_S_S_S_S_S_S_S_S_S_S0_S_S_S_S_S_S_S_S_S_S_S_S_S_S_S_S_S_S_S_S_S_S_S_S_i_param_55,
	.param .u64 .ptr .align 1 _Z10spcvmc_sw1iiPdS_S_S_S_S_S_S_S_S_S_S_S_S_S_S_S_S_S_PiS0_dS_iiiS_S0_S_S_S_S_S_S_S_S_S_S_S_S_S_S_S_S_S_S_S_S_S_S_S_S0_S_S_S_S_S_S_S_S_S_S_S_S_S_S_S_S_S_S_S_S_S_S_S_S_i_param_56,
	.param .u64 .ptr .align 1 _Z10spcvmc_sw1iiPdS_S_S_S_S_S_S_S_S_S_S_S_S_S_S_S_S_S_PiS0_dS_iiiS_S0_S_S_S_S_S_S_S_S_S_S_S_S_S_S_S_S_S_S_S_S_S_S_S_S0_S_S_S_S_S_S_S_S_S_S_S_S_S_S_S_S_S_S_S_S_S_S_S_S_i_param_57,
	.param .u64 .ptr .align 1 _Z10spcvmc_sw1iiPdS_S_S_S_S_S_S_S_S_S_S_S_S_S_S_S_S_S_PiS0_dS_iiiS_S0_S_S_S_S_S_S_S_S_S_S_S_S_S_S_S_S_S_S_S_S_S_S_S_S0_S_S_S_S_S_S_S_S_S_S_S_S_S_S_S_S_S_S_S_S_S_S_S_S_i_param_58,
	.param .u64 .ptr .align 1 _Z10spcvmc_sw1iiPdS_S_S_S_S_S_S_S_S_S_S_S_S_S_S_S_S_S_PiS0_dS_iiiS_S0_S_S_S_S_S_S_S_S_S_S_S_S_S_S_S_S_S_S_S_S_S_S_S_S0_S_S_S_S_S_S_S_S_S_S_S_S_S_S_S_S_S_S_S_S_S_S_S_S_i_param_59,
	.param .u64 .ptr .align 1 _Z10spcvmc_sw1iiPdS_S_S_S_S_S_S_S_S_S_S_S_S_S_S_S_S_S_PiS0_dS_iiiS_S0_S_S_S_S_S_S_S_S_S_S_S_S_S_S_S_S_S_S_S_S_S_S_S_S0_S_S_S_S_S_S_S_S_S_S_S_S_S_S_S_S_S_S_S_S_S_S_S_S_i_param_60,
	.param .u64 .ptr .align 1 _Z10spcvmc_sw1iiPdS_S_S_S_S_S_S_S_S_S_S_S_S_S_S_S_S_S_PiS0_dS_iiiS_S0_S_S_S_S_S_S_S_S_S_S_S_S_S_S_S_S_S_S_S_S_S_S_S_S0_S_S_S_S_S_S_S_S_S_S_S_S_S_S_S_S_S_S_S_S_S_S_S_S_i_param_61,
	.param .u64 .ptr .align 1 _Z10spcvmc_sw1iiPdS_S_S_S_S_S_S_S_S_S_S_S_S_S_S_S_S_S_PiS0_dS_iiiS_S0_S_S_S_S_S_S_S_S_S_S_S_S_S_S_S_S_S_S_S_S_S_S_S_S0_S_S_S_S_S_S_S_S_S_S_S_S_S_S_S_S_S_S_S_S_S_S_S_S_i_param_62,
	.param .u64 .ptr .align 1 _Z10spcvmc_sw1iiPdS_S_S_S_S_S_S_S_S_S_S_S_S_S_S_S_S_S_PiS0_dS_iiiS_S0_S_S_S_S_S_S_S_S_S_S_S_S_S_S_S_S_S_S_S_S_S_S_S_S0_S_S_S_S_S_S_S_S_S_S_S_S_S_S_S_S_S_S_S_S_S_S_S_S_i_param_63,
	.param .u64 .ptr .align 1 _Z10spcvmc_sw1iiPdS_S_S_S_S_S_S_S_S_S_S_S_S_S_S_S_S_S_PiS0_dS_iiiS_S0_S_S_S_S_S_S_S_S_S_S_S_S_S_S_S_S_S_S_S_S_S_S_S_S0_S_S_S_S_S_S_S_S_S_S_S_S_S_S_S_S_S_S_S_S_S_S_S_S_i_param_64,
	.param .u64 .ptr .align 1 _Z10spcvmc_sw1iiPdS_S_S_S_S_S_S_S_S_S_S_S_S_S_S_S_S_S_PiS0_dS_iiiS_S0_S_S_S_S_S_S_S_S_S_S_S_S_S_S_S_S_S_S_S_S_S_S_S_S0_S_S_S_S_S_S_S_S_S_S_S_S_S_S_S_S_S_S_S_S_S_S_S_S_i_param_65,
	.param .u64 .ptr .align 1 _Z10spcvmc_sw1iiPdS_S_S_S_S_S_S_S_S_S_S_S_S_S_S_S_S_S_PiS0_dS_iiiS_S0_S_S_S_S_S_S_S_S_S_S_S_S_S_S_S_S_S_S_S_S_S_S_S_S0_S_S_S_S_S_S_S_S_S_S_S_S_S_S_S_S_S_S_S_S_S_S_S_S_i_param_66,
	.param .u64 .ptr .align 1 _Z10spcvmc_sw1iiPdS_S_S_S_S_S_S_S_S_S_S_S_S_S_S_S_S_S_PiS0_dS_iiiS_S0_S_S_S_S_S_S_S_S_S_S_S_S_S_S_S_S_S_S_S_S_S_S_S_S0_S_S_S_S_S_S_S_S_S_S_S_S_S_S_S_S_S_S_S_S_S_S_S_S_i_param_67,
	.param .u64 .ptr .align 1 _Z10spcvmc_sw1iiPdS_S_S_S_S_S_S_S_S_S_S_S_S_S_S_S_S_S_PiS0_dS_iiiS_S0_S_S_S_S_S_S_S_S_S_S_S_S_S_S_S_S_S_S_S_S_S_S_S_S0_S_S_S_S_S_S_S_S_S_S_S_S_S_S_S_S_S_S_S_S_S_S_S_S_i_param_68,
	.param .u64 .ptr .align 1 _Z10spcvmc_sw1iiPdS_S_S_S_S_S_S_S_S_S_S_S_S_S_S_S_S_S_PiS0_dS_iiiS_S0_S_S_S_S_S_S_S_S_S_S_S_S_S_S_S_S_S_S_S_S_S_S_S_S0_S_S_S_S_S_S_S_S_S_S_S_S_S_S_S_S_S_S_S_S_S_S_S_S_i_param_69,
	.param .u64 .ptr .align 1 _Z10spcvmc_sw1iiPdS_S_S_S_S_S_S_S_S_S_S_S_S_S_S_S_S_S_PiS0_dS_iiiS_S0_S_S_S_S_S_S_S_S_S_S_S_S_S_S_S_S_S_S_S_S_S_S_S_S0_S_S_S_S_S_S_S_S_S_S_S_S_S_S_S_S_S_S_S_S_S_S_S_S_i_param_70,
	.param .u64 .ptr .align 1 _Z10spcvmc_sw1iiPdS_S_S_S_S_S_S_S_S_S_S_S_S_S_S_S_S_S_PiS0_dS_iiiS_S0_S_S_S_S_S_S_S_S_S_S_S_S_S_S_S_S_S_S_S_S_S_S_S_S0_S_S_S_S_S_S_S_S_S_S_S_S_S_S_S_S_S_S_S_S_S_S_S_S_i_param_71,
	.param .u64 .ptr .align 1 _Z10spcvmc_sw1iiPdS_S_S_S_S_S_S_S_S_S_S_S_S_S_S_S_S_S_PiS0_dS_iiiS_S0_S_S_S_S_S_S_S_S_S_S_S_S_S_S_S_S_S_S_S_S_S_S_S_S0_S_S_S_S_S_S_S_S_S_S_S_S_S_S_S_S_S_S_S_S_S_S_S_S_i_param_72,
	.param .u64 .ptr .align 1 _Z10spcvmc_sw1iiPdS_S_S_S_S_S_S_S_S_S_S_S_S_S_S_S_S_S_PiS0_dS_iiiS_S0_S_S_S_S_S_S_S_S_S_S_S_S_S_S_S_S_S_S_S_S_S_S_S_S0_S_S_S_S_S_S_S_S_S_S_S_S_S_S_S_S_S_S_S_S_S_S_S_S_i_param_73,
	.param .u64 .ptr .align 1 _Z10spcvmc_sw1iiPdS_S_S_S_S_S_S_S_S_S_S_S_S_S_S_S_S_S_PiS0_dS_iiiS_S0_S_S_S_S_S_S_S_S_S_S_S_S_S_S_S_S_S_S_S_S_S_S_S_S0_S_S_S_S_S_S_S_S_S_S_S_S_S_S_S_S_S_S_S_S_S_S_S_S_i_param_74,
	.param .u64 .ptr .align 1 _Z10spcvmc_sw1iiPdS_S_S_S_S_S_S_S_S_S_S_S_S_S_S_S_S_S_PiS0_dS_iiiS_S0_S_S_S_S_S_S_S_S_S_S_S_S_S_S_S_S_S_S_S_S_S_S_S_S0_S_S_S_S_S_S_S_S_S_S_S_S_S_S_S_S_S_S_S_S_S_S_S_S_i_param_75,
	.param .u64 .ptr .align 1 _Z10spcvmc_sw1iiPdS_S_S_S_S_S_S_S_S_S_S_S_S_S_S_S_S_S_PiS0_dS_iiiS_S0_S_S_S_S_S_S_S_S_S_S_S_S_S_S_S_S_S_S_S_S_S_S_S_S0_S_S_S_S_S_S_S_S_S_S_S_S_S_S_S_S_S_S_S_S_S_S_S_S_i_param_76,
	.param .u64 .ptr .align 1 _Z10spcvmc_sw1iiPdS_S_S_S_S_S_S_S_S_S_S_S_S_S_S_S_S_S_PiS0_dS_iiiS_S0_S_S_S_S_S_S_S_S_S_S_S_S_S_S_S_S_S_S_S_S_S_S_S_S0_S_S_S_S_S_S_S_S_S_S_S_S_S_S_S_S_S_S_S_S_S_S_S_S_i_param_77,
	.param .u32 _Z10spcvmc_sw1iiPdS_S_S_S_S_S_S_S_S_S_S_S_S_S_S_S_S_S_PiS0_dS_iiiS_S0_S_S_S_S_S_S_S_S_S_S_S_S_S_S_S_S_S_S_S_S_S_S_S_S0_S_S_S_S_S_S_S_S_S_S_S_S_S_S_S_S_S_S_S_S_S_S_S_S_i_param_78
)
{
	.reg .pred 	%p<42>;
	.reg .b32 	%r<145>;
	.reg .b64 	%rd<310>;
	.reg .b64 	%fd<509>;

	ld.param.u64 	%rd103, [_Z10spcvmc_sw1iiPdS_S_S_S_S_S_S_S_S_S_S_S_S_S_S_S_S_S_PiS0_dS_iiiS_S0_S_S_S_S_S_S_S_S_S_S_S_S_S_S_S_S_S_S_S_S_S_S_S_S0_S_S_S_S_S_S_S_S_S_S_S_S_S_S_S_S_S_S_S_S_S_S_S_S_i_param_21];
	ld.param.u64 	%rd104, [_Z10spcvmc_sw1iiPdS_S_S_S_S_S_S_S_S_S_S_S_S_S_S_S_S_S_PiS0_dS_iiiS_S0_S_S_S_S_S_S_S_S_S_S_S_S_S_S_S_S_S_S_S_S_S_S_S_S0_S_S_S_S_S_S_S_S_S_S_S_S_S_S_S_S_S_S_S_S_S_S_S_S_i_param_24];
	ld.param.u64 	%rd105, [_Z10spcvmc_sw1iiPdS_S_S_S_S_S_S_S_S_S_S_S_S_S_S_S_S_S_PiS0_dS_iiiS_S0_S_S_S_S_S_S_S_S_S_S_S_S_S_S_S_S_S_S_S_S_S_S_S_S0_S_S_S_S_S_S_S_S_S_S_S_S_S_S_S_S_S_S_S_S_S_S_S_S_i_param_28];
	ld.param.u64 	%rd106, [_Z10spcvmc_sw1iiPdS_S_S_S_S_S_S_S_S_S_S_S_S_S_S_S_S_S_PiS0_dS_iiiS_S0_S_S_S_S_S_S_S_S_S_S_S_S_S_S_S_S_S_S_S_S_S_S_S_S0_S_S_S_S_S_S_S_S_S_S_S_S_S_S_S_S_S_S_S_S_S_S_S_S_i_param_29];
	ld.param.u64 	%rd107, [_Z10spcvmc_sw1iiPdS_S_S_S_S_S_S_S_S_S_S_S_S_S_S_S_S_S_PiS0_dS_iiiS_S0_S_S_S_S_S_S_S_S_S_S_S_S_S_S_S_S_S_S_S_S_S_S_S_S0_S_S_S_S_S_S_S_S_S_S_S_S_S_S_S_S_S_S_S_S_S_S_S_S_i_param_30];
	ld.param.u64 	%rd108, [_Z10spcvmc_sw1iiPdS_S_S_S_S_S_S_S_S_S_S_S_S_S_S_S_S_S_PiS0_dS_iiiS_S0_S_S_S_S_S_S_S_S_S_S_S_S_S_S_S_S_S_S_S_S_S_S_S_S0_S_S_S_S_S_S_S_S_S_S_S_S_S_S_S_S_S_S_S_S_S_S_S_S_i_param_32];
	ld.param.u64 	%rd109, [_Z10spcvmc_sw1iiPdS_S_S_S_S_S_S_S_S_S_S_S_S_S_S_S_S_S_PiS0_dS_iiiS_S0_S_S_S_S_S_S_S_S_S_S_S_S_S_S_S_S_S_S_S_S_S_S_S_S0_S_S_S_S_S_S_S_S_S_S_S_S_S_S_S_S_S_S_S_S_S_S_S_S_i_param_33];
	ld.param.u64 	%rd110, [_Z10spcvmc_sw1iiPdS_S_S_S_S_S_S_S_S_S_S_S_S_S_S_S_S_S_PiS0_dS_iiiS_S0_S_S_S_S_S_S_S_S_S_S_S_S_S_S_S_S_S_S_S_S_S_S_S_S0_S_S_S_S_S_S_S_S_S_S_S_S_S_S_S_S_S_S_S_S_S_S_S_S_i_param_34];
	ld.param.u64 	%rd111, [_Z10spcvmc_sw1iiPdS_S_S_S_S_S_S_S_S_S_S_S_S_S_S_S_S_S_PiS0_dS_iiiS_S0_S_S_S_S_S_S_S_S_S_S_S_S_S_S_S_S_S_S_S_S_S_S_S_S0_S_S_S_S_S_S_S_S_S_S_S_S_S_S_S_S_S_S_S_S_S_S_S_S_i_param_53];
	ld.param.u64 	%rd112, [_Z10spcvmc_sw1iiPdS_S_S_S_S_S_S_S_S_S_S_S_S_S_S_S_S_S_PiS0_dS_iiiS_S0_S_S_S_S_S_S_S_S_S_S_S_S_S_S_S_S_S_S_S_S_S_S_S_S0_S_S_S_S_S_S_S_S_S_S_S_S_S_S_S_S_S_S_S_S_S_S_S_S_i_param_54];
	ld.param.u64 	%rd113, [_Z10spcvmc_sw1iiPdS_S_S_S_S_S_S_S_S_S_S_S_S_S_S_S_S_S_PiS0_dS_iiiS_S0_S_S_S_S_S_S_S_S_S_S_S_S_S_S_S_S_S_S_S_S_S_S_S_S0_S_S_S_S_S_S_S_S_S_S_S_S_S_S_S_S_S_S_S_S_S_S_S_S_i_param_59];
	ld.param.u64 	%rd114, [_Z10spcvmc_sw1iiPdS_S_S_S_S_S_S_S_S_S_S_S_S_S_S_S_S_S_PiS0_dS_iiiS_S0_S_S_S_S_S_S_S_S_S_S_S_S_S_S_S_S_S_S_S_S_S_S_S_S0_S_S_S_S_S_S_S_S_S_S_S_S_S_S_S_S_S_S_S_S_S_S_S_S_i_param_60];
	ld.param.u64 	%rd115, [_Z10spcvmc_sw1iiPdS_S_S_S_S_S_S_S_S_S_S_S_S_S_S_S_S_S_PiS0_dS_iiiS_S0_S_S_S_S_S_S_S_S_S_S_S_S_S_S_S_S_S_S_S_S_S_S_S_S0_S_S_S_S_S_S_S_S_S_S_S_S_S_S_S_S_S_S_S_S_S_S_S_S_i_param_61];
	ld.param.u64 	%rd116, [_Z10spcvmc_sw1iiPdS_S_S_S_S_S_S_S_S_S_S_S_S_S_S_S_S_S_PiS0_dS_iiiS_S0_S_S_S_S_S_S_S_S_S_S_S_S_S_S_S_S_S_S_S_S_S_S_S_S0_S_S_S_S_S_S_S_S_S_S_S_S_S_S_S_S_S_S_S_S_S_S_S_S_i_param_62];
	ld.param.u64 	%rd95, [_Z10spcvmc_sw1iiPdS_S_S_S_S_S_S_S_S_S_S_S_S_S_S_S_S_S_PiS0_dS_iiiS_S0_S_S_S_S_S_S_S_S_S_S_S_S_S_S_S_S_S_S_S_S_S_S_S_S0_S_S_S_S_S_S_S_S_S_S_S_S_S_S_S_S_S_S_S_S_S_S_S_S_i_param_65];
	ld.param.u64 	%rd96, [_Z10spcvmc_sw1iiPdS_S_S_S_S_S_S_S_S_S_S_S_S_S_S_S_S_S_PiS0_dS_iiiS_S0_S_S_S_S_S_S_S_S_S_S_S_S_S_S_S_S_S_S_S_S_S_S_S_S0_S_S_S_S_S_S_S_S_S_S_S_S_S_S_S_S_S_S_S_S_S_S_S_S_i_param_66];
	ld.param.u64 	%rd97, [_Z10spcvmc_sw1iiPdS_S_S_S_S_S_S_S_S_S_S_S_S_S_S_S_S_S_PiS0_dS_iiiS_S0_S_S_S_S_S_S_S_S_S_S_S_S_S_S_S_S_S_S_S_S_S_S_S_S0_S_S_S_S_S_S_S_S_S_S_S_S_S_S_S_S_S_S_S_S_S_S_S_S_i_param_70];
	ld.param.u64 	%rd98, [_Z10spcvmc_sw1iiPdS_S_S_S_S_S_S_S_S_S_S_S_S_S_S_S_S_S_PiS0_dS_iiiS_S0_S_S_S_S_S_S_S_S_S_S_S_S_S_S_S_S_S_S_S_S_S_S_S_S0_S_S_S_S_S_S_S_S_S_S_S_S_S_S_S_S_S_S_S_S_S_S_S_S_i_param_71];
	ld.param.u64 	%rd99, [_Z10spcvmc_sw1iiPdS_S_S_S_S_S_S_S_S_S_S_S_S_S_S_S_S_S_PiS0_dS_iiiS_S0_S_S_S_S_S_S_S_S_S_S_S_S_S_S_S_S_S_S_S_S_S_S_S_S0_S_S_S_S_S_S_S_S_S_S_S_S_S_S_S_S_S_S_S_S_S_S_S_S_i_param_74];
	ld.param.u64 	%rd100, [_Z10spcvmc_sw1iiPdS_S_S_S_S_S_S_S_S_S_S_S_S_S_S_S_S_S_PiS0_dS_iiiS_S0_S_S_S_S_S_S_S_S_S_S_S_S_S_S_S_S_S_S_S_S_S_S_S_S0_S_S_S_S_S_S_S_S_S_S_S_S_S_S_S_S_S_S_S_S_S_S_S_S_i_param_75];
	ld.param.u64 	%rd101, [_Z10spcvmc_sw1iiPdS_S_S_S_S_S_S_S_S_S_S_S_S_S_S_S_S_S_PiS0_dS_iiiS_S0_S_S_S_S_S_S_S_S_S_S_S_S_S_S_S_S_S_S_S_S_S_S_S_S0_S_S_S_S_S_S_S_S_S_S_S_S_S_S_S_S_S_S_S_S_S_S_S_S_i_param_76];
	ld.param.u64 	%rd102, [_Z10spcvmc_sw1iiPdS_S_S_S_S_S_S_S_S_S_S_S_S_S_S_S_S_S_PiS0_dS_iiiS_S0_S_S_S_S_S_S_S_S_S_S_S_S_S_S_S_S_S_S_S_S_S_S_S_S0_S_S_S_S_S_S_S_S_S_S_S_S_S_S_S_S_S_S_S_S_S_S_S_S_i_param_77];
	ld.param.u32 	%r53, [_Z10spcvmc_sw1iiPdS_S_S_S_S_S_S_S_S_S_S_S_S_S_S_S_S_S_PiS0_dS_iiiS_S0_S_S_S_S_S_S_S_S_S_S_S_S_S_S_S_S_S_S_S_S_S_S_S_S0_S_S_S_S_S_S_S_S_S_S_S_S_S_S_S_S_S_S_S_S_S_S_S_S_i_param_78];
	cvta.to.global.u64 	%rd1, %rd116;
	cvta.to.global.u64 	%rd2, %rd114;
	cvta.to.global.u64 	%rd3, %rd105;
	cvta.to.global.u64 	%rd4, %rd107;
	cvta.to.global.u64 	%rd5, %rd110;
	cvta.to.global.u64 	%rd6, %rd106;
	cvta.to.global.u64 	%rd7, %rd115;
	cvta.to.global.u64 	%rd8, %rd113;
	cvta.to.global.u64 	%rd9, %rd111;
	cvta.to.global.u64 	%rd10, %rd108;
	cvta.to.global.u64 	%rd11, %rd104;
	cvta.to.global.u64 	%rd12, %rd109;
	cvta.to.global.u64 	%rd13, %rd112;
	cvta.to.global.u64 	%rd14, %rd103;
	mov.u32 	%r55, %ctaid.x;
	mov.u32 	%r56, %ntid.x;
	mov.u32 	%r57, %tid.x;
	mad.lo.s32 	%r58, %r55, %r56, %r57;
	mov.u32 	%r59, %ctaid.y;
	mov.u32 	%r60, %ntid.y;
	mov.u32 	%r61, %tid.y;
	mad.lo.s32 	%r62, %r59, %r60, %r61;
	setp.lt.s32 	%p1, %r58, %r53;
	add.s32 	%r63, %r53, 512;
	setp.ge.s32 	%p2, %r58, %r63;
	or.pred  	%p3, %p1, %p2;
	add.s32 	%r3, %r62, -15;
	setp.gt.u32 	%p4, %r3, 13;
	or.pred  	%p5, %p3, %p4;
	@%p5 bra 	$L__BB9_77;
	mul.wide.u32 	%rd117, %r3, 4;
	add.s64 	%rd118, %rd14, %rd117;
	ld.global.u32 	%r4, [%rd118];
	setp.lt.u32 	%p6, %r62, 16;
	mov.b32 	%r135, -1;
	@%p6 bra 	$L__BB9_10;
	add.s32 	%r68, %r62, -16;
	and.b32  	%r5, %r3, 7;
	setp.lt.u32 	%p7, %r68, 7;
	mov.b32 	%r135, -1;
	mov.b32 	%r130, 0;
	@%p7 bra 	$L__BB9_4;
	ld.global.u32 	%r70, [%rd14];
	ld.global.u32 	%r71, [%rd14+4];
	add.s32 	%r72, %r70, %r71;
	ld.global.u32 	%r73, [%rd14+8];
	add.s32 	%r74, %r72, %r73;
	ld.global.u32 	%r75, [%rd14+12];
	add.s32 	%r76, %r74, %r75;
	ld.global.u32 	%r77, [%rd14+16];
	add.s32 	%r78, %r76, %r77;
	ld.global.u32 	%r79, [%rd14+20];
	add.s32 	%r80, %r78, %r79;
	ld.global.u32 	%r81, [%rd14+24];
	add.s32 	%r82, %r80, %r81;
	ld.global.u32 	%r83, [%rd14+28];
	add.s32 	%r84, %r82, %r83;
	add.s32 	%r135, %r84, -1;
	mov.b32 	%r130, 8;
$L__BB9_4:
	setp.eq.s32 	%p8, %r5, 0;
	@%p8 bra 	$L__BB9_10;
	and.b32  	%r10, %r3, 3;
	setp.lt.u32 	%p9, %r5, 4;
	@%p9 bra 	$L__BB9_7;
	mul.wide.u32 	%rd119, %r130, 4;
	add.s64 	%rd120, %rd14, %rd119;
	ld.global.u32 	%r86, [%rd120];
	add.s32 	%r87, %r86, %r135;
	ld.global.u32 	%r88, [%rd120+4];
	add.s32 	%r89, %r88, %r87;
	ld.global.u32 	%r90, [%rd120+8];
	add.s32 	%r91, %r90, %r89;
	ld.global.u32 	%r92, [%rd120+12];
	add.s32 	%r135, %r92, %r91;
	add.s32 	%r130, %r130, 4;
$L__BB9_7:
	setp.eq.s32 	%p10, %r10, 0;
	@%p10 bra 	$L__BB9_10;
	mov.b32 	%r134, 0;
$L__BB9_9:
	.pragma "nounroll";
	mul.wide.u32 	%rd121, %r130, 4;
	add.s64 	%rd122, %rd14, %rd121;
	ld.global.u32 	%r94, [%rd122];
	add.s32 	%r135, %r94, %r135;
	add.s32 	%r130, %r130, 1;
	add.s32 	%r134, %r134, 1;
	setp.ne.s32 	%p11, %r134, %r10;
	@%p11 bra 	$L__BB9_9;
$L__BB9_10:
	setp.lt.s32 	%p12, %r4, 1;
	@%p12 bra 	$L__BB9_77;
	ld.param.u64 	%rd305, [_Z10spcvmc_sw1iiPdS_S_S_S_S_S_S_S_S_S_S_S_S_S_S_S_S_S_PiS0_dS_iiiS_S0_S_S_S_S_S_S_S_S_S_S_S_S_S_S_S_S_S_S_S_S_S_S_S_S0_S_S_S_S_S_S_S_S_S_S_S_S_S_S_S_S_S_S_S_S_S_S_S_S_i_param_57];
	ld.param.u64 	%rd304, [_Z10spcvmc_sw1iiPdS_S_S_S_S_S_S_S_S_S_S_S_S_S_S_S_S_S_PiS0_dS_iiiS_S0_S_S_S_S_S_S_S_S_S_S_S_S_S_S_S_S_S_S_S_S_S_S_S_S0_S_S_S_S_S_S_S_S_S_S_S_S_S_S_S_S_S_S_S_S_S_S_S_S_i_param_56];
	ld.param.u64 	%rd303, [_Z10spcvmc_sw1iiPdS_S_S_S_S_S_S_S_S_S_S_S_S_S_S_S_S_S_PiS0_dS_iiiS_S0_S_S_S_S_S_S_S_S_S_S_S_S_S_S_S_S_S_S_S_S_S_S_S_S0_S_S_S_S_S_S_S_S_S_S_S_S_S_S_S_S_S_S_S_S_S_S_S_S_i_param_55];
	ld.param.u64 	%rd302, [_Z10spcvmc_sw1iiPdS_S_S_S_S_S_S_S_S_S_S_S_S_S_S_S_S_S_PiS0_dS_iiiS_S0_S_S_S_S_S_S_S_S_S_S_S_S_S_S_S_S_S_S_S_S_S_S_S_S0_S_S_S_S_S_S_S_S_S_S_S_S_S_S_S_S_S_S_S_S_S_S_S_S_i_param_52];
	ld.param.u64 	%rd301, [_Z10spcvmc_sw1iiPdS_S_S_S_S_S_S_S_S_S_S_S_S_S_S_S_S_S_PiS0_dS_iiiS_S0_S_S_S_S_S_S_S_S_S_S_S_S_S_S_S_S_S_S_S_S_S_S_S_S0_S_S_S_S_S_S_S_S_S_S_S_S_S_S_S_S_S_S_S_S_S_S_S_S_i_param_51];
	ld.param.u64 	%rd300, [_Z10spcvmc_sw1iiPdS_S_S_S_S_S_S_S_S_S_S_S_S_S_S_S_S_S_PiS0_dS_iiiS_S0_S_S_S_S_S_S_S_S_S_S_S_S_S_S_S_S_S_S_S_S_S_S_S_S0_S_S_S_S_S_S_S_S_S_S_S_S_S_S_S_S_S_S_S_S_S_S_S_S_i_param_50];
	ld.param.u64 	%rd299, [_Z10spcvmc_sw1iiPdS_S_S_S_S_S_S_S_S_S_S_S_S_S_S_S_S_S_PiS0_dS_iiiS_S0_S_S_S_S_S_S_S_S_S_S_S_S_S_S_S_S_S_S_S_S_S_S_S_S0_S_S_S_S_S_S_S_S_S_S_S_S_S_S_S_S_S_S_S_S_S_S_S_S_i_param_49];
	ld.param.u64 	%rd298, [_Z10spcvmc_sw1iiPdS_S_S_S_S_S_S_S_S_S_S_S_S_S_S_S_S_S_PiS0_dS_iiiS_S0_S_S_S_S_S_S_S_S_S_S_S_S_S_S_S_S_S_S_S_S_S_S_S_S0_S_S_S_S_S_S_S_S_S_S_S_S_S_S_S_S_S_S_S_S_S_S_S_S_i_param_48];
	ld.param.u64 	%rd295, [_Z10spcvmc_sw1iiPdS_S_S_S_S_S_S_S_S_S_S_S_S_S_S_S_S_S_PiS0_dS_iiiS_S0_S_S_S_S_S_S_S_S_S_S_S_S_S_S_S_S_S_S_S_S_S_S_S_S0_S_S_S_S_S_S_S_S_S_S_S_S_S_S_S_S_S_S_S_S_S_S_S_S_i_param_46];
	ld.param.u64 	%rd294, [_Z10spcvmc_sw1iiPdS_S_S_S_S_S_S_S_S_S_S_S_S_S_S_S_S_S_PiS0_dS_iiiS_S0_S_S_S_S_S_S_S_S_S_S_S_S_S_S_S_S_S_S_S_S_S_S_S_S0_S_S_S_S_S_S_S_S_S_S_S_S_S_S_S_S_S_S_S_S_S_S_S_S_i_param_45];
	ld.param.u64 	%rd293, [_Z10spcvmc_sw1iiPdS_S_S_S_S_S_S_S_S_S_S_S_S_S_S_S_S_S_PiS0_dS_iiiS_S0_S_S_S_S_S_S_S_S_S_S_S_S_S_S_S_S_S_S_S_S_S_S_S_S0_S_S_S_S_S_S_S_S_S_S_S_S_S_S_S_S_S_S_S_S_S_S_S_S_i_param_44];
	ld.param.u64 	%rd292, [_Z10spcvmc_sw1iiPdS_S_S_S_S_S_S_S_S_S_S_S_S_S_S_S_S_S_PiS0_dS_iiiS_S0_S_S_S_S_S_S_S_S_S_S_S_S_S_S_S_S_S_S_S_S_S_S_S_S0_S_S_S_S_S_S_S_S_S_S_S_S_S_S_S_S_S_S_S_S_S_S_S_S_i_param_43];
	ld.param.u64 	%rd290, [_Z10spcvmc_sw1iiPdS_S_S_S_S_S_S_S_S_S_S_S_S_S_S_S_S_S_PiS0_dS_iiiS_S0_S_S_S_S_S_S_S_S_S_S_S_S_S_S_S_S_S_S_S_S_S_S_S_S0_S_S_S_S_S_S_S_S_S_S_S_S_S_S_S_S_S_S_S_S_S_S_S_S_i_param_42];
	ld.param.u64 	%rd289, [_Z10spcvmc_sw1iiPdS_S_S_S_S_S_S_S_S_S_S_S_S_S_S_S_S_S_PiS0_dS_iiiS_S0_S_S_S_S_S_S_S_S_S_S_S_S_S_S_S_S_S_S_S_S_S_S_S_S0_S_S_S_S_S_S_S_S_S_S_S_S_S_S_S_S_S_S_S_S_S_S_S_S_i_param_41];
	ld.param.u64 	%rd288, [_Z10spcvmc_sw1iiPdS_S_S_S_S_S_S_S_S_S_S_S_S_S_S_S_S_S_PiS0_dS_iiiS_S0_S_S_S_S_S_S_S_S_S_S_S_S_S_S_S_S_S_S_S_S_S_S_S_S0_S_S_S_S_S_S_S_S_S_S_S_S_S_S_S_S_S_S_S_S_S_S_S_S_i_param_40];
	ld.param.u64 	%rd286, [_Z10spcvmc_sw1iiPdS_S_S_S_S_S_S_S_S_S_S_S_S_S_S_S_S_S_PiS0_dS_iiiS_S0_S_S_S_S_S_S_S_S_S_S_S_S_S_S_S_S_S_S_S_S_S_S_S_S0_S_S_S_S_S_S_S_S_S_S_S_S_S_S_S_S_S_S_S_S_S_S_S_S_i_param_38];
	ld.param.u64 	%rd285, [_Z10spcvmc_sw1iiPdS_S_S_S_S_S_S_S_S_S_S_S_S_S_S_S_S_S_PiS0_dS_iiiS_S0_S_S_S_S_S_S_S_S_S_S_S_S_S_S_S_S_S_S_S_S_S_S_S_S0_S_S_S_S_S_S_S_S_S_S_S_S_S_S_S_S_S_S_S_S_S_S_S_S_i_param_37];
	ld.param.u64 	%rd284, [_Z10spcvmc_sw1iiPdS_S_S_S_S_S_S_S_S_S_S_S_S_S_S_S_S_S_PiS0_dS_iiiS_S0_S_S_S_S_S_S_S_S_S_S_S_S_S_S_S_S_S_S_S_S_S_S_S_S0_S_S_S_S_S_S_S_S_S_S_S_S_S_S_S_S_S_S_S_S_S_S_S_S_i_param_36];
	ld.param.u64 	%rd283, [_Z10spcvmc_sw1iiPdS_S_S_S_S_S_S_S_S_S_S_S_S_S_S_S_S_S_PiS0_dS_iiiS_S0_S_S_S_S_S_S_S_S_S_S_S_S_S_S_S_S_S_S_S_S_S_S_S_S0_S_S_S_S_S_S_S_S_S_S_S_S_S_S_S_S_S_S_S_S_S_S_S_S_i_param_35];
	ld.param.u64 	%rd282, [_Z10spcvmc_sw1iiPdS_S_S_S_S_S_S_S_S_S_S_S_S_S_S_S_S_S_PiS0_dS_iiiS_S0_S_S_S_S_S_S_S_S_S_S_S_S_S_S_S_S_S_S_S_S_S_S_S_S0_S_S_S_S_S_S_S_S_S_S_S_S_S_S_S_S_S_S_S_S_S_S_S_S_i_param_31];
	ld.param.u64 	%rd281, [_Z10spcvmc_sw1iiPdS_S_S_S_S_S_S_S_S_S_S_S_S_S_S_S_S_S_PiS0_dS_iiiS_S0_S_S_S_S_S_S_S_S_S_S_S_S_S_S_S_S_S_S_S_S_S_S_S_S0_S_S_S_S_S_S_S_S_S_S_S_S_S_S_S_S_S_S_S_S_S_S_S_S_i_param_20];
	ld.param.u64 	%rd280, [_Z10spcvmc_sw1iiPdS_S_S_S_S_S_S_S_S_S_S_S_S_S_S_S_S_S_PiS0_dS_iiiS_S0_S_S_S_S_S_S_S_S_S_S_S_S_S_S_S_S_S_S_S_S_S_S_S_S0_S_S_S_S_S_S_S_S_S_S_S_S_S_S_S_S_S_S_S_S_S_S_S_S_i_param_19];
	cvta.to.global.u64 	%rd123, %rd290;
	shl.b32 	%r96, %r62, 11;
	add.s32 	%r97, %r96, %r58;
	cvta.to.global.u64 	%rd124, %rd288;
	mul.wide.s32 	%rd125, %r97, 8;
	add.s64 	%rd15, %rd124, %rd125;
	cvta.to.global.u64 	%rd126, %rd282;
	mul.wide.s32 	%rd127, %r58, 8;
	add.s64 	%rd16, %rd126, %rd127;
	cvta.to.global.u64 	%rd128, %rd289;
	add.s64 	%rd17, %rd128, %rd127;
	add.s64 	%rd18, %rd123, %rd127;
	cvta.to.global.u64 	%rd129, %rd292;
	add.s64 	%rd19, %rd129, %rd127;
	cvta.to.global.u64 	%rd130, %rd283;
	add.s64 	%rd20, %rd130, %rd127;
	cvta.to.global.u64 	%rd131, %rd284;
	add.s64 	%rd21, %rd131, %rd127;
	add.s32 	%r98, %r97, -30720;
	cvta.to.global.u64 	%rd132, %rd293;
	mul.wide.s32 	%rd133, %r98, 8;
	add.s64 	%rd22, %rd132, %rd133;
	cvta.to.global.u64 	%rd134, %rd285;
	add.s64 	%rd23, %rd134, %rd127;
	cvta.to.global.u64 	%rd135, %rd294;
	add.s64 	%rd24, %rd135, %rd133;
	cvta.to.global.u64 	%rd136, %rd286;
	add.s64 	%rd25, %rd136, %rd127;
	cvta.to.global.u64 	%rd137, %rd99;
	add.s64 	%rd26, %rd137, %rd127;
	cvta.to.global.u64 	%rd138, %rd100;
	add.s64 	%rd27, %rd138, %rd127;
	cvta.to.global.u64 	%rd139, %rd101;
	add.s64 	%rd28, %rd139, %rd127;
	cvta.to.global.u64 	%rd140, %rd102;
	add.s64 	%rd29, %rd140, %rd127;
	cvta.to.global.u64 	%rd141, %rd295;
	add.s64 	%rd30, %rd141, %rd127;
	cvta.to.global.u64 	%rd142, %rd298;
	add.s64 	%rd31, %rd142, %rd127;
	cvta.to.global.u64 	%rd143, %rd299;
	add.s64 	%rd32, %rd143, %rd127;
	cvta.to.global.u64 	%rd144, %rd300;
	add.s64 	%rd33, %rd144, %rd127;
	cvta.to.global.u64 	%rd145, %rd301;
	add.s64 	%rd34, %rd145, %rd127;
	cvta.to.global.u64 	%rd146, %rd302;
	add.s64 	%rd35, %rd146, %rd127;
	mad.lo.s32 	%r99, %r62, 106496, %r58;
	add.s32 	%r23, %r99, -1492992;
	cvta.to.global.u64 	%rd36, %rd281;
	cvta.to.global.u64 	%rd37, %rd280;
	cvta.to.global.u64 	%rd38, %rd303;
	cvta.to.global.u64 	%rd39, %rd304;
	cvta.to.global.u64 	%rd40, %rd305;
	mov.b32 	%r137, 0;
$L__BB9_12:
	ld.param.u64 	%rd296, [_Z10spcvmc_sw1iiPdS_S_S_S_S_S_S_S_S_S_S_S_S_S_S_S_S_S_PiS0_dS_iiiS_S0_S_S_S_S_S_S_S_S_S_S_S_S_S_S_S_S_S_S_S_S_S_S_S_S0_S_S_S_S_S_S_S_S_S_S_S_S_S_S_S_S_S_S_S_S_S_S_S_S_i_param_47];
	ld.param.u64 	%rd287, [_Z10spcvmc_sw1iiPdS_S_S_S_S_S_S_S_S_S_S_S_S_S_S_S_S_S_PiS0_dS_iiiS_S0_S_S_S_S_S_S_S_S_S_S_S_S_S_S_S_S_S_S_S_S_S_S_S_S0_S_S_S_S_S_S_S_S_S_S_S_S_S_S_S_S_S_S_S_S_S_S_S_S_i_param_39];
	ld.param.u64 	%rd279, [_Z10spcvmc_sw1iiPdS_S_S_S_S_S_S_S_S_S_S_S_S_S_S_S_S_S_PiS0_dS_iiiS_S0_S_S_S_S_S_S_S_S_S_S_S_S_S_S_S_S_S_S_S_S_S_S_S_S0_S_S_S_S_S_S_S_S_S_S_S_S_S_S_S_S_S_S_S_S_S_S_S_S_i_param_18];
	mul.wide.s32 	%rd308, %r58, 8;
	add.s32 	%r26, %r135, 1;
	ld.global.f64 	%fd96, [%rd15];
	shl.b32 	%r101, %r26, 11;
	add.s32 	%r102, %r101, %r58;
	cvta.to.global.u64 	%rd147, %rd279;
	mul.wide.s32 	%rd148, %r102, 8;
	add.s64 	%rd149, %rd147, %rd148;
	ld.global.f64 	%fd97, [%rd149];
	mul.f64 	%fd98, %fd96, %fd97;
	ld.global.f64 	%fd99, [%rd16];
	mul.f64 	%fd100, %fd98, %fd99;
	cvta.to.global.u64 	%rd150, %rd287;
	add.s64 	%rd151, %rd150, %rd148;
	st.global.f64 	[%rd151], %fd100;
	mov.b64 	%rd152, 4607182418800017408;
	st.global.u64 	[%rd17], %rd152;
	st.global.u64 	[%rd18], %rd152;
	mov.b64 	%rd153, 0;
	st.global.u64 	[%rd19+851968], %rd153;
	st.global.u64 	[%rd20+851968], %rd153;
	st.global.u64 	[%rd21+851968], %rd153;
	ld.global.f64 	%fd101, [%rd22];
	st.global.f64 	[%rd23+851968], %fd101;
	ld.global.f64 	%fd102, [%rd24];
	st.global.f64 	[%rd25+851968], %fd102;
	ld.global.f64 	%fd103, [%rd22];
	cvta.to.global.u64 	%rd154, %rd95;
	add.s64 	%rd155, %rd154, %rd308;
	st.global.f64 	[%rd155+851968], %fd103;
	ld.global.f64 	%fd104, [%rd24];
	cvta.to.global.u64 	%rd156, %rd96;
	add.s64 	%rd157, %rd156, %rd308;
	st.global.f64 	[%rd157+851968], %fd104;
	st.global.u64 	[%rd26+851968], %rd153;
	st.global.u64 	[%rd27+851968], %rd153;
	ld.global.f64 	%fd105, [%rd22];
	st.global.f64 	[%rd28+851968], %fd105;
	ld.global.f64 	%fd106, [%rd24];
	st.global.f64 	[%rd29+851968], %fd106;
	st.global.u64 	[%rd30], %rd152;
	cvta.to.global.u64 	%rd158, %rd296;
	add.s64 	%rd159, %rd158, %rd308;
	st.global.u64 	[%rd159], %rd152;
	st.global.u64 	[%rd31+851968], %rd153;
	st.global.u64 	[%rd32+851968], %rd153;
	st.global.u64 	[%rd33+851968], %rd153;
	ld.global.f64 	%fd107, [%rd22];
	st.global.f64 	[%rd34+851968], %fd107;
	ld.global.f64 	%fd108, [%rd24];
	st.global.f64 	[%rd35+851968], %fd108;
	ld.global.f64 	%fd109, [%rd22];
	cvta.to.global.u64 	%rd160, %rd97;
	add.s64 	%rd161, %rd160, %rd308;
	st.global.f64 	[%rd161+851968], %fd109;
	ld.global.f64 	%fd110, [%rd24];
	cvta.to.global.u64 	%rd162, %rd98;
	add.s64 	%rd163, %rd162, %rd308;
	st.global.f64 	[%rd163+851968], %fd110;
	mad.lo.s32 	%r27, %r135, 52, 52;
	mul.wide.s32 	%rd164, %r27, 8;
	add.s64 	%rd309, %rd164, 408;
	mad.lo.s32 	%r103, %r135, 106496, %r58;
	add.s32 	%r139, %r103, 210944;
	mov.b32 	%r141, 0;
	mov.u32 	%r138, %r23;
	mov.u32 	%r140, %r58;
$L__BB9_13:
	ld.param.u32 	%r125, [_Z10spcvmc_sw1iiPdS_S_S_S_S_S_S_S_S_S_S_S_S_S_S_S_S_S_PiS0_dS_iiiS_S0_S_S_S_S_S_S_S_S_S_S_S_S_S_S_S_S_S_S_S_S_S_S_S_S0_S_S_S_S_S_S_S_S_S_S_S_S_S_S_S_S_S_S_S_S_S_S_S_S_i_param_26];
	setp.ne.s32 	%p13, %r125, 0;
	mul.wide.s32 	%rd165, %r140, 4;
	add.s64 	%rd166, %rd6, %rd165;
	add.s64 	%rd167, %rd9, %rd165;
	mul.wide.s32 	%rd168, %r139, 8;
	add.s64 	%rd45, %rd37, %rd168;
	add.s64 	%rd46, %rd36, %rd168;
	mul.wide.s32 	%rd169, %r138, 8;
	add.s64 	%rd47, %rd40, %rd169;
	add.s64 	%rd48, %rd39, %rd169;
	add.s64 	%rd49, %rd38, %rd169;
	mul.wide.s32 	%rd50, %r140, 8;
	add.s64 	%rd51, %rd4, %rd50;
	add.s64 	%rd52, %rd5, %rd50;
	add.s64 	%rd53, %rd12, %rd50;
	mov.b32 	%r104, 1;
	st.global.u32 	[%rd166], %r104;
	mov.b32 	%r105, 0;
	st.global.u32 	[%rd167], %r105;
	add.s64 	%rd54, %rd13, %rd309;
	ld.global.f64 	%fd111, [%rd54];
	setp.gt.f64 	%p14, %fd111, 0d3D719799812DEA11;
	selp.u32 	%r106, 1, 0, %p14;
	st.global.u32 	[%rd167], %r106;
	ld.global.f64 	%fd112, [%rd46];
	ld.global.f64 	%fd113, [%rd45];
	add.f64 	%fd114, %fd112, %fd113;
	ld.global.f64 	%fd115, [%rd49];
	add.f64 	%fd116, %fd114, %fd115;
	st.global.f64 	[%rd53], %fd116;
	ld.global.f64 	%fd117, [%rd46];
	ld.global.f64 	%fd118, [%rd49];
	ld.global.f64 	%fd119, [%rd48];
	fma.rn.f64 	%fd120, %fd118, %fd119, %fd117;
	st.global.f64 	[%rd52], %fd120;
	ld.global.f64 	%fd121, [%rd47];
	ld.global.f64 	%fd122, [%rd48];
	mul.f64 	%fd123, %fd121, %fd122;
	ld.global.f64 	%fd124, [%rd49];
	mul.f64 	%fd125, %fd123, %fd124;
	div.rn.f64 	%fd126, %fd125, %fd120;
	st.global.f64 	[%rd51], %fd126;
	ld.global.f64 	%fd127, [%rd52];
	ld.global.f64 	%fd128, [%rd53];
	div.rn.f64 	%fd496, %fd127, %fd128;
	st.global.f64 	[%rd52], %fd496;
	@%p13 bra 	$L__BB9_21;
	ld.global.f64 	%fd2, [%rd54];
	ld.global.f64 	%fd129, [%rd53];
	ld.global.f64 	%fd130, [%rd16];
	div.rn.f64 	%fd3, %fd129, %fd130;
	setp.gtu.f64 	%p15, %fd3, 0d3FAEB851EB851EB8;
	@%p15 bra 	$L__BB9_16;
	mov.f64 	%fd131, 0d3FF0000000000000;
	sub.f64 	%fd132, %fd131, %fd3;
	mul.f64 	%fd133, %fd3, 0d3FE0000000000000;
	fma.rn.f64 	%fd494, %fd3, %fd133, %fd132;
	bra.uni 	$L__BB9_17;
$L__BB9_16:
	ld.param.f64 	%fd484, [_Z10spcvmc_sw1iiPdS_S_S_S_S_S_S_S_S_S_S_S_S_S_S_S_S_S_PiS0_dS_iiiS_S0_S_S_S_S_S_S_S_S_S_S_S_S_S_S_S_S_S_S_S_S_S_S_S_S0_S_S_S_S_S_S_S_S_S_S_S_S_S_S_S_S_S_S_S_S_S_S_S_S_i_param_23];
	add.f64 	%fd134, %fd484, %fd3;
	div.rn.f64 	%fd135, %fd3, %fd134;
	fma.rn.f64 	%fd136, %fd135, 0d4000000000000000, 0d3FE0000000000000;
	cvt.rzi.s32.f64 	%r107, %fd136;
	mul.wide.s32 	%rd170, %r107, 8;
	add.s64 	%rd171, %rd11, %rd170;
	ld.global.f64 	%fd494, [%rd171];
$L__BB9_17:
	ld.param.u64 	%rd307, [_Z10spcvmc_sw1iiPdS_S_S_S_S_S_S_S_S_S_S_S_S_S_S_S_S_S_PiS0_dS_iiiS_S0_S_S_S_S_S_S_S_S_S_S_S_S_S_S_S_S_S_S_S_S_S_S_S_S0_S_S_S_S_S_S_S_S_S_S_S_S_S_S_S_S_S_S_S_S_S_S_S_S_i_param_63];
	ld.param.u64 	%rd306, [_Z10spcvmc_sw1iiPdS_S_S_S_S_S_S_S_S_S_S_S_S_S_S_S_S_S_PiS0_dS_iiiS_S0_S_S_S_S_S_S_S_S_S_S_S_S_S_S_S_S_S_S_S_S_S_S_S_S0_S_S_S_S_S_S_S_S_S_S_S_S_S_S_S_S_S_S_S_S_S_S_S_S_i_param_58];
	ld.param.u64 	%rd291, [_Z10spcvmc_sw1iiPdS_S_S_S_S_S_S_S_S_S_S_S_S_S_S_S_S_S_PiS0_dS_iiiS_S0_S_S_S_S_S_S_S_S_S_S_S_S_S_S_S_S_S_S_S_S_S_S_S_S0_S_S_S_S_S_S_S_S_S_S_S_S_S_S_S_S_S_S_S_S_S_S_S_S_i_param_42];
	cvta.to.global.u64 	%rd172, %rd307;
	add.s64 	%rd173, %rd172, %rd50;
	st.global.f64 	[%rd173], %fd494;
	cvta.to.global.u64 	%rd174, %rd291;
	add.s64 	%rd175, %rd174, %rd308;
	ld.global.f64 	%fd137, [%rd175];
	mul.f64 	%fd138, %fd494, %fd137;
	st.global.f64 	[%rd175+16384], %fd138;
	ld.global.f64 	%fd139, [%rd53];
	cvta.to.global.u64 	%rd176, %rd306;
	add.s64 	%rd177, %rd176, %rd309;
	ld.global.f64 	%fd140, [%rd177];
	add.f64 	%fd141, %fd139, %fd140;
	ld.global.f64 	%fd142, [%rd16];
	div.rn.f64 	%fd7, %fd141, %fd142;
	setp.gtu.f64 	%p16, %fd7, 0d3FAEB851EB851EB8;
	@%p16 bra 	$L__BB9_19;
	mov.f64 	%fd143, 0d3FF0000000000000;
	sub.f64 	%fd144, %fd143, %fd7;
	mul.f64 	%fd145, %fd7, 0d3FE0000000000000;
	fma.rn.f64 	%fd495, %fd7, %fd145, %fd144;
	bra.uni 	$L__BB9_20;
$L__BB9_19:
	ld.param.f64 	%fd485, [_Z10spcvmc_sw1iiPdS_S_S_S_S_S_S_S_S_S_S_S_S_S_S_S_S_S_PiS0_dS_iiiS_S0_S_S_S_S_S_S_S_S_S_S_S_S_S_S_S_S_S_S_S_S_S_S_S_S0_S_S_S_S_S_S_S_S_S_S_S_S_S_S_S_S_S_S_S_S_S_S_S_S_i_param_23];
	add.f64 	%fd146, %fd485, %fd7;
	div.rn.f64 	%fd147, %fd7, %fd146;
	fma.rn.f64 	%fd148, %fd147, 0d4000000000000000, 0d3FE0000000000000;
	cvt.rzi.s32.f64 	%r108, %fd148;
	mul.wide.s32 	%rd178, %r108, 8;
	add.s64 	%rd179, %rd11, %rd178;
	ld.global.f64 	%fd495, [%rd179];
$L__BB9_20:
	ld.param.u64 	%rd297, [_Z10spcvmc_sw1iiPdS_S_S_S_S_S_S_S_S_S_S_S_S_S_S_S_S_S_PiS0_dS_iiiS_S0_S_S_S_S_S_S_S_S_S_S_S_S_S_S_S_S_S_S_S_S_S_S_S_S0_S_S_S_S_S_S_S_S_S_S_S_S_S_S_S_S_S_S_S_S_S_S_S_S_i_param_47];
	mov.f64 	%fd149, 0d3FF0000000000000;
	sub.f64 	%fd150, %fd149, %fd2;
	mul.f64 	%fd151, %fd2, %fd495;
	fma.rn.f64 	%fd152, %fd150, %fd494, %fd151;
	cvta.to.global.u64 	%rd180, %rd297;
	add.s64 	%rd181, %rd180, %rd308;
	ld.global.f64 	%fd153, [%rd181];
	mul.f64 	%fd154, %fd153, %fd152;
	st.global.f64 	[%rd181+16384], %fd154;
	ld.global.f64 	%fd496, [%rd52];
$L__BB9_21:
	ld.param.u32 	%r123, [_Z10spcvmc_sw1iiPdS_S_S_S_S_S_S_S_S_S_S_S_S_S_S_S_S_S_PiS0_dS_iiiS_S0_S_S_S_S_S_S_S_S_S_S_S_S_S_S_S_S_S_S_S_S_S_S_S_S0_S_S_S_S_S_S_S_S_S_S_S_S_S_S_S_S_S_S_S_S_S_S_S_S_i_param_25];
	add.s64 	%rd55, %rd7, %rd50;
	add.s64 	%rd56, %rd8, %rd50;
	add.s64 	%rd57, %rd10, %rd50;
	setp.lt.s32 	%p17, %r123, 1;
	ld.global.f64 	%fd155, [%rd51];
	mul.f64 	%fd156, %fd155, %fd155;
	mul.f64 	%fd157, %fd496, %fd156;
	mov.f64 	%fd158, 0d3FF0000000000000;
	sub.f64 	%fd159, %fd158, %fd157;
	ld.global.f64 	%fd160, [%rd53];
	mul.f64 	%fd161, %fd160, %fd159;
	st.global.f64 	[%rd53], %fd161;
	ld.global.f64 	%fd162, [%rd52];
	sub.f64 	%fd163, %fd162, %fd157;
	div.rn.f64 	%fd164, %fd163, %fd159;
	st.global.f64 	[%rd52], %fd164;
	ld.global.f64 	%fd165, [%rd51];
	sub.f64 	%fd166, %fd165, %fd156;
	sub.f64 	%fd167, %fd158, %fd156;
	div.rn.f64 	%fd168, %fd166, %fd167;
	st.global.f64 	[%rd51], %fd168;
	@%p17 bra 	$L__BB9_23;
	ld.global.f64 	%fd212, [%rd53];
	add.s64 	%rd185, %rd3, %rd309;
	ld.global.f64 	%fd213, [%rd185];
	add.f64 	%fd214, %fd212, %fd213;
	st.global.f64 	[%rd57], %fd214;
	ld.global.f64 	%fd215, [%rd53];
	ld.global.f64 	%fd216, [%rd52];
	ld.global.f64 	%fd217, [%rd185];
	add.s64 	%rd186, %rd2, %rd309;
	ld.global.f64 	%fd218, [%rd186];
	mul.f64 	%fd219, %fd217, %fd218;
	fma.rn.f64 	%fd220, %fd215, %fd216, %fd219;
	st.global.f64 	[%rd56], %fd220;
	ld.global.f64 	%fd221, [%rd185];
	ld.global.f64 	%fd222, [%rd186];
	mul.f64 	%fd223, %fd221, %fd222;
	add.s64 	%rd187, %rd1, %rd309;
	ld.global.f64 	%fd224, [%rd187];
	ld.global.f64 	%fd225, [%rd53];
	ld.global.f64 	%fd226, [%rd52];
	mul.f64 	%fd227, %fd225, %fd226;
	ld.global.f64 	%fd228, [%rd51];
	mul.f64 	%fd229, %fd227, %fd228;
	fma.rn.f64 	%fd230, %fd223, %fd224, %fd229;
	div.rn.f64 	%fd231, %fd230, %fd220;
	st.global.f64 	[%rd55], %fd231;
	ld.global.f64 	%fd232, [%rd56];
	ld.global.f64 	%fd233, [%rd57];
	div.rn.f64 	%fd234, %fd232, %fd233;
	st.global.f64 	[%rd56], %fd234;
	bra.uni 	$L__BB9_25;
$L__BB9_23:
	ld.param.u32 	%r124, [_Z10spcvmc_sw1iiPdS_S_S_S_S_S_S_S_S_S_S_S_S_S_S_S_S_S_PiS0_dS_iiiS_S0_S_S_S_S_S_S_S_S_S_S_S_S_S_S_S_S_S_S_S_S_S_S_S_S0_S_S_S_S_S_S_S_S_S_S_S_S_S_S_S_S_S_S_S_S_S_S_S_S_i_param_25];
	setp.ne.s32 	%p18, %r124, 0;
	@%p18 bra 	$L__BB9_25;
	ld.global.f64 	%fd169, [%rd46];
	ld.global.f64 	%fd170, [%rd45];
	add.f64 	%fd171, %fd169, %fd170;
	ld.global.f64 	%fd172, [%rd49];
	add.f64 	%fd173, %fd171, %fd172;
	add.s64 	%rd182, %rd3, %rd309;
	ld.global.f64 	%fd174, [%rd182];
	add.f64 	%fd175, %fd173, %fd174;
	st.global.f64 	[%rd57], %fd175;
	ld.global.f64 	%fd176, [%rd49];
	ld.global.f64 	%fd177, [%rd48];
	ld.global.f64 	%fd178, [%rd182];
	add.s64 	%rd183, %rd2, %rd309;
	ld.global.f64 	%fd179, [%rd183];
	mul.f64 	%fd180, %fd178, %fd179;
	fma.rn.f64 	%fd181, %fd176, %fd177, %fd180;
	ld.global.f64 	%fd182, [%rd46];
	add.f64 	%fd183, %fd182, %fd181;
	st.global.f64 	[%rd56], %fd183;
	ld.global.f64 	%fd184, [%rd182];
	ld.global.f64 	%fd185, [%rd183];
	mul.f64 	%fd186, %fd184, %fd185;
	add.s64 	%rd184, %rd1, %rd309;
	ld.global.f64 	%fd187, [%rd184];
	ld.global.f64 	%fd188, [%rd49];
	ld.global.f64 	%fd189, [%rd48];
	mul.f64 	%fd190, %fd188, %fd189;
	ld.global.f64 	%fd191, [%rd47];
	mul.f64 	%fd192, %fd190, %fd191;
	fma.rn.f64 	%fd193, %fd186, %fd187, %fd192;
	div.rn.f64 	%fd194, %fd193, %fd183;
	st.global.f64 	[%rd55], %fd194;
	ld.global.f64 	%fd195, [%rd56];
	ld.global.f64 	%fd196, [%rd57];
	div.rn.f64 	%fd197, %fd195, %fd196;
	st.global.f64 	[%rd56], %fd197;
	ld.global.f64 	%fd198, [%rd55];
	mul.f64 	%fd199, %fd198, %fd198;
	mul.f64 	%fd200, %fd197, %fd199;
	mov.f64 	%fd201, 0d3FF0000000000000;
	sub.f64 	%fd202, %fd201, %fd200;
	ld.global.f64 	%fd203, [%rd57];
	mul.f64 	%fd204, %fd203, %fd202;
	st.global.f64 	[%rd57], %fd204;
	ld.global.f64 	%fd205, [%rd56];
	sub.f64 	%fd206, %fd205, %fd200;
	div.rn.f64 	%fd207, %fd206, %fd202;
	st.global.f64 	[%rd56], %fd207;
	ld.global.f64 	%fd208, [%rd55];
	sub.f64 	%fd209, %fd208, %fd199;
	sub.f64 	%fd210, %fd201, %fd199;
	div.rn.f64 	%fd211, %fd209, %fd210;
	st.global.f64 	[%rd55], %fd211;
$L__BB9_25:
	add.s32 	%r141, %r141, 1;
	add.s64 	%rd309, %rd309, -8;
	add.s32 	%r140, %r140, 2048;
	add.s64 	%rd308, %rd308, 16384;
	add.s32 	%r139, %r139, -2048;
	add.s32 	%r138, %r138, -2048;
	setp.ne.s32 	%p19, %r141, 52;
	@%p19 bra 	$L__BB9_13;
	mov.b32 	%r142, 0;
$L__BB9_27:
	shl.b32 	%r38, %r142, 11;
	add.s32 	%r39, %r38, %r58;
	mul.wide.s32 	%rd188, %r39, 4;
	add.s64 	%rd189, %rd6, %rd188;
	ld.global.u32 	%r110, [%rd189];
	setp.ne.s32 	%p20, %r110, 0;
	@%p20 bra 	$L__BB9_29;
	mul.wide.u32 	%rd212, %r38, 8;
	add.s64 	%rd213, %rd23, %rd212;
	mov.b64 	%rd214, 0;
	st.global.u64 	[%rd213], %rd214;
	add.s64 	%rd215, %rd20, %rd212;
	mov.b64 	%rd216, 4607182418800017408;
	st.global.u64 	[%rd215], %rd216;
	add.s64 	%rd217, %rd25, %rd212;
	st.global.u64 	[%rd217], %rd214;
	add.s64 	%rd218, %rd21, %rd212;
	st.global.u64 	[%rd218], %rd216;
	bra.uni 	$L__BB9_46;
$L__BB9_29:
	mul.wide.s32 	%rd190, %r39, 8;
	add.s64 	%rd191, %rd12, %rd190;
	ld.global.f64 	%fd13, [%rd191];
	add.s64 	%rd192, %rd5, %rd190;
	ld.global.f64 	%fd14, [%rd192];
	add.s64 	%rd193, %rd4, %rd190;
	ld.global.f64 	%fd235, [%rd193];
	mul.f64 	%fd236, %fd235, 0d4008000000000000;
	add.f64 	%fd237, %fd236, 0d4014000000000000;
	mul.f64 	%fd238, %fd14, %fd237;
	mov.f64 	%fd239, 0d4020000000000000;
	sub.f64 	%fd240, %fd239, %fd238;
	mul.f64 	%fd15, %fd240, 0d3FD0000000000000;
	mov.f64 	%fd241, 0d3FF0000000000000;
	sub.f64 	%fd242, %fd241, %fd235;
	mul.f64 	%fd243, %fd14, %fd242;
	mul.f64 	%fd244, %fd243, 0d4008000000000000;
	mul.f64 	%fd16, %fd244, 0d3FD0000000000000;
	ld.global.f64 	%fd17, [%rd16];
	mul.f64 	%fd245, %fd236, %fd17;
	mov.f64 	%fd246, 0d4000000000000000;
	sub.f64 	%fd247, %fd246, %fd245;
	mul.f64 	%fd18, %fd247, 0d3FD0000000000000;
	sub.f64 	%fd248, %fd241, %fd14;
	div.rn.f64 	%fd249, %fd235, %fd242;
	mul.f64 	%fd250, %fd249, %fd249;
	mul.f64 	%fd251, %fd248, %fd250;
	sub.f64 	%fd252, %fd241, %fd251;
	div.rn.f64 	%fd253, %fd14, %fd252;
	setp.ltu.f64 	%p21, %fd253, 0d3FEFFFFEF39085F5;
	@%p21 bra 	$L__BB9_36;
	mul.f64 	%fd255, %fd15, %fd17;
	sub.f64 	%fd19, %fd255, %fd18;
	mul.f64 	%fd20, %fd13, %fd15;
	div.rn.f64 	%fd21, %fd13, %fd17;
	setp.geu.f64 	%p22, %fd21, 0d407F400000000000;
	mov.f64 	%fd497, 0d407F400000000000;
	@%p22 bra 	$L__BB9_33;
	setp.gtu.f64 	%p23, %fd21, 0d3FAEB851EB851EB8;
	mov.f64 	%fd497, %fd21;
	@%p23 bra 	$L__BB9_33;
	mov.f64 	%fd256, 0d3FF0000000000000;
	sub.f64 	%fd257, %fd256, %fd21;
	mul.f64 	%fd258, %fd21, 0d3FE0000000000000;
	fma.rn.f64 	%fd498, %fd21, %fd258, %fd257;
	bra.uni 	$L__BB9_34;
$L__BB9_33:
	ld.param.f64 	%fd486, [_Z10spcvmc_sw1iiPdS_S_S_S_S_S_S_S_S_S_S_S_S_S_S_S_S_S_PiS0_dS_iiiS_S0_S_S_S_S_S_S_S_S_S_S_S_S_S_S_S_S_S_S_S_S_S_S_S_S0_S_S_S_S_S_S_S_S_S_S_S_S_S_S_S_S_S_S_S_S_S_S_S_S_i_param_23];
	add.f64 	%fd259, %fd486, %fd497;
	div.rn.f64 	%fd260, %fd497, %fd259;
	fma.rn.f64 	%fd261, %fd260, 0d4000000000000000, 0d3FE0000000000000;
	cvt.rzi.s32.f64 	%r111, %fd261;
	mul.wide.s32 	%rd194, %r111, 8;
	add.s64 	%rd195, %rd11, %rd194;
	ld.global.f64 	%fd498, [%rd195];
$L__BB9_34:
	mov.f64 	%fd262, 0d3FF0000000000000;
	sub.f64 	%fd263, %fd262, %fd498;
	mul.f64 	%fd264, %fd19, %fd263;
	sub.f64 	%fd265, %fd20, %fd264;
	add.f64 	%fd266, %fd20, 0d3FF0000000000000;
	div.rn.f64 	%fd267, %fd265, %fd266;
	mul.wide.u32 	%rd196, %r38, 8;
	add.s64 	%rd60, %rd23, %rd196;
	st.global.f64 	[%rd60], %fd267;
	sub.f64 	%fd268, %fd262, %fd267;
	add.s64 	%rd61, %rd20, %rd196;
	st.global.f64 	[%rd61], %fd268;
	div.rn.f64 	%fd269, %fd20, %fd266;
	add.s64 	%rd62, %rd25, %rd196;
	st.global.f64 	[%rd62], %fd269;
	sub.f64 	%fd270, %fd262, %fd269;
	add.s64 	%rd63, %rd21, %rd196;
	st.global.f64 	[%rd63], %fd270;
	setp.neu.f64 	%p24, %fd498, 0d3FF0000000000000;
	@%p24 bra 	$L__BB9_46;
	mov.b64 	%rd197, 0;
	st.global.u64 	[%rd60], %rd197;
	mov.b64 	%rd198, 4607182418800017408;
	st.global.u64 	[%rd61], %rd198;
	st.global.u64 	[%rd62], %rd197;
	st.global.u64 	[%rd63], %rd198;
	bra.uni 	$L__BB9_46;
$L__BB9_36:
	mov.f64 	%fd271, 0d3FF0000000000000;
	sub.f64 	%fd272, %fd271, %fd18;
	mul.f64 	%fd273, %fd15, %fd272;
	fma.rn.f64 	%fd274, %fd16, %fd18, %fd273;
	mul.f64 	%fd275, %fd16, %fd272;
	fma.rn.f64 	%fd276, %fd18, %fd15, %fd275;
	mul.f64 	%fd277, %fd15, %fd15;
	mul.f64 	%fd278, %fd16, %fd16;
	sub.f64 	%fd279, %fd277, %fd278;
	sqrt.rn.f64 	%fd280, %fd279;
	mul.f64 	%fd281, %fd280, %fd17;
	add.f64 	%fd282, %fd281, 0d3FF0000000000000;
	sub.f64 	%fd283, %fd271, %fd281;
	add.f64 	%fd26, %fd280, %fd280;
	mul.f64 	%fd284, %fd281, %fd281;
	sub.f64 	%fd285, %fd271, %fd284;
	add.f64 	%fd27, %fd15, %fd280;
	mul.f64 	%fd286, %fd18, %fd280;
	add.f64 	%fd287, %fd276, %fd286;
	mul.f64 	%fd28, %fd287, %fd283;
	sub.f64 	%fd288, %fd276, %fd286;
	mul.f64 	%fd29, %fd288, %fd282;
	mul.f64 	%fd289, %fd276, %fd17;
	sub.f64 	%fd290, %fd18, %fd289;
	mul.f64 	%fd30, %fd26, %fd290;
	mul.f64 	%fd31, %fd27, %fd285;
	sub.f64 	%fd291, %fd280, %fd15;
	mul.f64 	%fd32, %fd291, %fd285;
	mul.f64 	%fd292, %fd272, %fd280;
	add.f64 	%fd293, %fd274, %fd292;
	mul.f64 	%fd33, %fd293, %fd282;
	sub.f64 	%fd294, %fd274, %fd292;
	mul.f64 	%fd34, %fd294, %fd283;
	fma.rn.f64 	%fd295, %fd274, %fd17, %fd272;
	mul.f64 	%fd35, %fd26, %fd295;
	sub.f64 	%fd36, %fd15, %fd280;
	mul.f64 	%fd296, %fd13, %fd280;
	min.f64 	%fd37, %fd296, 0d407F400000000000;
	div.rn.f64 	%fd297, %fd13, %fd17;
	min.f64 	%fd38, %fd297, 0d407F400000000000;
	setp.gtu.f64 	%p25, %fd37, 0d3FAEB851EB851EB8;
	@%p25 bra 	$L__BB9_38;
	mov.f64 	%fd298, 0d3FF0000000000000;
	sub.f64 	%fd299, %fd298, %fd37;
	mul.f64 	%fd300, %fd37, 0d3FE0000000000000;
	fma.rn.f64 	%fd499, %fd37, %fd300, %fd299;
	bra.uni 	$L__BB9_39;
$L__BB9_38:
	ld.param.f64 	%fd487, [_Z10spcvmc_sw1iiPdS_S_S_S_S_S_S_S_S_S_S_S_S_S_S_S_S_S_PiS0_dS_iiiS_S0_S_S_S_S_S_S_S_S_S_S_S_S_S_S_S_S_S_S_S_S_S_S_S_S0_S_S_S_S_S_S_S_S_S_S_S_S_S_S_S_S_S_S_S_S_S_S_S_S_i_param_23];
	add.f64 	%fd301, %fd487, %fd37;
	div.rn.f64 	%fd302, %fd37, %fd301;
	fma.rn.f64 	%fd303, %fd302, 0d4000000000000000, 0d3FE0000000000000;
	cvt.rzi.s32.f64 	%r112, %fd303;
	mul.wide.s32 	%rd199, %r112, 8;
	add.s64 	%rd200, %rd11, %rd199;
	ld.global.f64 	%fd499, [%rd200];
$L__BB9_39:
	rcp.rn.f64 	%fd42, %fd499;
	setp.gtu.f64 	%p26, %fd38, 0d3FAEB851EB851EB8;
	@%p26 bra 	$L__BB9_41;
	mov.f64 	%fd304, 0d3FF0000000000000;
	sub.f64 	%fd305, %fd304, %fd38;
	mul.f64 	%fd306, %fd38, 0d3FE0000000000000;
	fma.rn.f64 	%fd500, %fd38, %fd306, %fd305;
	bra.uni 	$L__BB9_42;
$L__BB9_41:
	ld.param.f64 	%fd488, [_Z10spcvmc_sw1iiPdS_S_S_S_S_S_S_S_S_S_S_S_S_S_S_S_S_S_PiS0_dS_iiiS_S0_S_S_S_S_S_S_S_S_S_S_S_S_S_S_S_S_S_S_S_S_S_S_S_S0_S_S_S_S_S_S_S_S_S_S_S_S_S_S_S_S_S_S_S_S_S_S_S_S_i_param_23];
	add.f64 	%fd307, %fd488, %fd38;
	div.rn.f64 	%fd308, %fd38, %fd307;
	fma.rn.f64 	%fd309, %fd308, 0d4000000000000000, 0d3FE0000000000000;
	cvt.rzi.s32.f64 	%r113, %fd309;
	mul.wide.s32 	%rd201, %r113, 8;
	add.s64 	%rd202, %rd11, %rd201;
	ld.global.f64 	%fd500, [%rd202];
$L__BB9_42:
	mul.f64 	%fd310, %fd31, %fd42;
	fma.rn.f64 	%fd46, %fd32, %fd499, %fd310;
	abs.f64 	%fd311, %fd46;
	setp.gtu.f64 	%p27, %fd311, 0d3E45798EE2308C3A;
	@%p27 bra 	$L__BB9_44;
	mul.wide.u32 	%rd203, %r38, 8;
	add.s64 	%rd204, %rd23, %rd203;
	mov.b64 	%rd205, 4487126258331716666;
	st.global.u64 	[%rd204], %rd205;
	bra.uni 	$L__BB9_45;
$L__BB9_44:
	rcp.rn.f64 	%fd312, %fd500;
	neg.f64 	%fd313, %fd312;
	mul.f64 	%fd314, %fd28, %fd42;
	mul.f64 	%fd315, %fd29, %fd499;
	sub.f64 	%fd316, %fd314, %fd315;
	mul.f64 	%fd317, %fd30, %fd500;
	sub.f64 	%fd318, %fd316, %fd317;
	mul.f64 	%fd319, %fd14, %fd318;
	div.rn.f64 	%fd320, %fd319, %fd46;
	mul.wide.u32 	%rd206, %r38, 8;
	add.s64 	%rd207, %rd23, %rd206;
	st.global.f64 	[%rd207], %fd320;
	mul.f64 	%fd321, %fd14, %fd500;
	mul.f64 	%fd322, %fd33, %fd42;
	mul.f64 	%fd323, %fd34, %fd499;
	sub.f64 	%fd324, %fd322, %fd323;
	fma.rn.f64 	%fd325, %fd35, %fd313, %fd324;
	mul.f64 	%fd326, %fd321, %fd325;
	div.rn.f64 	%fd327, %fd326, %fd46;
	sub.f64 	%fd500, %fd500, %fd327;
$L__BB9_45:
	mul.wide.u32 	%rd208, %r38, 8;
	add.s64 	%rd209, %rd20, %rd208;
	st.global.f64 	[%rd209], %fd500;
	mul.f64 	%fd328, %fd499, %fd499;
	div.rn.f64 	%fd329, %fd36, %fd27;
	mul.f64 	%fd330, %fd329, %fd328;
	mov.f64 	%fd331, 0d3FF0000000000000;
	sub.f64 	%fd332, %fd331, %fd330;
	mul.f64 	%fd333, %fd27, %fd332;
	rcp.rn.f64 	%fd334, %fd333;
	sub.f64 	%fd335, %fd331, %fd328;
	mul.f64 	%fd336, %fd16, %fd335;
	mul.f64 	%fd337, %fd336, %fd334;
	add.s64 	%rd210, %rd25, %rd208;
	st.global.f64 	[%rd210], %fd337;
	mul.f64 	%fd338, %fd26, %fd499;
	mul.f64 	%fd339, %fd338, %fd334;
	add.s64 	%rd211, %rd21, %rd208;
	st.global.f64 	[%rd211], %fd339;
$L__BB9_46:
	add.s32 	%r142, %r142, 1;
	setp.ne.s32 	%p28, %r142, 52;
	@%p28 bra 	$L__BB9_27;
	mov.b32 	%r143, 0;
$L__BB9_48:
	shl.b32 	%r42, %r143, 11;
	add.s32 	%r43, %r42, %r58;
	mul.wide.s32 	%rd219, %r43, 4;
	add.s64 	%rd220, %rd9, %rd219;
	ld.global.u32 	%r115, [%rd220];
	setp.ne.s32 	%p29, %r115, 0;
	@%p29 bra 	$L__BB9_50;
	mul.wide.u32 	%rd243, %r42, 8;
	add.s64 	%rd244, %rd28, %rd243;
	mov.b64 	%rd245, 0;
	st.global.u64 	[%rd244], %rd245;
	add.s64 	%rd246, %rd26, %rd243;
	mov.b64 	%rd247, 4607182418800017408;
	st.global.u64 	[%rd246], %rd247;
	add.s64 	%rd248, %rd29, %rd243;
	st.global.u64 	[%rd248], %rd245;
	add.s64 	%rd249, %rd27, %rd243;
	st.global.u64 	[%rd249], %rd247;
	bra.uni 	$L__BB9_67;
$L__BB9_50:
	mul.wide.s32 	%rd221, %r43, 8;
	add.s64 	%rd222, %rd10, %rd221;
	ld.global.f64 	%fd49, [%rd222];
	add.s64 	%rd223, %rd8, %rd221;
	ld.global.f64 	%fd50, [%rd223];
	add.s64 	%rd224, %rd7, %rd221;
	ld.global.f64 	%fd340, [%rd224];
	mul.f64 	%fd341, %fd340, 0d4008000000000000;
	add.f64 	%fd342, %fd341, 0d4014000000000000;
	mul.f64 	%fd343, %fd50, %fd342;
	mov.f64 	%fd344, 0d4020000000000000;
	sub.f64 	%fd345, %fd344, %fd343;
	mul.f64 	%fd51, %fd345, 0d3FD0000000000000;
	mov.f64 	%fd346, 0d3FF0000000000000;
	sub.f64 	%fd347, %fd346, %fd340;
	mul.f64 	%fd348, %fd50, %fd347;
	mul.f64 	%fd349, %fd348, 0d4008000000000000;
	mul.f64 	%fd52, %fd349, 0d3FD0000000000000;
	ld.global.f64 	%fd53, [%rd16];
	mul.f64 	%fd350, %fd341, %fd53;
	mov.f64 	%fd351, 0d4000000000000000;
	sub.f64 	%fd352, %fd351, %fd350;
	mul.f64 	%fd54, %fd352, 0d3FD0000000000000;
	sub.f64 	%fd353, %fd346, %fd50;
	div.rn.f64 	%fd354, %fd340, %fd347;
	mul.f64 	%fd355, %fd354, %fd354;
	mul.f64 	%fd356, %fd353, %fd355;
	sub.f64 	%fd357, %fd346, %fd356;
	div.rn.f64 	%fd358, %fd50, %fd357;
	setp.ltu.f64 	%p30, %fd358, 0d3FEFFFFEF39085F5;
	@%p30 bra 	$L__BB9_57;
	mul.f64 	%fd360, %fd51, %fd53;
	sub.f64 	%fd55, %fd360, %fd54;
	mul.f64 	%fd56, %fd49, %fd51;
	div.rn.f64 	%fd57, %fd49, %fd53;
	setp.geu.f64 	%p31, %fd57, 0d407F400000000000;
	mov.f64 	%fd502, 0d407F400000000000;
	@%p31 bra 	$L__BB9_54;
	setp.gtu.f64 	%p32, %fd57, 0d3FAEB851EB851EB8;
	mov.f64 	%fd502, %fd57;
	@%p32 bra 	$L__BB9_54;
	mov.f64 	%fd361, 0d3FF0000000000000;
	sub.f64 	%fd362, %fd361, %fd57;
	mul.f64 	%fd363, %fd57, 0d3FE0000000000000;
	fma.rn.f64 	%fd503, %fd57, %fd363, %fd362;
	bra.uni 	$L__BB9_55;
$L__BB9_54:
	ld.param.f64 	%fd489, [_Z10spcvmc_sw1iiPdS_S_S_S_S_S_S_S_S_S_S_S_S_S_S_S_S_S_PiS0_dS_iiiS_S0_S_S_S_S_S_S_S_S_S_S_S_S_S_S_S_S_S_S_S_S_S_S_S_S0_S_S_S_S_S_S_S_S_S_S_S_S_S_S_S_S_S_S_S_S_S_S_S_S_i_param_23];
	add.f64 	%fd364, %fd489, %fd502;
	div.rn.f64 	%fd365, %fd502, %fd364;
	fma.rn.f64 	%fd366, %fd365, 0d4000000000000000, 0d3FE0000000000000;
	cvt.rzi.s32.f64 	%r116, %fd366;
	mul.wide.s32 	%rd225, %r116, 8;
	add.s64 	%rd226, %rd11, %rd225;
	ld.global.f64 	%fd503, [%rd226];
$L__BB9_55:
	mov.f64 	%fd367, 0d3FF0000000000000;
	sub.f64 	%fd368, %fd367, %fd503;
	mul.f64 	%fd369, %fd55, %fd368;
	sub.f64 	%fd370, %fd56, %fd369;
	add.f64 	%fd371, %fd56, 0d3FF0000000000000;
	div.rn.f64 	%fd372, %fd370, %fd371;
	mul.wide.u32 	%rd227, %r42, 8;
	add.s64 	%rd64, %rd28, %rd227;
	st.global.f64 	[%rd64], %fd372;
	sub.f64 	%fd373, %fd367, %fd372;
	add.s64 	%rd65, %rd26, %rd227;
	st.global.f64 	[%rd65], %fd373;
	div.rn.f64 	%fd374, %fd56, %fd371;
	add.s64 	%rd66, %rd29, %rd227;
	st.global.f64 	[%rd66], %fd374;
	sub.f64 	%fd375, %fd367, %fd374;
	add.s64 	%rd67, %rd27, %rd227;
	st.global.f64 	[%rd67], %fd375;
	setp.neu.f64 	%p33, %fd503, 0d3FF0000000000000;
	@%p33 bra 	$L__BB9_67;
	mov.b64 	%rd228, 0;
	st.global.u64 	[%rd64], %rd228;
	mov.b64 	%rd229, 4607182418800017408;
	st.global.u64 	[%rd65], %rd229;
	st.global.u64 	[%rd66], %rd228;
	st.global.u64 	[%rd67], %rd229;
	bra.uni 	$L__BB9_67;
$L__BB9_57:
	mov.f64 	%fd376, 0d3FF0000000000000;
	sub.f64 	%fd377, %fd376, %fd54;
	mul.f64 	%fd378, %fd51, %fd377;
	fma.rn.f64 	%fd379, %fd52, %fd54, %fd378;
	mul.f64 	%fd380, %fd52, %fd377;
	fma.rn.f64 	%fd381, %fd54, %fd51, %fd380;
	mul.f64 	%fd382, %fd51, %fd51;
	mul.f64 	%fd383, %fd52, %fd52;
	sub.f64 	%fd384, %fd382, %fd383;
	sqrt.rn.f64 	%fd385, %fd384;
	mul.f64 	%fd386, %fd385, %fd53;
	add.f64 	%fd387, %fd386, 0d3FF0000000000000;
	sub.f64 	%fd388, %fd376, %fd386;
	add.f64 	%fd62, %fd385, %fd385;
	mul.f64 	%fd389, %fd386, %fd386;
	sub.f64 	%fd390, %fd376, %fd389;
	add.f64 	%fd63, %fd51, %fd385;
	mul.f64 	%fd391, %fd54, %fd385;
	add.f64 	%fd392, %fd381, %fd391;
	mul.f64 	%fd64, %fd392, %fd388;
	sub.f64 	%fd393, %fd381, %fd391;
	mul.f64 	%fd65, %fd393, %fd387;
	mul.f64 	%fd394, %fd381, %fd53;
	sub.f64 	%fd395, %fd54, %fd394;
	mul.f64 	%fd66, %fd62, %fd395;
	mul.f64 	%fd67, %fd63, %fd390;
	sub.f64 	%fd396, %fd385, %fd51;
	mul.f64 	%fd68, %fd396, %fd390;
	mul.f64 	%fd397, %fd377, %fd385;
	add.f64 	%fd398, %fd379, %fd397;
	mul.f64 	%fd69, %fd398, %fd387;
	sub.f64 	%fd399, %fd379, %fd397;
	mul.f64 	%fd70, %fd399, %fd388;
	fma.rn.f64 	%fd400, %fd379, %fd53, %fd377;
	mul.f64 	%fd71, %fd62, %fd400;
	sub.f64 	%fd72, %fd51, %fd385;
	mul.f64 	%fd401, %fd49, %fd385;
	min.f64 	%fd73, %fd401, 0d407F400000000000;
	div.rn.f64 	%fd402, %fd49, %fd53;
	min.f64 	%fd74, %fd402, 0d407F400000000000;
	setp.gtu.f64 	%p34, %fd73, 0d3FAEB851EB851EB8;
	@%p34 bra 	$L__BB9_59;
	mov.f64 	%fd403, 0d3FF0000000000000;
	sub.f64 	%fd404, %fd403, %fd73;
	mul.f64 	%fd405, %fd73, 0d3FE0000000000000;
	fma.rn.f64 	%fd504, %fd73, %fd405, %fd404;
	bra.uni 	$L__BB9_60;
$L__BB9_59:
	ld.param.f64 	%fd490, [_Z10spcvmc_sw1iiPdS_S_S_S_S_S_S_S_S_S_S_S_S_S_S_S_S_S_PiS0_dS_iiiS_S0_S_S_S_S_S_S_S_S_S_S_S_S_S_S_S_S_S_S_S_S_S_S_S_S0_S_S_S_S_S_S_S_S_S_S_S_S_S_S_S_S_S_S_S_S_S_S_S_S_i_param_23];
	add.f64 	%fd406, %fd490, %fd73;
	div.rn.f64 	%fd407, %fd73, %fd406;
	fma.rn.f64 	%fd408, %fd407, 0d4000000000000000, 0d3FE0000000000000;
	cvt.rzi.s32.f64 	%r117, %fd408;
	mul.wide.s32 	%rd230, %r117, 8;
	add.s64 	%rd231, %rd11, %rd230;
	ld.global.f64 	%fd504, [%rd231];
$L__BB9_60:
	rcp.rn.f64 	%fd78, %fd504;
	setp.gtu.f64 	%p35, %fd74, 0d3FAEB851EB851EB8;
	@%p35 bra 	$L__BB9_62;
	mov.f64 	%fd409, 0d3FF0000000000000;
	sub.f64 	%fd410, %fd409, %fd74;
	mul.f64 	%fd411, %fd74, 0d3FE0000000000000;
	fma.rn.f64 	%fd505, %fd74, %fd411, %fd410;
	bra.uni 	$L__BB9_63;
$L__BB9_62:
	ld.param.f64 	%fd491, [_Z10spcvmc_sw1iiPdS_S_S_S_S_S_S_S_S_S_S_S_S_S_S_S_S_S_PiS0_dS_iiiS_S0_S_S_S_S_S_S_S_S_S_S_S_S_S_S_S_S_S_S_S_S_S_S_S_S0_S_S_S_S_S_S_S_S_S_S_S_S_S_S_S_S_S_S_S_S_S_S_S_S_i_param_23];
	add.f64 	%fd412, %fd491, %fd74;
	div.rn.f64 	%fd413, %fd74, %fd412;
	fma.rn.f64 	%fd414, %fd413, 0d4000000000000000, 0d3FE0000000000000;
	cvt.rzi.s32.f64 	%r118, %fd414;
	mul.wide.s32 	%rd232, %r118, 8;
	add.s64 	%rd233, %rd11, %rd232;
	ld.global.f64 	%fd505, [%rd233];
$L__BB9_63:
	mul.f64 	%fd415, %fd67, %fd78;
	fma.rn.f64 	%fd82, %fd68, %fd504, %fd415;
	abs.f64 	%fd416, %fd82;
	setp.gtu.f64 	%p36, %fd416, 0d3E45798EE2308C3A;
	@%p36 bra 	$L__BB9_65;
	mul.wide.u32 	%rd234, %r42, 8;
	add.s64 	%rd235, %rd28, %rd234;
	mov.b64 	%rd236, 4487126258331716666;
	st.global.u64 	[%rd235], %rd236;
	bra.uni 	$L__BB9_66;
$L__BB9_65:
	rcp.rn.f64 	%fd417, %fd505;
	neg.f64 	%fd418, %fd417;
	mul.f64 	%fd419, %fd64, %fd78;
	mul.f64 	%fd420, %fd65, %fd504;
	sub.f64 	%fd421, %fd419, %fd420;
	mul.f64 	%fd422, %fd66, %fd505;
	sub.f64 	%fd423, %fd421, %fd422;
	mul.f64 	%fd424, %fd50, %fd423;
	div.rn.f64 	%fd425, %fd424, %fd82;
	mul.wide.u32 	%rd237, %r42, 8;
	add.s64 	%rd238, %rd28, %rd237;
	st.global.f64 	[%rd238], %fd425;
	mul.f64 	%fd426, %fd50, %fd505;
	mul.f64 	%fd427, %fd69, %fd78;
	mul.f64 	%fd428, %fd70, %fd504;
	sub.f64 	%fd429, %fd427, %fd428;
	fma.rn.f64 	%fd430, %fd71, %fd418, %fd429;
	mul.f64 	%fd431, %fd426, %fd430;
	div.rn.f64 	%fd432, %fd431, %fd82;
	sub.f64 	%fd505, %fd505, %fd432;
$L__BB9_66:
	mul.wide.u32 	%rd239, %r42, 8;
	add.s64 	%rd240, %rd26, %rd239;
	st.global.f64 	[%rd240], %fd505;
	mul.f64 	%fd433, %fd504, %fd504;
	div.rn.f64 	%fd434, %fd72, %fd63;
	mul.f64 	%fd435, %fd434, %fd433;
	mov.f64 	%fd436, 0d3FF0000000000000;
	sub.f64 	%fd437, %fd436, %fd435;
	mul.f64 	%fd438, %fd63, %fd437;
	rcp.rn.f64 	%fd439, %fd438;
	sub.f64 	%fd440, %fd436, %fd433;
	mul.f64 	%fd441, %fd52, %fd440;
	mul.f64 	%fd442, %fd441, %fd439;
	add.s64 	%rd241, %rd29, %rd239;
	st.global.f64 	[%rd241], %fd442;
	mul.f64 	%fd443, %fd62, %fd504;
	mul.f64 	%fd444, %fd443, %fd439;
	add.s64 	%rd242, %rd27, %rd239;
	st.global.f64 	[%rd242], %fd444;
$L__BB9_67:
	add.s32 	%r143, %r143, 1;
	setp.ne.s32 	%p37, %r143, 52;
	@%p37 bra 	$L__BB9_48;
	add.s32 	%r45, %r27, 51;
	mov.b32 	%r144, 0;
$L__BB9_69:
	sub.s32 	%r120, %r45, %r144;
	mul.wide.s32 	%rd250, %r120, 8;
	add.s64 	%rd251, %rd13, %rd250;
	ld.global.f64 	%fd85, [%rd251];
	mov.f64 	%fd445, 0d3FF0000000000000;
	sub.f64 	%fd86, %fd445, %fd85;
	shl.b32 	%r47, %r144, 11;
	add.s32 	%r48, %r47, %r58;
	mul.wide.s32 	%rd252, %r47, 8;
	add.s64 	%rd253, %rd23, %rd252;
	ld.global.f64 	%fd446, [%rd253];
	add.s64 	%rd254, %rd28, %rd252;
	ld.global.f64 	%fd447, [%rd254];
	mul.f64 	%fd448, %fd85, %fd447;
	fma.rn.f64 	%fd449, %fd86, %fd446, %fd448;
	add.s64 	%rd255, %rd34, %rd252;
	st.global.f64 	[%rd255], %fd449;
	add.s64 	%rd256, %rd25, %rd252;
	ld.global.f64 	%fd450, [%rd256];
	add.s64 	%rd257, %rd29, %rd252;
	ld.global.f64 	%fd451, [%rd257];
	mul.f64 	%fd452, %fd85, %fd451;
	fma.rn.f64 	%fd453, %fd86, %fd450, %fd452;
	add.s64 	%rd258, %rd35, %rd252;
	st.global.f64 	[%rd258], %fd453;
	add.s64 	%rd259, %rd20, %rd252;
	ld.global.f64 	%fd454, [%rd259];
	add.s64 	%rd260, %rd26, %rd252;
	ld.global.f64 	%fd455, [%rd260];
	mul.f64 	%fd456, %fd85, %fd455;
	fma.rn.f64 	%fd457, %fd86, %fd454, %fd456;
	add.s64 	%rd261, %rd32, %rd252;
	st.global.f64 	[%rd261], %fd457;
	add.s64 	%rd262, %rd21, %rd252;
	ld.global.f64 	%fd458, [%rd262];
	add.s64 	%rd263, %rd27, %rd252;
	ld.global.f64 	%fd459, [%rd263];
	mul.f64 	%fd460, %fd85, %fd459;
	fma.rn.f64 	%fd461, %fd86, %fd458, %fd460;
	add.s64 	%rd264, %rd33, %rd252;
	st.global.f64 	[%rd264], %fd461;
	mul.wide.s32 	%rd265, %r48, 8;
	add.s64 	%rd266, %rd12, %rd265;
	ld.global.f64 	%fd462, [%rd266];
	ld.global.f64 	%fd463, [%rd16];
	div.rn.f64 	%fd87, %fd462, %fd463;
	setp.gtu.f64 	%p38, %fd87, 0d3FAEB851EB851EB8;
	@%p38 bra 	$L__BB9_71;
	mov.f64 	%fd464, 0d3FF0000000000000;
	sub.f64 	%fd465, %fd464, %fd87;
	mul.f64 	%fd466, %fd87, 0d3FE0000000000000;
	fma.rn.f64 	%fd507, %fd87, %fd466, %fd465;
	bra.uni 	$L__BB9_72;
$L__BB9_71:
	ld.param.f64 	%fd492, [_Z10spcvmc_sw1iiPdS_S_S_S_S_S_S_S_S_S_S_S_S_S_S_S_S_S_PiS0_dS_iiiS_S0_S_S_S_S_S_S_S_S_S_S_S_S_S_S_S_S_S_S_S_S_S_S_S_S0_S_S_S_S_S_S_S_S_S_S_S_S_S_S_S_S_S_S_S_S_S_S_S_S_i_param_23];
	add.f64 	%fd467, %fd492, %fd87;
	div.rn.f64 	%fd468, %fd87, %fd467;
	fma.rn.f64 	%fd469, %fd468, 0d4000000000000000, 0d3FE0000000000000;
	cvt.rzi.s32.f64 	%r121, %fd469;
	mul.wide.s32 	%rd267, %r121, 8;
	add.s64 	%rd268, %rd11, %rd267;
	ld.global.f64 	%fd507, [%rd268];
$L__BB9_72:
	mul.wide.u32 	%rd269, %r47, 8;
	add.s64 	%rd270, %rd19, %rd269;
	st.global.f64 	[%rd270], %fd507;
	add.s64 	%rd271, %rd17, %rd269;
	ld.global.f64 	%fd470, [%rd271];
	mul.f64 	%fd471, %fd507, %fd470;
	add.s32 	%r144, %r144, 1;
	st.global.f64 	[%rd271+16384], %fd471;
	add.s64 	%rd273, %rd10, %rd265;
	ld.global.f64 	%fd472, [%rd273];
	ld.global.f64 	%fd473, [%rd16];
	div.rn.f64 	%fd91, %fd472, %fd473;
	setp.gtu.f64 	%p39, %fd91, 0d3FAEB851EB851EB8;
	@%p39 bra 	$L__BB9_74;
	mov.f64 	%fd474, 0d3FF0000000000000;
	sub.f64 	%fd475, %fd474, %fd91;
	mul.f64 	%fd476, %fd91, 0d3FE0000000000000;
	fma.rn.f64 	%fd508, %fd91, %fd476, %fd475;
	bra.uni 	$L__BB9_75;
$L__BB9_74:
	ld.param.f64 	%fd493, [_Z10spcvmc_sw1iiPdS_S_S_S_S_S_S_S_S_S_S_S_S_S_S_S_S_S_PiS0_dS_iiiS_S0_S_S_S_S_S_S_S_S_S_S_S_S_S_S_S_S_S_S_S_S_S_S_S_S0_S_S_S_S_S_S_S_S_S_S_S_S_S_S_S_S_S_S_S_S_S_S_S_S_i_param_23];
	add.f64 	%fd477, %fd493, %fd91;
	div.rn.f64 	%fd478, %fd91, %fd477;
	fma.rn.f64 	%fd479, %fd478, 0d4000000000000000, 0d3FE0000000000000;
	cvt.rzi.s32.f64 	%r122, %fd479;
	mul.wide.s32 	%rd274, %r122, 8;
	add.s64 	%rd275, %rd11, %rd274;
	ld.global.f64 	%fd508, [%rd275];
$L__BB9_75:
	mul.f64 	%fd480, %fd85, %fd508;
	fma.rn.f64 	%fd481, %fd86, %fd507, %fd480;
	add.s64 	%rd277, %rd31, %rd269;
	st.global.f64 	[%rd277], %fd481;
	add.s64 	%rd278, %rd30, %rd269;
	ld.global.f64 	%fd482, [%rd278];
	mul.f64 	%fd483, %fd481, %fd482;
	st.global.f64 	[%rd278+16384], %fd483;
	setp.ne.s32 	%p40, %r144, 52;
	@%p40 bra 	$L__BB9_69;
	add.s32 	%r137, %r137, 1;
	setp.ne.s32 	%p41, %r137, %r4;
	mov.u32 	%r135, %r26;
	@%p41 bra 	$L__BB9_12;
$L__BB9_77:
	ret;

}
	// .globl	_Z10spcvmc_sw2iiPdS_S_S_S_S_S_S_S_S_S_S_S_S_S_S_PiS0_iiS_S_S_S_S_S_S_S_S_S_S_S_S_S_S_S_S_S_S_S_S_S_S_S_S_i
.visible .entry _Z10spcvmc_sw2iiPdS_S_S_S_S_S_S_S_S_S_S_S_S_S_S_PiS0_iiS_S_S_S_S_S_S_S_S_S_S_S_S_S_S_S_S_S_S_S_S_S_S_S_S_i(
	.param .u32 _Z10spcvmc_sw2iiPdS_S_S_S_S_S_S_S_S_S_S_S_S_S_S_PiS0_iiS_S_S_S_S_S_S_S_S_S_S_S_S_S_S_S_S_S_S_S_S_S_S_S_S_i_param_0,
	.param .u32 _Z10spcvmc_sw2iiPdS_S_S_S_S_S_S_S_S_S_S_S_S_S_S_PiS0_iiS_S_S_S_S_S_S_S_S_S_S_S_S_S_S_S_S_S_S_S_S_S_S_S_S_i_param_1,
	.param .u64 .ptr .align 1 _Z10spcvmc_sw2iiPdS_S_S_S_S_S_S_S_S_S_S_S_S_S_S_PiS0_iiS_S_S_S_S_S_S_S_S_S_S_S_S_S_S_S_S_S_S_S_S_S_S_S_S_i_param_2,
	.param .u64 .ptr .align 1 _Z10spcvmc_sw2iiPdS_S_S_S_S_S_S_S_S_S_S_S_S_S_S_PiS0_iiS_S_S_S_S_S_S_S_S_S_S_S_S_S_S_S_S_S_S_S_S_S_S_S_S_i_param_3,
	.param .u64 .ptr .align 1 _Z10spcvmc_sw2iiPdS_S_S_S_S_S_S_S_S_S_S_S_S_S_S_PiS0_iiS_S_S_S_S_S_S_S_S_S_S_S_S_S_S_S_S_S_S_S_S_S_S_S_S_i_param_4,
	.param .u64 .ptr .align 1 _Z10spcvmc_sw2iiPdS_S_S_S_S_S_S_S_S_S_S_S_S_S_S_PiS0_iiS_S_S_S_S_S_S_S_S_S_S_S_S_S_S_S_S_S_S_S_S_S_S_S_S_i_param_5,
	.param .u64 .ptr .align 1 _Z10spcvmc_sw2iiPdS_S_S_S_S_S_S_S_S_S_S_S_S_S_S_PiS0_iiS_S_S_S_S_S_S_S_S_S_S_S_S_S_S_S_S_S_S_S_S_S_S_S_S_i_param_6,
	.param .u64 .ptr .align 1 _Z10spcvmc_sw2iiPdS_S_S_S_S_S_S_S_S_S_S_S_S_S_S_PiS0_iiS_S_S_S_S_S_S_S_S_S_S_S_S_S_S_S_S_S_S_S_S_S_S_S_S_i_param_7,
	.param .u64 .ptr .align 1 _Z10spcvmc_sw2iiPdS_S_S_S_S_S_S_S_S_S_S_S_S_S_S_PiS0_iiS_S_S_S_S_S_S_S_S_S_S_S_S_S_S_S_S_S_S_S_S_S_S_S_S_i_param_8,
	.param .u64 .ptr .align 1 _Z10spcvmc_sw2iiPdS_S_S_S_S_S_S_S_S_S_S_S_S_S_S_PiS0_iiS_S_S_S_S_S_S_S_S_S_S_S_S_S_S_S_S_S_S_S_S_S_S_S_S_i_param_9,
	.param .u64 .ptr .align 1 _Z10spcvmc_sw2iiPdS_S_S_S_S_S_S_S_S_S_S_S_S_S_S_PiS0_iiS_S_S_S_S_S_S_S_S_S_S_S_S_S_S_S_S_S_S_S_S_S_S_S_S_i_param_10,
	.param .u64 .ptr .align 1 _Z10spcvmc_sw2iiPdS_S_S_S_S_S_S_S_S_S_S_S_S_S_S_PiS0_iiS_S_S_S_S_S_S_S_S_S_S_S_S_S_S_S_S_S_S_S_S_S_S_S_S_i_param_11,
	.param .u64 .ptr .align 1 _Z10spcvmc_sw2iiPdS_S_S_S_S_S_S_S_S_S_S_S_S_S_S_PiS0_iiS_S_S_S_S_S_S_S_S_S_S_S_S_S_S_S_S_S_S_S_S_S_S_S_S_i_param_12,
	.param .u64 .ptr .align 1 _Z10spcvmc_sw2iiPdS_S_S_S_S_S_S_S_S_S_S_S_S_S_S_PiS0_iiS_S_S_S_S_S_S_S_S_S_S_S_S_S_S_S_S_S_S_S_S_S_S_S_S_i_param_13,
	.param .u64 .ptr .align 1 _Z10spcvmc_sw2iiPdS_S_S_S_S_S_S_S_S_S_S_S_S_S_S_PiS0_iiS_S_S_S_S_S_S_S_S_S_S_S_S_S_S_S_S_S_S_S_S_S_S_S_S_i_param_14,
	.param .u64 .ptr .align 1 _Z10spcvmc_sw2iiPdS_S_S_S_S_S_S_S_S_S_S_S_S_S_S_PiS0_iiS_S_S_S_S_S_S_S_S_S_S_S_S_S_S_S_S_S_S_S_S_S_S_S_S_i_param_15,
	.param .u64 .ptr .align 1 _Z10spcvmc_sw2iiPdS_S_S_S_S_S_S_S_S_S_S_S_S_S_S_PiS0_iiS_S_S_S_S_S_S_S_S_S_S_S_S_S_S_S_S_S_S_S_S_S_S_S_S_i_param_16,
	.param .u64 .ptr .align 1 _Z10spcvmc_sw2iiPdS_S_S_S_S_S_S_S_S_S_S_S_S_S_S_PiS0_iiS_S_S_S_S_S_S_S_S_S_S_S_S_S_S_S_S_S_S_S_S_S_S_S_S_i_param_17,
	.param .u64 .ptr .align 1 _Z10spcvmc_sw2iiPdS_S_S_S_S_S_S_S_S_S_S_S_S_S_S_PiS0_iiS_S_S_S_S_S_S_S_S_S_S_S_S_S_S_S_S_S_S_S_S_S_S_S_S_i_param_18,
	.param .u64 .ptr .align 1 _Z10spcvmc_sw2iiPdS_S_S_S_S_S_S_S_S_S_S_S_S_S_S_PiS0_iiS_S_S_S_S_S_S_S_S_S_S_S_S_S_S_S_S_S_S_S_S_S_S_S_S_i_param_19,
	.param .u32 _Z10spcvmc_sw2iiPdS_S_S_S_S_S_S_S_S_S_S_S_S_S_S_PiS0_iiS_S_S_S_S_S_S_S_S_S_S_S_S_S_S_S_S_S_S_S_S_S_S_S_S_i_param_20,
	.param .u32 _Z10spcvmc_sw2iiPdS_S_S_S_S_S_S_S_S_S_S_S_S_S_S_PiS0_iiS_S_S_S_S_S_S_S_S_S_S_S_S_S_S_S_S_S_S_S_S_S_S_S_S_i_param_21,
	.param .u64 .ptr .align 1 _Z10spcvmc_sw2iiPdS_S_S_S_S_S_S_S_S_S_S_S_S_S_S_PiS0_iiS_S_S_S_S_S_S_S_S_S_S_S_S_S_S_S_S_S_S_S_S_S_S_S_S_i_param_22,
	.param .u64 .ptr .align 1 _Z10spcvmc_sw2iiPdS_S_S_S_S_S_S_S_S_S_S_S_S_S_S_PiS0_iiS_S_S_S_S_S_S_S_S_S_S_S_S_S_S_S_S_S_S_S_S_S_S_S_S_i_param_23,
	.param .u64 .ptr .align 1 _Z10spcvmc_sw2iiPdS_S_S_S_S_S_S_S_S_S_S_S_S_S_S_PiS0_iiS_S_S_S_S_S_S_S_S_S_S_S_S_S_S_S_S_S_S_S_S_S_S_S_S_i_param_24,
	.param .u64 .ptr .align 1 _Z10spcvmc_sw2iiPdS_S_S_S_S_S_S_S_S_S_S_S_S_S_S_PiS0_iiS_S_S_S_S_S_S_S_S_S_S_S_S_S_S_S_S_S_S_S_S_S_S_S_S_i_param_25,
	.param .u64 .ptr .align 1 _Z10spcvmc_sw2iiPdS_S_S_S_S_S_S_S_S_S_S_S_S_S_S_PiS0_iiS_S_S_S_S_S_S_S_S_S_S_S_S_S_S_S_S_S_S_S_S_S_S_S_S_i_param_26,
	.param .u64 .ptr .align 1 _Z10spcvmc_sw2iiPdS_S_S_S_S_S_S_S_S_S_S_S_S_S_S_PiS0_iiS_S_S_S_S_S_S_S_S_S_S_S_S_S_S_S_S_S_S_S_S_S_S_S_S_i_param_27,
	.param .u64 .ptr .align 1 _Z10spcvmc_sw2iiPdS_S_S_S_S_S_S_S_S_S_S_S_S_S_S_PiS0_iiS_S_S_S_S_S_S_S_S_S_S_S_S_S_S_S_S_S_S_S_S_S_S_S_S_i_param_28,
	.param .u64 .ptr .align 1 _Z10spcvmc_sw2iiPdS_S_S_S_S_S_S_S_S_S_S_S_S_S_S_PiS0_iiS_S_S_S_S_S_S_S_S_S_S_S_S_S_S_S_S_S_S_S_S_S_S_S_S_i_param_29,
	.param .u64 .ptr .align 1 _Z10spcvmc_sw2iiPdS_S_S_S_S_S_S_S_S_S_S_S_S_S_S_PiS0_iiS_S_S_S_S_S_S_S_S_S_S_S_S_S_S_S_S_S_S_S_S_S_S_S_S_i_param_30,
	.param .u64 .ptr .align 1 _Z10spcvmc_sw2iiPdS_S_S_S_S_S_S_S_S_S_S_S_S_S_S_PiS0_iiS_S_S_S_S_S_S_S_S_S_S_S_S_S_S_S_S_S_S_S_S_S_S_S_S_i_param_31,
	.param .u64 .ptr .align 1 _Z10spcvmc_sw2iiPdS_S_S_S_S_S_S_S_S_S_S_S_S_S_S_PiS0_iiS_S_S_S_S_S_S_S_S_S_S_S_S_S_S_S_S_S_S_S_S_S_S_S_S_i_param_32,
	.param .u64 .ptr .align 1 _Z10spcvmc_sw2iiPdS_S_S_S_S_S_S_S_S_S_S_S_S_S_S_PiS0_iiS_S_S_S_S_S_S_S_S_S_S_S_S_S_S_S_S_S_S_S_S_S_S_S_S_i_param_33,
	.param .u64 .ptr .align 1 _Z10spcvmc_sw2iiPdS_S_S_S_S_S_S_S_S_S_S_S_S_S_S_PiS0_iiS_S_S_S_S_S_S_S_S_S_S_S_S_S_S_S_S_S_S_S_S_S_S_S_S_i_param_34,
	.param .u64 .ptr .align 1 _Z10spcvmc_sw2iiPdS_S_S_S_S_S_S_S_S_S_S_S_S_S_S_PiS0_iiS_S_S_S_S_S_S_S_S_S_S_S_S_S_S_S_S_S_S_S_S_S_S_S_S_i_param_35,
	.param .u64 .ptr .align 1 _Z10spcvmc_sw2iiPdS_S_S_S_S_S_S_S_S_S_S_S_S_S_S_PiS0_iiS_S_S_S_S_S_S_S_S_S_S_S_S_S_S_S_S_S_S_S_S_S_S_S_S_i_param_36,
	.param .u64 .ptr .align 1 _Z10spcvmc_sw2iiPdS_S_S_S_S_S_S_S_S_S_S_S_S_S_S_PiS0_iiS_S_S_S_S_S_S_S_S_S_S_S_S_S_S_S_S_S_S_S_S_S_S_S_S_i_param_37,
	.param .u64 .ptr .align 1 _Z10spcvmc_sw2iiPdS_S_S_S_S_S_S_S_S_S_S_S_S_S_S_PiS0_iiS_S_S_S_S_S_S_S_S_S_S_S_S_S_S_S_S_S_S_S_S_S_S_S_S_i_param_38,
	.param .u64 .ptr .align 1 _Z10spcvmc_sw2iiPdS_S_S_S_S_S_S_S_S_S_S_S_S_S_S_PiS0_iiS_S_S_S_S_S_S_S_S_S_S_S_S_S_S_S_S_S_S_S_S_S_S_S_S_i_param_39,
	.param .u64 .ptr .align 1 _Z10spcvmc_sw2iiPdS_S_S_S_S_S_S_S_S_S_S_S_S_S_S_PiS0_iiS_S_S_S_S_S_S_S_S_S_S_S_S_S_S_S_S_S_S_S_S_S_S_S_S_i_param_40,
	.param .u64 .ptr .align 1 _Z10spcvmc_sw2iiPdS_S_S_S_S_S_S_S_S_S_S_S_S_S_S_PiS0_iiS_S_S_S_S_S_S_S_S_S_S_S_S_S_S_S_S_S_S_S_S_S_S_S_S_i_param_41,
	.param .u64 .ptr .align 1 _Z10spcvmc_sw2iiPdS_S_S_S_S_S_S_S_S_S_S_S_S_S_S_PiS0_iiS_S_S_S_S_S_S_S_S_S_S_S_S_S_S_S_S_S_S_S_S_S_S_S_S_i_param_42,
	.param .u64 .ptr .align 1 _Z10spcvmc_sw2iiPdS_S_S_S_S_S_S_S_S_S_S_S_S_S_S_PiS0_iiS_S_S_S_S_S_S_S_S_S_S_S_S_S_S_S_S_S_S_S_S_S_S_S_S_i_param_43,
	.param .u64 .ptr .align 1 _Z10spcvmc_sw2iiPdS_S_S_S_S_S_S_S_S_S_S_S_S_S_S_PiS0_iiS_S_S_S_S_S_S_S_S_S_S_S_S_S_S_S_S_S_S_S_S_S_S_S_S_i_param_44,
	.param .u64 .ptr .align 1 _Z10spcvmc_sw2iiPdS_S_S_S_S_S_S_S_S_S_S_S_S_S_S_PiS0_iiS_S_S_S_S_S_S_S_S_S_S_S_S_S_S_S_S_S_S_S_S_S_S_S_S_i_param_45,
	.param .u64 .ptr .align 1 _Z10spcvmc_sw2iiPdS_S_S_S_S_S_S_S_S_S_S_S_S_S_S_PiS0_iiS_S_S_S_S_S_S_S_S_S_S_S_S_S_S_S_S_S_S_S_S_S_S_S_S_i_param_46,
	.param .u32 _Z10spcvmc_sw2iiPdS_S_S_S_S_S_S_S_S_S_S_S_S_S_S_PiS0_iiS_S_S_S_S_S_S_S_S_S_S_S_S_S_S_S_S_S_S_S_S_S_S_S_S_i_param_47
)
{
	.local .align 8 .b8 	__local_depot10[2968];
	.reg .b64 	%SP;
	.reg .b64 	%SPL;
	.reg .pred 	%p<31>;
	.reg .b32 	%r<116>;
	.reg .b64 	%rd<397>;
	.reg .b64 	%fd<987>;

	mov.u64 	%SPL, __local_depot10;
	ld.param.u64 	%rd144, [_Z10spcvmc_sw2iiPdS_S_S_S_S_S_S_S_S_S_S_S_S_S_S_PiS0_iiS_S_S_S_S_S_S_S_S_S_S_S_S_S_S_S_S_S_S_S_S_S_S_S_S_i_param_8];
	ld.param.u64 	%rd145, [_Z10spcvmc_sw2iiPdS_S_S_S_S_S_S_S_S_S_S_S_S_S_S_PiS0_iiS_S_S_S_S_S_S_S_S_S_S_S_S_S_S_S_S_S_S_S_S_S_S_S_S_i_param_9];
	ld.param.u64 	%rd124, [_Z10spcvmc_sw2iiPdS_S_S_S_S_S_S_S_S_S_S_S_S_S_S_PiS0_iiS_S_S_S_S_S_S_S_S_S_S_S_S_S_S_S_S_S_S_S_S_S_S_S_S_i_param_10];
	ld.param.u64 	%rd125, [_Z10spcvmc_sw2iiPdS_S_S_S_S_S_S_S_S_S_S_S_S_S_S_PiS0_iiS_S_S_S_S_S_S_S_S_S_S_S_S_S_S_S_S_S_S_S_S_S_S_S_S_i_param_11];
	ld.param.u64 	%rd126, [_Z10spcvmc_sw2iiPdS_S_S_S_S_S_S_S_S_S_S_S_S_S_S_PiS0_iiS_S_S_S_S_S_S_S_S_S_S_S_S_S_S_S_S_S_S_S_S_S_S_S_S_i_param_12];
	ld.param.u64 	%rd127, [_Z10spcvmc_sw2iiPdS_S_S_S_S_S_S_S_S_S_S_S_S_S_S_PiS0_iiS_S_S_S_S_S_S_S_S_S_S_S_S_S_S_S_S_S_S_S_S_S_S_S_S_i_param_13];
	ld.param.u64 	%rd128, [_Z10spcvmc_sw2iiPdS_S_S_S_S_S_S_S_S_S_S_S_S_S_S_PiS0_iiS_S_S_S_S_S_S_S_S_S_S_S_S_S_S_S_S_S_S_S_S_S_S_S_S_i_param_14];
	ld.param.u64 	%rd129, [_Z10spcvmc_sw2iiPdS_S_S_S_S_S_S_S_S_S_S_S_S_S_S_PiS0_iiS_S_S_S_S_S_S_S_S_S_S_S_S_S_S_S_S_S_S_S_S_S_S_S_S_i_param_15];
	ld.param.u64 	%rd130, [_Z10spcvmc_sw2iiPdS_S_S_S_S_S_S_S_S_S_S_S_S_S_S_PiS0_iiS_S_S_S_S_S_S_S_S_S_S_S_S_S_S_S_S_S_S_S_S_S_S_S_S_i_param_16];
	ld.param.u64 	%rd131, [_Z10spcvmc_sw2iiPdS_S_S_S_S_S_S_S_S_S_S_S_S_S_S_PiS0_iiS_S_S_S_S_S_S_S_S_S_S_S_S_S_S_S_S_S_S_S_S_S_S_S_S_i_param_17];
	ld.param.u32 	%r44, [_Z10spcvmc_sw2iiPdS_S_S_S_S_S_S_S_S_S_S_S_S_S_S_PiS0_iiS_S_S_S_S_S_S_S_S_S_S_S_S_S_S_S_S_S_S_S_S_S_S_S_S_i_param_20];
	ld.param.u64 	%rd146, [_Z10spcvmc_sw2iiPdS_S_S_S_S_S_S_S_S_S_S_S_S_S_S_PiS0_iiS_S_S_S_S_S_S_S_S_S_S_S_S_S_S_S_S_S_S_S_S_S_S_S_S_i_param_27];
	ld.param.u64 	%rd147, [_Z10spcvmc_sw2iiPdS_S_S_S_S_S_S_S_S_S_S_S_S_S_S_PiS0_iiS_S_S_S_S_S_S_S_S_S_S_S_S_S_S_S_S_S_S_S_S_S_S_S_S_i_param_28];
	ld.param.u64 	%rd148, [_Z10spcvmc_sw2iiPdS_S_S_S_S_S_S_S_S_S_S_S_S_S_S_PiS0_iiS_S_S_S_S_S_S_S_S_S_S_S_S_S_S_S_S_S_S_S_S_S_S_S_S_i_param_30];
	ld.param.u64 	%rd149, [_Z10spcvmc_sw2iiPdS_S_S_S_S_S_S_S_S_S_S_S_S_S_S_PiS0_iiS_S_S_S_S_S_S_S_S_S_S_S_S_S_S_S_S_S_S_S_S_S_S_S_S_i_param_31];
	ld.param.u64 	%rd150, [_Z10spcvmc_sw2iiPdS_S_S_S_S_S_S_S_S_S_S_S_S_S_S_PiS0_iiS_S_S_S_S_S_S_S_S_S_S_S_S_S_S_S_S_S_S_S_S_S_S_S_S_i_param_32];
	ld.param.u64 	%rd151, [_Z10spcvmc_sw2iiPdS_S_S_S_S_S_S_S_S_S_S_S_S_S_S_PiS0_iiS_S_S_S_S_S_S_S_S_S_S_S_S_S_S_S_S_S_S_S_S_S_S_S_S_i_param_33];
	ld.param.u64 	%rd152, [_Z10spcvmc_sw2iiPdS_S_S_S_S_S_S_S_S_S_S_S_S_S_S_PiS0_iiS_S_S_S_S_S_S_S_S_S_S_S_S_S_S_S_S_S_S_S_S_S_S_S_S_i_param_34];
	ld.param.u64 	%rd153, [_Z10spcvmc_sw2iiPdS_S_S_S_S_S_S_S_S_S_S_S_S_S_S_PiS0_iiS_S_S_S_S_S_S_S_S_S_S_S_S_S_S_S_S_S_S_S_S_S_S_S_S_i_param_35];
	ld.param.u64 	%rd154, [_Z10spcvmc_sw2iiPdS_S_S_S_S_S_S_S_S_S_S_S_S_S_S_PiS0_iiS_S_S_S_S_S_S_S_S_S_S_S_S_S_S_S_S_S_S_S_S_S_S_S_S_i_param_36];
	ld.param.u64 	%rd155, [_Z10spcvmc_sw2iiPdS_S_S_S_S_S_S_S_S_S_S_S_S_S_S_PiS0_iiS_S_S_S_S_S_S_S_S_S_S_S_S_S_S_S_S_S_S_S_S_S_S_S_S_i_param_40];
	ld.param.u64 	%rd156, [_Z10spcvmc_sw2iiPdS_S_S_S_S_S_S_S_S_S_S_S_S_S_S_PiS0_iiS_S_S_S_S_S_S_S_S_S_S_S_S_S_S_S_S_S_S_S_S_S_S_S_S_i_param_41];
	ld.param.u64 	%rd157, [_Z10spcvmc_sw2iiPdS_S_S_S_S_S_S_S_S_S_S_S_S_S_S_PiS0_iiS_S_S_S_S_S_S_S_S_S_S_S_S_S_S_S_S_S_S_S_S_S_S_S_S_i_param_43];
	ld.param.u64 	%rd158, [_Z10spcvmc_sw2iiPdS_S_S_S_S_S_S_S_S_S_S_S_S_S_S_PiS0_iiS_S_S_S_S_S_S_S_S_S_S_S_S_S_S_S_S_S_S_S_S_S_S_S_S_i_param_44];
	ld.param.u64 	%rd159, [_Z10spcvmc_sw2iiPdS_S_S_S_S_S_S_S_S_S_S_S_S_S_S_PiS0_iiS_S_S_S_S_S_S_S_S_S_S_S_S_S_S_S_S_S_S_S_S_S_S_S_S_i_param_45];
	ld.param.u64 	%rd160, [_Z10spcvmc_sw2iiPdS_S_S_S_S_S_S_S_S_S_S_S_S_S_S_PiS0_iiS_S_S_S_S_S_S_S_S_S_S_S_S_S_S_S_S_S_S_S_S_S_S_S_S_i_param_46];
	ld.param.u32 	%r46, [_Z10spcvmc_sw2iiPdS_S_S_S_S_S_S_S_S_S_S_S_S_S_S_PiS0_iiS_S_S_S_S_S_S_S_S_S_S_S_S_S_S_S_S_S_S_S_S_S_S_S_S_i_param_47];
	cvta.to.global.u64 	%rd1, %rd131;
	cvta.to.global.u64 	%rd2, %rd130;
	cvta.to.global.u64 	%rd3, %rd128;
	cvta.to.global.u64 	%rd4, %rd129;
	cvta.to.global.u64 	%rd5, %rd124;
	cvta.to.global.u64 	%rd6, %rd125;
	cvta.to.global.u64 	%rd7, %rd127;
	cvta.to.global.u64 	%rd8, %rd126;
	cvta.to.global.u64 	%rd9, %rd145;
	cvta.to.global.u64 	%rd10, %rd144;
	cvta.to.global.u64 	%rd11, %rd147;
	cvta.to.global.u64 	%rd12, %rd149;
	cvta.to.global.u64 	%rd13, %rd160;
	cvta.to.global.u64 	%rd14, %rd159;
	cvta.to.global.u64 	%rd15, %rd148;
	cvta.to.global.u64 	%rd16, %rd158;
	cvta.to.global.u64 	%rd17, %rd157;
	cvta.to.global.u64 	%rd18, %rd150;
	cvta.to.global.u64 	%rd19, %rd151;
	cvta.to.global.u64 	%rd20, %rd152;
	cvta.to.global.u64 	%rd21, %rd153;
	cvta.to.global.u64 	%rd22, %rd154;
	cvta.to.global.u64 	%rd23, %rd156;
	cvta.to.global.u64 	%rd24, %rd155;
	cvta.to.global.u64 	%rd25, %rd146;
	add.u64 	%rd26, %SPL, 0;
	add.u64 	%rd27, %SPL, 0;
	add.u64 	%rd28, %SPL, 424;
	add.u64 	%rd29, %SPL, 848;
	add.u64 	%rd30, %SPL, 1272;
	add.u64 	%rd31, %SPL, 1696;
	add.u64 	%rd32, %SPL, 2120;
	add.u64 	%rd33, %SPL, 2544;
	mov.u32 	%r48, %ctaid.x;
	mov.u32 	%r49, %ntid.x;
	mov.u32 	%r50, %tid.x;
	mad.lo.s32 	%r51, %r48, %r49, %r50;
	setp.lt.s32 	%p1, %r51, %r46;
	add.s32 	%r52, %r46, 512;
	setp.ge.s32 	%p2, %r51, %r52;
	or.pred  	%p3, %p1, %p2;
	@%p3 bra 	$L__BB10_54;
	mov.b32 	%r100, 0;
$L__BB10_2:
	ld.param.u64 	%rd358, [_Z10spcvmc_sw2iiPdS_S_S_S_S_S_S_S_S_S_S_S_S_S_S_PiS0_iiS_S_S_S_S_S_S_S_S_S_S_S_S_S_S_S_S_S_S_S_S_S_S_S_S_i_param_7];
	ld.param.u64 	%rd356, [_Z10spcvmc_sw2iiPdS_S_S_S_S_S_S_S_S_S_S_S_S_S_S_PiS0_iiS_S_S_S_S_S_S_S_S_S_S_S_S_S_S_S_S_S_S_S_S_S_S_S_S_i_param_6];
	ld.param.u64 	%rd354, [_Z10spcvmc_sw2iiPdS_S_S_S_S_S_S_S_S_S_S_S_S_S_S_PiS0_iiS_S_S_S_S_S_S_S_S_S_S_S_S_S_S_S_S_S_S_S_S_S_S_S_S_i_param_5];
	ld.param.u64 	%rd352, [_Z10spcvmc_sw2iiPdS_S_S_S_S_S_S_S_S_S_S_S_S_S_S_PiS0_iiS_S_S_S_S_S_S_S_S_S_S_S_S_S_S_S_S_S_S_S_S_S_S_S_S_i_param_4];
	ld.param.u64 	%rd350, [_Z10spcvmc_sw2iiPdS_S_S_S_S_S_S_S_S_S_S_S_S_S_S_PiS0_iiS_S_S_S_S_S_S_S_S_S_S_S_S_S_S_S_S_S_S_S_S_S_S_S_S_i_param_3];
	ld.param.u64 	%rd348, [_Z10spcvmc_sw2iiPdS_S_S_S_S_S_S_S_S_S_S_S_S_S_S_PiS0_iiS_S_S_S_S_S_S_S_S_S_S_S_S_S_S_S_S_S_S_S_S_S_S_S_S_i_param_2];
	shl.b32 	%r54, %r100, 11;
	add.s32 	%r55, %r54, %r51;
	cvta.to.global.u64 	%rd169, %rd348;
	mul.wide.s32 	%rd170, %r55, 8;
	add.s64 	%rd34, %rd169, %rd170;
	mov.b64 	%rd171, 0;
	st.global.u64 	[%rd34], %rd171;
	mul.wide.u32 	%rd172, %r100, 8;
	add.s64 	%rd35, %rd31, %rd172;
	st.local.u64 	[%rd35], %rd171;
	cvta.to.global.u64 	%rd173, %rd350;
	add.s64 	%rd36, %rd173, %rd170;
	st.global.u64 	[%rd36], %rd171;
	add.s64 	%rd37, %rd30, %rd172;
	st.local.u64 	[%rd37], %rd171;
	cvta.to.global.u64 	%rd174, %rd352;
	add.s64 	%rd38, %rd174, %rd170;
	st.global.u64 	[%rd38], %rd171;
	add.s64 	%rd39, %rd29, %rd172;
	st.local.u64 	[%rd39], %rd171;
	cvta.to.global.u64 	%rd175, %rd354;
	add.s64 	%rd40, %rd175, %rd170;
	st.global.u64 	[%rd40], %rd171;
	add.s64 	%rd41, %rd28, %rd172;
	st.local.u64 	[%rd41], %rd171;
	cvta.to.global.u64 	%rd176, %rd356;
	add.s64 	%rd42, %rd176, %rd170;
	st.global.u64 	[%rd42], %rd171;
	add.s64 	%rd43, %rd33, %rd172;
	st.local.u64 	[%rd43], %rd171;
	cvta.to.global.u64 	%rd177, %rd358;
	add.s64 	%rd44, %rd177, %rd170;
	st.global.u64 	[%rd44], %rd171;
	add.s64 	%rd45, %rd32, %rd172;
	st.local.u64 	[%rd45], %rd171;
	add.s64 	%rd46, %rd10, %rd170;
	st.global.u64 	[%rd46], %rd171;
	add.s64 	%rd47, %rd9, %rd170;
	st.global.u64 	[%rd47], %rd171;
	add.s64 	%rd48, %rd5, %rd170;
	st.global.u64 	[%rd48], %rd171;
	add.s64 	%rd49, %rd6, %rd170;
	st.global.u64 	[%rd49], %rd171;
	add.s64 	%rd50, %rd8, %rd170;
	st.global.u64 	[%rd50], %rd171;
	add.s64 	%rd51, %rd7, %rd170;
	st.global.u64 	[%rd51], %rd171;
	add.s64 	%rd52, %rd3, %rd170;
	st.global.u64 	[%rd52], %rd171;
	add.s64 	%rd53, %rd4, %rd170;
	st.global.u64 	[%rd53], %rd171;
	add.s64 	%rd54, %rd2, %rd170;
	st.global.u64 	[%rd54], %rd171;
	add.s64 	%rd55, %rd1, %rd170;
	st.global.u64 	[%rd55], %rd171;
	setp.eq.s32 	%p4, %r100, 52;
	@%p4 bra 	$L__BB10_4;
	mov.b64 	%rd178, 0;
	st.global.u64 	[%rd34+16384], %rd178;
	st.local.u64 	[%rd35+8], %rd178;
	st.global.u64 	[%rd36+16384], %rd178;
	st.local.u64 	[%rd37+8], %rd178;
	st.global.u64 	[%rd38+16384], %rd178;
	st.local.u64 	[%rd39+8], %rd178;
	st.global.u64 	[%rd40+16384], %rd178;
	st.local.u64 	[%rd41+8], %rd178;
	st.global.u64 	[%rd42+16384], %rd178;
	st.local.u64 	[%rd43+8], %rd178;
	st.global.u64 	[%rd44+16384], %rd178;
	st.local.u64 	[%rd45+8], %rd178;
	st.global.u64 	[%rd46+16384], %rd178;
	st.global.u64 	[%rd47+16384], %rd178;
	st.global.u64 	[%rd48+16384], %rd178;
	st.global.u64 	[%rd49+16384], %rd178;
	st.global.u64 	[%rd50+16384], %rd178;
	st.global.u64 	[%rd51+16384], %rd178;
	st.global.u64 	[%rd52+16384], %rd178;
	st.global.u64 	[%rd53+16384], %rd178;
	st.global.u64 	[%rd54+16384], %rd178;
	st.global.u64 	[%rd55+16384], %rd178;
	st.global.u64 	[%rd34+32768], %rd178;
	st.local.u64 	[%rd35+16], %rd178;
	st.global.u64 	[%rd36+32768], %rd178;
	st.local.u64 	[%rd37+16], %rd178;
	st.global.u64 	[%rd38+32768], %rd178;
	st.local.u64 	[%rd39+16], %rd178;
	st.global.u64 	[%rd40+32768], %rd178;
	st.local.u64 	[%rd41+16], %rd178;
	st.global.u64 	[%rd42+32768], %rd178;
	st.local.u64 	[%rd43+16], %rd178;
	st.global.u64 	[%rd44+32768], %rd178;
	st.local.u64 	[%rd45+16], %rd178;
	st.global.u64 	[%rd46+32768], %rd178;
	st.global.u64 	[%rd47+32768], %rd178;
	st.global.u64 	[%rd48+32768], %rd178;
	st.global.u64 	[%rd49+32768], %rd178;
	st.global.u64 	[%rd50+32768], %rd178;
	st.global.u64 	[%rd51+32768], %rd178;
	st.global.u64 	[%rd52+32768], %rd178;
	st.global.u64 	[%rd53+32768], %rd178;
	st.global.u64 	[%rd54+32768], %rd178;
	st.global.u64 	[%rd55+32768], %rd178;
	st.global.u64 	[%rd34+49152], %rd178;
	st.local.u64 	[%rd35+24], %rd178;
	st.global.u64 	[%rd36+49152], %rd178;
	st.local.u64 	[%rd37+24], %rd178;
	st.global.u64 	[%rd38+49152], %rd178;
	st.local.u64 	[%rd39+24], %rd178;
	st.global.u64 	[%rd40+49152], %rd178;
	st.local.u64 	[%rd41+24], %rd178;
	st.global.u64 	[%rd42+49152], %rd178;
	st.local.u64 	[%rd43+24], %rd178;
	st.global.u64 	[%rd44+49152], %rd178;
	st.local.u64 	[%rd45+24], %rd178;
	st.global.u64 	[%rd46+49152], %rd178;
	st.global.u64 	[%rd47+49152], %rd178;
	st.global.u64 	[%rd48+49152], %rd178;
	st.global.u64 	[%rd49+49152], %rd178;
	st.global.u64 	[%rd50+49152], %rd178;
	st.global.u64 	[%rd51+49152], %rd178;
	st.global.u64 	[%rd52+49152], %rd178;
	st.global.u64 	[%rd53+49152], %rd178;
	st.global.u64 	[%rd54+49152], %rd178;
	st.global.u64 	[%rd55+49152], %rd178;
	add.s32 	%r100, %r100, 4;
	bra.uni 	$L__BB10_2;
$L__BB10_4:
	ld.param.u32 	%r97, [_Z10spcvmc_sw2iiPdS_S_S_S_S_S_S_S_S_S_S_S_S_S_S_PiS0_iiS_S_S_S_S_S_S_S_S_S_S_S_S_S_S_S_S_S_S_S_S_S_S_S_S_i_param_1];
	ld.param.u32 	%r95, [_Z10spcvmc_sw2iiPdS_S_S_S_S_S_S_S_S_S_S_S_S_S_S_PiS0_iiS_S_S_S_S_S_S_S_S_S_S_S_S_S_S_S_S_S_S_S_S_S_S_S_S_i_param_0];
	setp.gt.s32 	%p5, %r95, %r97;
	@%p5 bra 	$L__BB10_53;
	ld.param.u64 	%rd396, [_Z10spcvmc_sw2iiPdS_S_S_S_S_S_S_S_S_S_S_S_S_S_S_PiS0_iiS_S_S_S_S_S_S_S_S_S_S_S_S_S_S_S_S_S_S_S_S_S_S_S_S_i_param_42];
	ld.param.u64 	%rd395, [_Z10spcvmc_sw2iiPdS_S_S_S_S_S_S_S_S_S_S_S_S_S_S_PiS0_iiS_S_S_S_S_S_S_S_S_S_S_S_S_S_S_S_S_S_S_S_S_S_S_S_S_i_param_39];
	ld.param.u64 	%rd394, [_Z10spcvmc_sw2iiPdS_S_S_S_S_S_S_S_S_S_S_S_S_S_S_PiS0_iiS_S_S_S_S_S_S_S_S_S_S_S_S_S_S_S_S_S_S_S_S_S_S_S_S_i_param_38];
	ld.param.u64 	%rd393, [_Z10spcvmc_sw2iiPdS_S_S_S_S_S_S_S_S_S_S_S_S_S_S_PiS0_iiS_S_S_S_S_S_S_S_S_S_S_S_S_S_S_S_S_S_S_S_S_S_S_S_S_i_param_37];
	ld.param.u64 	%rd391, [_Z10spcvmc_sw2iiPdS_S_S_S_S_S_S_S_S_S_S_S_S_S_S_PiS0_iiS_S_S_S_S_S_S_S_S_S_S_S_S_S_S_S_S_S_S_S_S_S_S_S_S_i_param_29];
	ld.param.u64 	%rd389, [_Z10spcvmc_sw2iiPdS_S_S_S_S_S_S_S_S_S_S_S_S_S_S_PiS0_iiS_S_S_S_S_S_S_S_S_S_S_S_S_S_S_S_S_S_S_S_S_S_S_S_S_i_param_25];
	ld.param.u64 	%rd388, [_Z10spcvmc_sw2iiPdS_S_S_S_S_S_S_S_S_S_S_S_S_S_S_PiS0_iiS_S_S_S_S_S_S_S_S_S_S_S_S_S_S_S_S_S_S_S_S_S_S_S_S_i_param_24];
	ld.param.u64 	%rd387, [_Z10spcvmc_sw2iiPdS_S_S_S_S_S_S_S_S_S_S_S_S_S_S_PiS0_iiS_S_S_S_S_S_S_S_S_S_S_S_S_S_S_S_S_S_S_S_S_S_S_S_S_i_param_23];
	ld.param.u64 	%rd386, [_Z10spcvmc_sw2iiPdS_S_S_S_S_S_S_S_S_S_S_S_S_S_S_PiS0_iiS_S_S_S_S_S_S_S_S_S_S_S_S_S_S_S_S_S_S_S_S_S_S_S_S_i_param_22];
	ld.param.u32 	%r96, [_Z10spcvmc_sw2iiPdS_S_S_S_S_S_S_S_S_S_S_S_S_S_S_PiS0_iiS_S_S_S_S_S_S_S_S_S_S_S_S_S_S_S_S_S_S_S_S_S_S_S_S_i_param_0];
	cvta.to.global.u64 	%rd179, %rd395;
	cvta.to.global.u64 	%rd180, %rd394;
	cvta.to.global.u64 	%rd181, %rd391;
	cvta.to.global.u64 	%rd182, %rd386;
	cvta.to.global.u64 	%rd183, %rd387;
	cvta.to.global.u64 	%rd184, %rd388;
	cvta.to.global.u64 	%rd185, %rd389;
	add.s32 	%r102, %r96, -1;
	mul.wide.s32 	%rd186, %r51, 8;
	add.s64 	%rd56, %rd185, %rd186;
	add.s64 	%rd57, %rd184, %rd186;
	add.s64 	%rd58, %rd183, %rd186;
	add.s64 	%rd59, %rd182, %rd186;
	add.s64 	%rd60, %rd180, %rd186;
	add.s64 	%rd61, %rd179, %rd186;
	cvta.to.global.u64 	%rd187, %rd393;
	add.s64 	%rd62, %rd187, %rd186;
	add.s64 	%rd63, %rd22, %rd186;
	add.s64 	%rd64, %rd19, %rd186;
	cvta.to.global.u64 	%rd188, %rd396;
	add.s64 	%rd65, %rd188, %rd186;
	add.s64 	%rd66, %rd179, -32768;
	add.s64 	%rd67, %rd180, -32768;
	add.s64 	%rd68, %rd185, -16384;
	add.s64 	%rd69, %rd181, -16384;
	add.s64 	%rd70, %rd184, -16384;
	add.s64 	%rd71, %rd183, -16384;
	add.s64 	%rd72, %rd182, -16384;
	mov.b32 	%r115, -1;
$L__BB10_6:
	ld.param.u32 	%r99, [_Z10spcvmc_sw2iiPdS_S_S_S_S_S_S_S_S_S_S_S_S_S_S_PiS0_iiS_S_S_S_S_S_S_S_S_S_S_S_S_S_S_S_S_S_S_S_S_S_S_S_S_i_param_21];
	ld.param.u64 	%rd384, [_Z10spcvmc_sw2iiPdS_S_S_S_S_S_S_S_S_S_S_S_S_S_S_PiS0_iiS_S_S_S_S_S_S_S_S_S_S_S_S_S_S_S_S_S_S_S_S_S_S_S_S_i_param_18];
	setp.lt.s32 	%p6, %r99, 1;
	cvta.to.global.u64 	%rd189, %rd384;
	mul.wide.s32 	%rd190, %r102, 4;
	add.s64 	%rd191, %rd189, %rd190;
	ld.global.u32 	%r7, [%rd191+-60];
	setp.lt.s32 	%p7, %r102, 16;
	or.pred  	%p8, %p6, %p7;
	@%p8 bra 	$L__BB10_8;
	ld.param.u64 	%rd385, [_Z10spcvmc_sw2iiPdS_S_S_S_S_S_S_S_S_S_S_S_S_S_S_PiS0_iiS_S_S_S_S_S_S_S_S_S_S_S_S_S_S_S_S_S_S_S_S_S_S_S_S_i_param_19];
	add.s32 	%r57, %r102, -16;
	cvta.to.global.u64 	%rd192, %rd385;
	mul.wide.u32 	%rd193, %r57, 4;
	add.s64 	%rd194, %rd192, %rd193;
	ld.global.u32 	%r58, [%rd194];
	add.s32 	%r115, %r58, -1;
$L__BB10_8:
	setp.lt.s32 	%p9, %r7, 1;
	@%p9 bra 	$L__BB10_52;
	mov.b32 	%r105, 0;
$L__BB10_10:
	ld.param.u64 	%rd392, [_Z10spcvmc_sw2iiPdS_S_S_S_S_S_S_S_S_S_S_S_S_S_S_PiS0_iiS_S_S_S_S_S_S_S_S_S_S_S_S_S_S_S_S_S_S_S_S_S_S_S_S_i_param_29];
	add.s32 	%r107, %r51, 104448;
	add.s32 	%r106, %r51, 102400;
	add.s32 	%r115, %r115, 1;
	ld.global.f64 	%fd20, [%rd56+851968];
	ld.global.f64 	%fd21, [%rd56+835584];
	mul.f64 	%fd22, %fd20, %fd21;
	mov.f64 	%fd23, 0d3FF0000000000000;
	sub.f64 	%fd24, %fd23, %fd22;
	rcp.rn.f64 	%fd25, %fd24;
	ld.global.f64 	%fd26, [%rd57+835584];
	ld.global.f64 	%fd27, [%rd58+835584];
	ld.global.f64 	%fd28, [%rd59+835584];
	cvta.to.global.u64 	%rd195, %rd392;
	mul.wide.s32 	%rd196, %r51, 8;
	add.s64 	%rd197, %rd195, %rd196;
	ld.global.f64 	%fd29, [%rd197+835584];
	sub.f64 	%fd30, %fd28, %fd29;
	ld.global.f64 	%fd31, [%rd57+851968];
	mul.f64 	%fd32, %fd29, %fd31;
	fma.rn.f64 	%fd33, %fd30, %fd20, %fd32;
	mul.f64 	%fd34, %fd27, %fd33;
	fma.rn.f64 	%fd35, %fd25, %fd34, %fd26;
	st.global.f64 	[%rd60+835584], %fd35;
	ld.global.f64 	%fd36, [%rd56+835584];
	ld.global.f64 	%fd37, [%rd58+835584];
	mul.f64 	%fd38, %fd37, %fd37;
	ld.global.f64 	%fd39, [%rd56+851968];
	mul.f64 	%fd40, %fd38, %fd39;
	fma.rn.f64 	%fd41, %fd25, %fd40, %fd36;
	st.global.f64 	[%rd61+835584], %fd41;
	mov.b32 	%r108, 0;
$L__BB10_11:
	mul.wide.s32 	%rd198, %r107, 8;
	add.s64 	%rd73, %rd66, %rd198;
	add.s64 	%rd74, %rd67, %rd198;
	mul.wide.s32 	%rd199, %r106, 8;
	add.s64 	%rd75, %rd68, %rd199;
	add.s64 	%rd76, %rd69, %rd199;
	add.s64 	%rd77, %rd70, %rd199;
	add.s64 	%rd78, %rd71, %rd199;
	add.s64 	%rd79, %rd72, %rd199;
	ld.global.f64 	%fd42, [%rd73+32768];
	ld.global.f64 	%fd43, [%rd75+16384];
	mul.f64 	%fd44, %fd42, %fd43;
	mov.f64 	%fd45, 0d3FF0000000000000;
	sub.f64 	%fd46, %fd45, %fd44;
	rcp.rn.f64 	%fd47, %fd46;
	ld.global.f64 	%fd48, [%rd77+16384];
	ld.global.f64 	%fd49, [%rd78+16384];
	ld.global.f64 	%fd50, [%rd79+16384];
	ld.global.f64 	%fd51, [%rd76+16384];
	sub.f64 	%fd52, %fd50, %fd51;
	ld.global.f64 	%fd53, [%rd74+32768];
	mul.f64 	%fd54, %fd51, %fd53;
	fma.rn.f64 	%fd55, %fd52, %fd42, %fd54;
	mul.f64 	%fd56, %fd49, %fd55;
	fma.rn.f64 	%fd57, %fd47, %fd56, %fd48;
	st.global.f64 	[%rd74+16384], %fd57;
	ld.global.f64 	%fd58, [%rd75+16384];
	ld.global.f64 	%fd59, [%rd78+16384];
	mul.f64 	%fd60, %fd59, %fd59;
	ld.global.f64 	%fd61, [%rd73+32768];
	mul.f64 	%fd62, %fd60, %fd61;
	fma.rn.f64 	%fd63, %fd47, %fd62, %fd58;
	st.global.f64 	[%rd73+16384], %fd63;
	ld.global.f64 	%fd64, [%rd75];
	mul.f64 	%fd65, %fd63, %fd64;
	sub.f64 	%fd66, %fd45, %fd65;
	rcp.rn.f64 	%fd67, %fd66;
	ld.global.f64 	%fd68, [%rd77];
	ld.global.f64 	%fd69, [%rd78];
	ld.global.f64 	%fd70, [%rd79];
	ld.global.f64 	%fd71, [%rd76];
	sub.f64 	%fd72, %fd70, %fd71;
	ld.global.f64 	%fd73, [%rd74+16384];
	mul.f64 	%fd74, %fd71, %fd73;
	fma.rn.f64 	%fd75, %fd72, %fd63, %fd74;
	mul.f64 	%fd76, %fd69, %fd75;
	fma.rn.f64 	%fd77, %fd67, %fd76, %fd68;
	st.global.f64 	[%rd74], %fd77;
	ld.global.f64 	%fd78, [%rd75];
	ld.global.f64 	%fd79, [%rd78];
	mul.f64 	%fd80, %fd79, %fd79;
	ld.global.f64 	%fd81, [%rd73+16384];
	mul.f64 	%fd82, %fd80, %fd81;
	fma.rn.f64 	%fd83, %fd67, %fd82, %fd78;
	st.global.f64 	[%rd73], %fd83;
	ld.global.f64 	%fd84, [%rd75+-16384];
	mul.f64 	%fd85, %fd83, %fd84;
	sub.f64 	%fd86, %fd45, %fd85;
	rcp.rn.f64 	%fd87, %fd86;
	ld.global.f64 	%fd88, [%rd77+-16384];
	ld.global.f64 	%fd89, [%rd78+-16384];
	ld.global.f64 	%fd90, [%rd79+-16384];
	ld.global.f64 	%fd91, [%rd76+-16384];
	sub.f64 	%fd92, %fd90, %fd91;
	ld.global.f64 	%fd93, [%rd74];
	mul.f64 	%fd94, %fd91, %fd93;
	fma.rn.f64 	%fd95, %fd92, %fd83, %fd94;
	mul.f64 	%fd96, %fd89, %fd95;
	fma.rn.f64 	%fd97, %fd87, %fd96, %fd88;
	st.global.f64 	[%rd74+-16384], %fd97;
	ld.global.f64 	%fd98, [%rd75+-16384];
	ld.global.f64 	%fd99, [%rd78+-16384];
	mul.f64 	%fd100, %fd99, %fd99;
	ld.global.f64 	%fd101, [%rd73];
	mul.f64 	%fd102, %fd100, %fd101;
	fma.rn.f64 	%fd1, %fd87, %fd102, %fd98;
	st.global.f64 	[%rd73+-16384], %fd1;
	setp.eq.s32 	%p10, %r108, 48;
	@%p10 bra 	$L__BB10_13;
	ld.global.f64 	%fd103, [%rd75+-32768];
	mul.f64 	%fd104, %fd1, %fd103;
	mov.f64 	%fd105, 0d3FF0000000000000;
	sub.f64 	%fd106, %fd105, %fd104;
	rcp.rn.f64 	%fd107, %fd106;
	ld.global.f64 	%fd108, [%rd77+-32768];
	ld.global.f64 	%fd109, [%rd78+-32768];
	ld.global.f64 	%fd110, [%rd79+-32768];
	ld.global.f64 	%fd111, [%rd76+-32768];
	sub.f64 	%fd112, %fd110, %fd111;
	ld.global.f64 	%fd113, [%rd74+-16384];
	mul.f64 	%fd114, %fd111, %fd113;
	fma.rn.f64 	%fd115, %fd112, %fd1, %fd114;
	mul.f64 	%fd116, %fd109, %fd115;
	fma.rn.f64 	%fd117, %fd107, %fd116, %fd108;
	st.global.f64 	[%rd74+-32768], %fd117;
	ld.global.f64 	%fd118, [%rd75+-32768];
	ld.global.f64 	%fd119, [%rd78+-32768];
	mul.f64 	%fd120, %fd119, %fd119;
	ld.global.f64 	%fd121, [%rd73+-16384];
	mul.f64 	%fd122, %fd120, %fd121;
	fma.rn.f64 	%fd123, %fd107, %fd122, %fd118;
	st.global.f64 	[%rd73+-32768], %fd123;
	add.s32 	%r108, %r108, 4;
	add.s32 	%r107, %r107, -8192;
	add.s32 	%r106, %r106, -8192;
	bra.uni 	$L__BB10_11;
$L__BB10_13:
	mov.b64 	%rd200, 4607182418800017408;
	st.local.u64 	[%rd27], %rd200;
	mov.b64 	%rd201, 0;
	st.global.u64 	[%rd62], %rd201;
	ld.global.f64 	%fd983, [%rd59];
	st.local.f64 	[%rd27+8], %fd983;
	ld.global.f64 	%fd124, [%rd56];
	st.global.f64 	[%rd62+16384], %fd124;
	mov.b32 	%r109, 1;
$L__BB10_14:
	shl.b32 	%r62, %r109, 11;
	add.s32 	%r63, %r62, %r51;
	mul.wide.s32 	%rd202, %r62, 8;
	add.s64 	%rd80, %rd56, %rd202;
	ld.global.f64 	%fd125, [%rd80];
	add.s64 	%rd81, %rd62, %rd202;
	ld.global.f64 	%fd126, [%rd81];
	mul.f64 	%fd127, %fd125, %fd126;
	mov.f64 	%fd128, 0d3FF0000000000000;
	sub.f64 	%fd129, %fd128, %fd127;
	rcp.rn.f64 	%fd130, %fd129;
	mul.wide.s32 	%rd203, %r63, 8;
	add.s64 	%rd82, %rd25, %rd203;
	ld.global.f64 	%fd131, [%rd82];
	add.s64 	%rd83, %rd59, %rd202;
	ld.global.f64 	%fd132, [%rd83];
	add.s64 	%rd84, %rd58, %rd202;
	ld.global.f64 	%fd133, [%rd84];
	sub.f64 	%fd134, %fd983, %fd131;
	add.s64 	%rd85, %rd57, %rd202;
	ld.global.f64 	%fd135, [%rd85];
	mul.f64 	%fd136, %fd131, %fd135;
	fma.rn.f64 	%fd137, %fd136, %fd126, %fd134;
	mul.f64 	%fd138, %fd133, %fd137;
	mul.f64 	%fd139, %fd130, %fd138;
	fma.rn.f64 	%fd140, %fd131, %fd132, %fd139;
	mul.wide.u32 	%rd204, %r109, 8;
	add.s64 	%rd86, %rd27, %rd204;
	st.local.f64 	[%rd86+8], %fd140;
	mul.f64 	%fd141, %fd133, %fd133;
	mul.f64 	%fd142, %fd141, %fd126;
	fma.rn.f64 	%fd143, %fd130, %fd142, %fd125;
	st.global.f64 	[%rd81+16384], %fd143;
	ld.global.f64 	%fd144, [%rd80+16384];
	mul.f64 	%fd145, %fd144, %fd143;
	sub.f64 	%fd146, %fd128, %fd145;
	rcp.rn.f64 	%fd147, %fd146;
	ld.global.f64 	%fd148, [%rd82+16384];
	ld.global.f64 	%fd149, [%rd83+16384];
	ld.global.f64 	%fd150, [%rd84+16384];
	sub.f64 	%fd151, %fd140, %fd148;
	ld.global.f64 	%fd152, [%rd85+16384];
	mul.f64 	%fd153, %fd148, %fd152;
	fma.rn.f64 	%fd154, %fd153, %fd143, %fd151;
	mul.f64 	%fd155, %fd150, %fd154;
	mul.f64 	%fd156, %fd147, %fd155;
	fma.rn.f64 	%fd157, %fd148, %fd149, %fd156;
	st.local.f64 	[%rd86+16], %fd157;
	mul.f64 	%fd158, %fd150, %fd150;
	mul.f64 	%fd159, %fd158, %fd143;
	fma.rn.f64 	%fd160, %fd147, %fd159, %fd144;
	st.global.f64 	[%rd81+32768], %fd160;
	ld.global.f64 	%fd161, [%rd80+32768];
	mul.f64 	%fd162, %fd161, %fd160;
	sub.f64 	%fd163, %fd128, %fd162;
	rcp.rn.f64 	%fd164, %fd163;
	ld.global.f64 	%fd165, [%rd82+32768];
	ld.global.f64 	%fd166, [%rd83+32768];
	ld.global.f64 	%fd167, [%rd84+32768];
	sub.f64 	%fd168, %fd157, %fd165;
	ld.global.f64 	%fd169, [%rd85+32768];
	mul.f64 	%fd170, %fd165, %fd169;
	fma.rn.f64 	%fd171, %fd170, %fd160, %fd168;
	mul.f64 	%fd172, %fd167, %fd171;
	mul.f64 	%fd173, %fd164, %fd172;
	fma.rn.f64 	%fd4, %fd165, %fd166, %fd173;
	st.local.f64 	[%rd86+24], %fd4;
	mul.f64 	%fd174, %fd167, %fd167;
	mul.f64 	%fd175, %fd174, %fd160;
	fma.rn.f64 	%fd5, %fd164, %fd175, %fd161;
	st.global.f64 	[%rd81+49152], %fd5;
	setp.eq.s32 	%p11, %r109, 49;
	@%p11 bra 	$L__BB10_16;
	add.s32 	%r109, %r109, 4;
	ld.global.f64 	%fd176, [%rd80+49152];
	mul.f64 	%fd177, %fd176, %fd5;
	mov.f64 	%fd178, 0d3FF0000000000000;
	sub.f64 	%fd179, %fd178, %fd177;
	rcp.rn.f64 	%fd180, %fd179;
	ld.global.f64 	%fd181, [%rd82+49152];
	ld.global.f64 	%fd182, [%rd83+49152];
	ld.global.f64 	%fd183, [%rd84+49152];
	sub.f64 	%fd184, %fd4, %fd181;
	ld.global.f64 	%fd185, [%rd85+49152];
	mul.f64 	%fd186, %fd181, %fd185;
	fma.rn.f64 	%fd187, %fd186, %fd5, %fd184;
	mul.f64 	%fd188, %fd183, %fd187;
	mul.f64 	%fd189, %fd180, %fd188;
	fma.rn.f64 	%fd983, %fd181, %fd182, %fd189;
	st.local.f64 	[%rd86+32], %fd983;
	mul.f64 	%fd190, %fd183, %fd183;
	mul.f64 	%fd191, %fd190, %fd5;
	fma.rn.f64 	%fd192, %fd180, %fd191, %fd176;
	st.global.f64 	[%rd81+65536], %fd192;
	bra.uni 	$L__BB10_14;
$L__BB10_16:
	mad.lo.s32 	%r23, %r115, 108544, %r51;
	mov.b32 	%r110, 0;
	mov.f64 	%fd984, 0d3FF0000000000000;
$L__BB10_17:
	shl.b32 	%r65, %r110, 11;
	add.s32 	%r66, %r65, %r51;
	mul.wide.s32 	%rd205, %r65, 8;
	add.s64 	%rd87, %rd62, %rd205;
	ld.global.f64 	%fd194, [%rd87];
	add.s64 	%rd88, %rd61, %rd205;
	ld.global.f64 	%fd195, [%rd88];
	mul.f64 	%fd196, %fd194, %fd195;
	mov.f64 	%fd197, 0d3FF0000000000000;
	sub.f64 	%fd198, %fd197, %fd196;
	rcp.rn.f64 	%fd199, %fd198;
	mul.wide.s32 	%rd206, %r66, 8;
	add.s64 	%rd89, %rd25, %rd206;
	ld.global.f64 	%fd200, [%rd89];
	add.s64 	%rd90, %rd60, %rd205;
	ld.global.f64 	%fd201, [%rd90];
	sub.f64 	%fd202, %fd984, %fd200;
	mul.f64 	%fd203, %fd202, %fd195;
	fma.rn.f64 	%fd204, %fd200, %fd201, %fd203;
	mul.f64 	%fd205, %fd199, %fd204;
	add.s32 	%r67, %r23, %r65;
	mul.wide.s32 	%rd207, %r67, 8;
	add.s64 	%rd91, %rd24, %rd207;
	st.global.f64 	[%rd91], %fd205;
	ld.global.f64 	%fd206, [%rd89];
	sub.f64 	%fd207, %fd984, %fd206;
	ld.global.f64 	%fd208, [%rd90];
	mul.f64 	%fd209, %fd206, %fd208;
	ld.global.f64 	%fd210, [%rd87];
	fma.rn.f64 	%fd211, %fd209, %fd210, %fd207;
	fma.rn.f64 	%fd212, %fd199, %fd211, %fd206;
	add.s64 	%rd92, %rd23, %rd207;
	st.global.f64 	[%rd92], %fd212;
	setp.eq.s32 	%p12, %r110, 52;
	@%p12 bra 	$L__BB10_19;
	ld.global.f64 	%fd213, [%rd87+16384];
	ld.global.f64 	%fd214, [%rd88+16384];
	mul.f64 	%fd215, %fd213, %fd214;
	mov.f64 	%fd216, 0d3FF0000000000000;
	sub.f64 	%fd217, %fd216, %fd215;
	rcp.rn.f64 	%fd218, %fd217;
	ld.global.f64 	%fd219, [%rd89+16384];
	ld.global.f64 	%fd220, [%rd90+16384];
	mul.wide.u32 	%rd208, %r110, 8;
	add.s64 	%rd209, %rd27, %rd208;
	ld.local.f64 	%fd221, [%rd209+8];
	sub.f64 	%fd222, %fd221, %fd219;
	mul.f64 	%fd223, %fd222, %fd214;
	fma.rn.f64 	%fd224, %fd219, %fd220, %fd223;
	mul.f64 	%fd225, %fd218, %fd224;
	st.global.f64 	[%rd91+16384], %fd225;
	ld.global.f64 	%fd226, [%rd89+16384];
	sub.f64 	%fd227, %fd221, %fd226;
	ld.global.f64 	%fd228, [%rd90+16384];
	mul.f64 	%fd229, %fd226, %fd228;
	ld.global.f64 	%fd230, [%rd87+16384];
	fma.rn.f64 	%fd231, %fd229, %fd230, %fd227;
	fma.rn.f64 	%fd232, %fd218, %fd231, %fd226;
	st.global.f64 	[%rd92+16384], %fd232;
	ld.global.f64 	%fd233, [%rd87+32768];
	ld.global.f64 	%fd234, [%rd88+32768];
	mul.f64 	%fd235, %fd233, %fd234;
	sub.f64 	%fd236, %fd216, %fd235;
	rcp.rn.f64 	%fd237, %fd236;
	ld.global.f64 	%fd238, [%rd89+32768];
	ld.global.f64 	%fd239, [%rd90+32768];
	ld.local.f64 	%fd240, [%rd209+16];
	sub.f64 	%fd241, %fd240, %fd238;
	mul.f64 	%fd242, %fd241, %fd234;
	fma.rn.f64 	%fd243, %fd238, %fd239, %fd242;
	mul.f64 	%fd244, %fd237, %fd243;
	st.global.f64 	[%rd91+32768], %fd244;
	ld.global.f64 	%fd245, [%rd89+32768];
	sub.f64 	%fd246, %fd240, %fd245;
	ld.global.f64 	%fd247, [%rd90+32768];
	mul.f64 	%fd248, %fd245, %fd247;
	ld.global.f64 	%fd249, [%rd87+32768];
	fma.rn.f64 	%fd250, %fd248, %fd249, %fd246;
	fma.rn.f64 	%fd251, %fd237, %fd250, %fd245;
	st.global.f64 	[%rd92+32768], %fd251;
	ld.global.f64 	%fd252, [%rd87+49152];
	ld.global.f64 	%fd253, [%rd88+49152];
	mul.f64 	%fd254, %fd252, %fd253;
	sub.f64 	%fd255, %fd216, %fd254;
	rcp.rn.f64 	%fd256, %fd255;
	ld.global.f64 	%fd257, [%rd89+49152];
	ld.global.f64 	%fd258, [%rd90+49152];
	ld.local.f64 	%fd259, [%rd209+24];
	sub.f64 	%fd260, %fd259, %fd257;
	mul.f64 	%fd261, %fd260, %fd253;
	fma.rn.f64 	%fd262, %fd257, %fd258, %fd261;
	mul.f64 	%fd263, %fd256, %fd262;
	st.global.f64 	[%rd91+49152], %fd263;
	ld.global.f64 	%fd264, [%rd89+49152];
	sub.f64 	%fd265, %fd259, %fd264;
	ld.global.f64 	%fd266, [%rd90+49152];
	mul.f64 	%fd267, %fd264, %fd266;
	ld.global.f64 	%fd268, [%rd87+49152];
	fma.rn.f64 	%fd269, %fd267, %fd268, %fd265;
	fma.rn.f64 	%fd270, %fd256, %fd269, %fd264;
	st.global.f64 	[%rd92+49152], %fd270;
	add.s32 	%r110, %r110, 4;
	ld.local.f64 	%fd984, [%rd209+32];
	bra.uni 	$L__BB10_17;
$L__BB10_19:
	ld.global.f64 	%fd271, [%rd63+851968];
	ld.global.f64 	%fd272, [%rd63+835584];
	mul.f64 	%fd273, %fd271, %fd272;
	mov.f64 	%fd274, 0d3FF0000000000000;
	sub.f64 	%fd275, %fd274, %fd273;
	rcp.rn.f64 	%fd276, %fd275;
	mul.wide.s32 	%rd210, %r51, 8;
	add.s64 	%rd211, %rd21, %rd210;
	ld.global.f64 	%fd277, [%rd211+835584];
	add.s64 	%rd212, %rd20, %rd210;
	ld.global.f64 	%fd278, [%rd212+835584];
	ld.global.f64 	%fd279, [%rd64+835584];
	add.s64 	%rd213, %rd18, %rd210;
	ld.global.f64 	%fd280, [%rd213+835584];
	sub.f64 	%fd281, %fd279, %fd280;
	ld.global.f64 	%fd282, [%rd211+851968];
	mul.f64 	%fd283, %fd280, %fd282;
	fma.rn.f64 	%fd284, %fd281, %fd271, %fd283;
	mul.f64 	%fd285, %fd278, %fd284;
	fma.rn.f64 	%fd286, %fd276, %fd285, %fd277;
	add.s64 	%rd214, %rd17, %rd210;
	st.global.f64 	[%rd214+835584], %fd286;
	ld.global.f64 	%fd287, [%rd63+835584];
	ld.global.f64 	%fd288, [%rd212+835584];
	mul.f64 	%fd289, %fd288, %fd288;
	ld.global.f64 	%fd290, [%rd63+851968];
	mul.f64 	%fd291, %fd289, %fd290;
	fma.rn.f64 	%fd292, %fd276, %fd291, %fd287;
	add.s64 	%rd215, %rd16, %rd210;
	st.global.f64 	[%rd215+835584], %fd292;
	mov.b32 	%r111, 0;
$L__BB10_20:
	shl.b32 	%r69, %r111, 11;
	sub.s32 	%r70, %r51, %r69;
	add.s32 	%r71, %r70, 104448;
	mul.wide.s32 	%rd216, %r71, 8;
	add.s64 	%rd93, %rd16, %rd216;
	ld.global.f64 	%fd293, [%rd93];
	add.s32 	%r72, %r70, 102400;
	mul.wide.s32 	%rd217, %r72, 8;
	add.s64 	%rd94, %rd22, %rd217;
	ld.global.f64 	%fd294, [%rd94];
	mul.f64 	%fd295, %fd293, %fd294;
	mov.f64 	%fd296, 0d3FF0000000000000;
	sub.f64 	%fd297, %fd296, %fd295;
	rcp.rn.f64 	%fd298, %fd297;
	add.s64 	%rd95, %rd21, %rd217;
	ld.global.f64 	%fd299, [%rd95];
	add.s64 	%rd96, %rd20, %rd217;
	ld.global.f64 	%fd300, [%rd96];
	add.s64 	%rd97, %rd19, %rd217;
	ld.global.f64 	%fd301, [%rd97];
	add.s64 	%rd98, %rd18, %rd217;
	ld.global.f64 	%fd302, [%rd98];
	sub.f64 	%fd303, %fd301, %fd302;
	add.s64 	%rd99, %rd17, %rd216;
	ld.global.f64 	%fd304, [%rd99];
	mul.f64 	%fd305, %fd302, %fd304;
	fma.rn.f64 	%fd306, %fd303, %fd293, %fd305;
	mul.f64 	%fd307, %fd300, %fd306;
	fma.rn.f64 	%fd308, %fd298, %fd307, %fd299;
	st.global.f64 	[%rd99+-16384], %fd308;
	ld.global.f64 	%fd309, [%rd94];
	ld.global.f64 	%fd310, [%rd96];
	mul.f64 	%fd311, %fd310, %fd310;
	ld.global.f64 	%fd312, [%rd93];
	mul.f64 	%fd313, %fd311, %fd312;
	fma.rn.f64 	%fd314, %fd298, %fd313, %fd309;
	st.global.f64 	[%rd93+-16384], %fd314;
	ld.global.f64 	%fd315, [%rd94+-16384];
	mul.f64 	%fd316, %fd314, %fd315;
	sub.f64 	%fd317, %fd296, %fd316;
	rcp.rn.f64 	%fd318, %fd317;
	ld.global.f64 	%fd319, [%rd95+-16384];
	ld.global.f64 	%fd320, [%rd96+-16384];
	ld.global.f64 	%fd321, [%rd97+-16384];
	ld.global.f64 	%fd322, [%rd98+-16384];
	sub.f64 	%fd323, %fd321, %fd322;
	ld.global.f64 	%fd324, [%rd99+-16384];
	mul.f64 	%fd325, %fd322, %fd324;
	fma.rn.f64 	%fd326, %fd323, %fd314, %fd325;
	mul.f64 	%fd327, %fd320, %fd326;
	fma.rn.f64 	%fd328, %fd318, %fd327, %fd319;
	st.global.f64 	[%rd99+-32768], %fd328;
	ld.global.f64 	%fd329, [%rd94+-16384];
	ld.global.f64 	%fd330, [%rd96+-16384];
	mul.f64 	%fd331, %fd330, %fd330;
	ld.global.f64 	%fd332, [%rd93+-16384];
	mul.f64 	%fd333, %fd331, %fd332;
	fma.rn.f64 	%fd334, %fd318, %fd333, %fd329;
	st.global.f64 	[%rd93+-32768], %fd334;
	ld.global.f64 	%fd335, [%rd94+-32768];
	mul.f64 	%fd336, %fd334, %fd335;
	sub.f64 	%fd337, %fd296, %fd336;
	rcp.rn.f64 	%fd338, %fd337;
	ld.global.f64 	%fd339, [%rd95+-32768];
	ld.global.f64 	%fd340, [%rd96+-32768];
	ld.global.f64 	%fd341, [%rd97+-32768];
	ld.global.f64 	%fd342, [%rd98+-32768];
	sub.f64 	%fd343, %fd341, %fd342;
	ld.global.f64 	%fd344, [%rd99+-32768];
	mul.f64 	%fd345, %fd342, %fd344;
	fma.rn.f64 	%fd346, %fd343, %fd334, %fd345;
	mul.f64 	%fd347, %fd340, %fd346;
	fma.rn.f64 	%fd348, %fd338, %fd347, %fd339;
	st.global.f64 	[%rd99+-49152], %fd348;
	ld.global.f64 	%fd349, [%rd94+-32768];
	ld.global.f64 	%fd350, [%rd96+-32768];
	mul.f64 	%fd351, %fd350, %fd350;
	ld.global.f64 	%fd352, [%rd93+-32768];
	mul.f64 	%fd353, %fd351, %fd352;
	fma.rn.f64 	%fd9, %fd338, %fd353, %fd349;
	st.global.f64 	[%rd93+-49152], %fd9;
	setp.eq.s32 	%p13, %r111, 48;
	@%p13 bra 	$L__BB10_22;
	ld.global.f64 	%fd354, [%rd94+-49152];
	mul.f64 	%fd355, %fd9, %fd354;
	mov.f64 	%fd356, 0d3FF0000000000000;
	sub.f64 	%fd357, %fd356, %fd355;
	rcp.rn.f64 	%fd358, %fd357;
	ld.global.f64 	%fd359, [%rd95+-49152];
	ld.global.f64 	%fd360, [%rd96+-49152];
	ld.global.f64 	%fd361, [%rd97+-49152];
	ld.global.f64 	%fd362, [%rd98+-49152];
	sub.f64 	%fd363, %fd361, %fd362;
	ld.global.f64 	%fd364, [%rd99+-49152];
	mul.f64 	%fd365, %fd362, %fd364;
	fma.rn.f64 	%fd366, %fd363, %fd9, %fd365;
	mul.f64 	%fd367, %fd360, %fd366;
	fma.rn.f64 	%fd368, %fd358, %fd367, %fd359;
	st.global.f64 	[%rd99+-65536], %fd368;
	ld.global.f64 	%fd369, [%rd94+-49152];
	ld.global.f64 	%fd370, [%rd96+-49152];
	mul.f64 	%fd371, %fd370, %fd370;
	ld.global.f64 	%fd372, [%rd93+-49152];
	mul.f64 	%fd373, %fd371, %fd372;
	fma.rn.f64 	%fd374, %fd358, %fd373, %fd369;
	st.global.f64 	[%rd93+-65536], %fd374;
	add.s32 	%r111, %r111, 4;
	bra.uni 	$L__BB10_20;
$L__BB10_22:
	mov.b64 	%rd218, 4607182418800017408;
	st.local.u64 	[%rd26], %rd218;
	mov.b64 	%rd219, 0;
	st.global.u64 	[%rd65], %rd219;
	ld.global.f64 	%fd985, [%rd64];
	st.local.f64 	[%rd26+8], %fd985;
	ld.global.f64 	%fd375, [%rd63];
	st.global.f64 	[%rd65+16384], %fd375;
	mov.b32 	%r112, 1;
$L__BB10_23:
	shl.b32 	%r74, %r112, 11;
	add.s32 	%r75, %r74, %r51;
	mul.wide.s32 	%rd220, %r74, 8;
	add.s64 	%rd100, %rd63, %rd220;
	ld.global.f64 	%fd376, [%rd100];
	add.s64 	%rd101, %rd65, %rd220;
	ld.global.f64 	%fd377, [%rd101];
	mul.f64 	%fd378, %fd376, %fd377;
	mov.f64 	%fd379, 0d3FF0000000000000;
	sub.f64 	%fd380, %fd379, %fd378;
	rcp.rn.f64 	%fd381, %fd380;
	mul.wide.s32 	%rd221, %r75, 8;
	add.s64 	%rd102, %rd15, %rd221;
	ld.global.f64 	%fd382, [%rd102];
	add.s64 	%rd103, %rd64, %rd220;
	ld.global.f64 	%fd383, [%rd103];
	mul.wide.s32 	%rd222, %r51, 8;
	add.s64 	%rd223, %rd20, %rd222;
	add.s64 	%rd104, %rd223, %rd220;
	ld.global.f64 	%fd384, [%rd104];
	sub.f64 	%fd385, %fd985, %fd382;
	add.s64 	%rd224, %rd21, %rd222;
	add.s64 	%rd105, %rd224, %rd220;
	ld.global.f64 	%fd386, [%rd105];
	mul.f64 	%fd387, %fd382, %fd386;
	fma.rn.f64 	%fd388, %fd387, %fd377, %fd385;
	mul.f64 	%fd389, %fd384, %fd388;
	mul.f64 	%fd390, %fd381, %fd389;
	fma.rn.f64 	%fd391, %fd382, %fd383, %fd390;
	mul.wide.u32 	%rd225, %r112, 8;
	add.s64 	%rd106, %rd26, %rd225;
	st.local.f64 	[%rd106+8], %fd391;
	mul.f64 	%fd392, %fd384, %fd384;
	mul.f64 	%fd393, %fd392, %fd377;
	fma.rn.f64 	%fd394, %fd381, %fd393, %fd376;
	st.global.f64 	[%rd101+16384], %fd394;
	ld.global.f64 	%fd395, [%rd100+16384];
	mul.f64 	%fd396, %fd395, %fd394;
	sub.f64 	%fd397, %fd379, %fd396;
	rcp.rn.f64 	%fd398, %fd397;
	ld.global.f64 	%fd399, [%rd102+16384];
	ld.global.f64 	%fd400, [%rd103+16384];
	ld.global.f64 	%fd401, [%rd104+16384];
	sub.f64 	%fd402, %fd391, %fd399;
	ld.global.f64 	%fd403, [%rd105+16384];
	mul.f64 	%fd404, %fd399, %fd403;
	fma.rn.f64 	%fd405, %fd404, %fd394, %fd402;
	mul.f64 	%fd406, %fd401, %fd405;
	mul.f64 	%fd407, %fd398, %fd406;
	fma.rn.f64 	%fd408, %fd399, %fd400, %fd407;
	st.local.f64 	[%rd106+16], %fd408;
	mul.f64 	%fd409, %fd401, %fd401;
	mul.f64 	%fd410, %fd409, %fd394;
	fma.rn.f64 	%fd411, %fd398, %fd410, %fd395;
	st.global.f64 	[%rd101+32768], %fd411;
	ld.global.f64 	%fd412, [%rd100+32768];
	mul.f64 	%fd413, %fd412, %fd411;
	sub.f64 	%fd414, %fd379, %fd413;
	rcp.rn.f64 	%fd415, %fd414;
	ld.global.f64 	%fd416, [%rd102+32768];
	ld.global.f64 	%fd417, [%rd103+32768];
	ld.global.f64 	%fd418, [%rd104+32768];
	sub.f64 	%fd419, %fd408, %fd416;
	ld.global.f64 	%fd420, [%rd105+32768];
	mul.f64 	%fd421, %fd416, %fd420;
	fma.rn.f64 	%fd422, %fd421, %fd411, %fd419;
	mul.f64 	%fd423, %fd418, %fd422;
	mul.f64 	%fd424, %fd415, %fd423;
	fma.rn.f64 	%fd12, %fd416, %fd417, %fd424;
	st.local.f64 	[%rd106+24], %fd12;
	mul.f64 	%fd425, %fd418, %fd418;
	mul.f64 	%fd426, %fd425, %fd411;
	fma.rn.f64 	%fd13, %fd415, %fd426, %fd412;
	st.global.f64 	[%rd101+49152], %fd13;
	setp.ne.s32 	%p14, %r112, 49;
	@%p14 bra 	$L__BB10_55;
	mov.b32 	%r113, 0;
	mov.f64 	%fd986, 0d3FF0000000000000;
$L__BB10_25:
	shl.b32 	%r77, %r113, 11;
	add.s32 	%r78, %r77, %r51;
	mul.wide.s32 	%rd226, %r77, 8;
	add.s64 	%rd107, %rd65, %rd226;
	ld.global.f64 	%fd445, [%rd107];
	mul.wide.s32 	%rd227, %r51, 8;
	add.s64 	%rd228, %rd16, %rd227;
	add.s64 	%rd108, %rd228, %rd226;
	ld.global.f64 	%fd446, [%rd108];
	mul.f64 	%fd447, %fd445, %fd446;
	mov.f64 	%fd448, 0d3FF0000000000000;
	sub.f64 	%fd449, %fd448, %fd447;
	rcp.rn.f64 	%fd450, %fd449;
	mul.wide.s32 	%rd229, %r78, 8;
	add.s64 	%rd109, %rd15, %rd229;
	ld.global.f64 	%fd451, [%rd109];
	add.s64 	%rd230, %rd17, %rd227;
	add.s64 	%rd110, %rd230, %rd226;
	ld.global.f64 	%fd452, [%rd110];
	sub.f64 	%fd453, %fd986, %fd451;
	mul.f64 	%fd454, %fd453, %fd446;
	fma.rn.f64 	%fd455, %fd451, %fd452, %fd454;
	mul.f64 	%fd456, %fd450, %fd455;
	add.s32 	%r79, %r23, %r77;
	mul.wide.s32 	%rd231, %r79, 8;
	add.s64 	%rd111, %rd14, %rd231;
	st.global.f64 	[%rd111], %fd456;
	ld.global.f64 	%fd457, [%rd109];
	sub.f64 	%fd458, %fd986, %fd457;
	ld.global.f64 	%fd459, [%rd110];
	mul.f64 	%fd460, %fd457, %fd459;
	ld.global.f64 	%fd461, [%rd107];
	fma.rn.f64 	%fd462, %fd460, %fd461, %fd458;
	fma.rn.f64 	%fd463, %fd450, %fd462, %fd457;
	add.s64 	%rd112, %rd13, %rd231;
	st.global.f64 	[%rd112], %fd463;
	setp.eq.s32 	%p15, %r113, 52;
	@%p15 bra 	$L__BB10_27;
	ld.global.f64 	%fd464, [%rd107+16384];
	ld.global.f64 	%fd465, [%rd108+16384];
	mul.f64 	%fd466, %fd464, %fd465;
	mov.f64 	%fd467, 0d3FF0000000000000;
	sub.f64 	%fd468, %fd467, %fd466;
	rcp.rn.f64 	%fd469, %fd468;
	ld.global.f64 	%fd470, [%rd109+16384];
	ld.global.f64 	%fd471, [%rd110+16384];
	mul.wide.u32 	%rd232, %r113, 8;
	add.s64 	%rd233, %rd26, %rd232;
	ld.local.f64 	%fd472, [%rd233+8];
	sub.f64 	%fd473, %fd472, %fd470;
	mul.f64 	%fd474, %fd473, %fd465;
	fma.rn.f64 	%fd475, %fd470, %fd471, %fd474;
	mul.f64 	%fd476, %fd469, %fd475;
	st.global.f64 	[%rd111+16384], %fd476;
	ld.global.f64 	%fd477, [%rd109+16384];
	sub.f64 	%fd478, %fd472, %fd477;
	ld.global.f64 	%fd479, [%rd110+16384];
	mul.f64 	%fd480, %fd477, %fd479;
	ld.global.f64 	%fd481, [%rd107+16384];
	fma.rn.f64 	%fd482, %fd480, %fd481, %fd478;
	fma.rn.f64 	%fd483, %fd469, %fd482, %fd477;
	st.global.f64 	[%rd112+16384], %fd483;
	ld.global.f64 	%fd484, [%rd107+32768];
	ld.global.f64 	%fd485, [%rd108+32768];
	mul.f64 	%fd486, %fd484, %fd485;
	sub.f64 	%fd487, %fd467, %fd486;
	rcp.rn.f64 	%fd488, %fd487;
	ld.global.f64 	%fd489, [%rd109+32768];
	ld.global.f64 	%fd490, [%rd110+32768];
	ld.local.f64 	%fd491, [%rd233+16];
	sub.f64 	%fd492, %fd491, %fd489;
	mul.f64 	%fd493, %fd492, %fd485;
	fma.rn.f64 	%fd494, %fd489, %fd490, %fd493;
	mul.f64 	%fd495, %fd488, %fd494;
	st.global.f64 	[%rd111+32768], %fd495;
	ld.global.f64 	%fd496, [%rd109+32768];
	sub.f64 	%fd497, %fd491, %fd496;
	ld.global.f64 	%fd498, [%rd110+32768];
	mul.f64 	%fd499, %fd496, %fd498;
	ld.global.f64 	%fd500, [%rd107+32768];
	fma.rn.f64 	%fd501, %fd499, %fd500, %fd497;
	fma.rn.f64 	%fd502, %fd488, %fd501, %fd496;
	st.global.f64 	[%rd112+32768], %fd502;
	ld.global.f64 	%fd503, [%rd107+49152];
	ld.global.f64 	%fd504, [%rd108+49152];
	mul.f64 	%fd505, %fd503, %fd504;
	sub.f64 	%fd506, %fd467, %fd505;
	rcp.rn.f64 	%fd507, %fd506;
	ld.global.f64 	%fd508, [%rd109+49152];
	ld.global.f64 	%fd509, [%rd110+49152];
	ld.local.f64 	%fd510, [%rd233+24];
	sub.f64 	%fd511, %fd510, %fd508;
	mul.f64 	%fd512, %fd511, %fd504;
	fma.rn.f64 	%fd513, %fd508, %fd509, %fd512;
	mul.f64 	%fd514, %fd507, %fd513;
	st.global.f64 	[%rd111+49152], %fd514;
	ld.global.f64 	%fd515, [%rd109+49152];
	sub.f64 	%fd516, %fd510, %fd515;
	ld.global.f64 	%fd517, [%rd110+49152];
	mul.f64 	%fd518, %fd515, %fd517;
	ld.global.f64 	%fd519, [%rd107+49152];
	fma.rn.f64 	%fd520, %fd518, %fd519, %fd516;
	fma.rn.f64 	%fd521, %fd507, %fd520, %fd515;
	st.global.f64 	[%rd112+49152], %fd521;
	add.s32 	%r113, %r113, 4;
	ld.local.f64 	%fd986, [%rd233+32];
	bra.uni 	$L__BB10_25;
$L__BB10_27:
	ld.param.u64 	%rd390, [_Z10spcvmc_sw2iiPdS_S_S_S_S_S_S_S_S_S_S_S_S_S_S_PiS0_iiS_S_S_S_S_S_S_S_S_S_S_S_S_S_S_S_S_S_S_S_S_S_S_S_S_i_param_26];
	mad.lo.s32 	%r81, %r115, -106496, %r23;
	cvta.to.global.u64 	%rd234, %rd390;
	mul.wide.s32 	%rd235, %r81, 8;
	add.s64 	%rd113, %rd234, %rd235;
	mov.b32 	%r114, 0;
$L__BB10_28:
	sub.s32 	%r33, 52, %r114;
	mul.wide.u32 	%rd236, %r33, 8;
	add.s64 	%rd237, %rd28, %rd236;
	ld.local.f64 	%fd522, [%rd237];
	ld.global.f64 	%fd17, [%rd113];
	shl.b32 	%r34, %r114, 11;
	add.s32 	%r82, %r23, %r34;
	mul.wide.s32 	%rd238, %r82, 8;
	add.s64 	%rd114, %rd14, %rd238;
	ld.global.f64 	%fd523, [%rd114];
	fma.rn.f64 	%fd524, %fd17, %fd523, %fd522;
	st.local.f64 	[%rd237], %fd524;
	add.s64 	%rd239, %rd29, %rd236;
	ld.local.f64 	%fd525, [%rd239];
	add.s64 	%rd115, %rd13, %rd238;
	ld.global.f64 	%fd526, [%rd115];
	fma.rn.f64 	%fd527, %fd17, %fd526, %fd525;
	st.local.f64 	[%rd239], %fd527;
	add.s64 	%rd240, %rd30, %rd236;
	ld.local.f64 	%fd528, [%rd240];
	add.s64 	%rd116, %rd24, %rd238;
	ld.global.f64 	%fd529, [%rd116];
	fma.rn.f64 	%fd530, %fd17, %fd529, %fd528;
	st.local.f64 	[%rd240], %fd530;
	add.s64 	%rd241, %rd31, %rd236;
	ld.local.f64 	%fd531, [%rd241];
	add.s64 	%rd117, %rd23, %rd238;
	ld.global.f64 	%fd18, [%rd117];
	mul.f64 	%fd19, %fd17, %fd18;
	add.f64 	%fd532, %fd531, %fd19;
	st.local.f64 	[%rd241], %fd532;
	setp.eq.s32 	%p16, %r44, 1;
	@%p16 bra 	$L__BB10_31;
	setp.ne.s32 	%p17, %r44, 0;
	@%p17 bra 	$L__BB10_32;
	mul.wide.u32 	%rd248, %r33, 8;
	add.s64 	%rd249, %rd32, %rd248;
	ld.local.f64 	%fd539, [%rd249];
	add.s32 	%r84, %r34, %r51;
	mul.wide.s32 	%rd250, %r84, 8;
	add.s64 	%rd251, %rd12, %rd250;
	ld.global.f64 	%fd540, [%rd251];
	fma.rn.f64 	%fd541, %fd17, %fd540, %fd539;
	st.local.f64 	[%rd249], %fd541;
	add.s64 	%rd252, %rd33, %rd248;
	ld.local.f64 	%fd542, [%rd252];
	add.s64 	%rd253, %rd11, %rd250;
	ld.global.f64 	%fd543, [%rd253];
	fma.rn.f64 	%fd544, %fd17, %fd543, %fd542;
	st.local.f64 	[%rd252], %fd544;
	bra.uni 	$L__BB10_32;
$L__BB10_31:
	mul.wide.u32 	%rd242, %r33, 8;
	add.s64 	%rd243, %rd32, %rd242;
	ld.local.f64 	%fd533, [%rd243];
	add.s32 	%r83, %r34, %r51;
	mul.wide.s32 	%rd244, %r83, 8;
	add.s64 	%rd245, %rd15, %rd244;
	ld.global.f64 	%fd534, [%rd245];
	fma.rn.f64 	%fd535, %fd17, %fd534, %fd533;
	st.local.f64 	[%rd243], %fd535;
	add.s64 	%rd246, %rd33, %rd242;
	ld.local.f64 	%fd536, [%rd246];
	add.s64 	%rd247, %rd25, %rd244;
	ld.global.f64 	%fd537, [%rd247];
	fma.rn.f64 	%fd538, %fd17, %fd537, %fd536;
	st.local.f64 	[%rd246], %fd538;
$L__BB10_32:
	and.b32  	%r85, %r102, -4;
	setp.ne.s32 	%p18, %r85, 24;
	@%p18 bra 	$L__BB10_37;
	shl.b32 	%r92, %r33, 11;
	add.s32 	%r35, %r92, %r51;
	mul.wide.s32 	%rd316, %r35, 8;
	add.s64 	%rd317, %rd10, %rd316;
	ld.global.f64 	%fd643, [%rd317];
	add.f64 	%fd644, %fd643, %fd19;
	st.global.f64 	[%rd317], %fd644;
	add.s64 	%rd318, %rd9, %rd316;
	ld.global.f64 	%fd645, [%rd318];
	ld.global.f64 	%fd646, [%rd113];
	ld.global.f64 	%fd647, [%rd115];
	fma.rn.f64 	%fd648, %fd646, %fd647, %fd645;
	st.global.f64 	[%rd318], %fd648;
	@%p16 bra 	$L__BB10_36;
	setp.ne.s32 	%p27, %r44, 0;
	@%p27 bra 	$L__BB10_50;
	ld.param.u64 	%rd367, [_Z10spcvmc_sw2iiPdS_S_S_S_S_S_S_S_S_S_S_S_S_S_S_PiS0_iiS_S_S_S_S_S_S_S_S_S_S_S_S_S_S_S_S_S_S_S_S_S_S_S_S_i_param_11];
	ld.param.u64 	%rd363, [_Z10spcvmc_sw2iiPdS_S_S_S_S_S_S_S_S_S_S_S_S_S_S_PiS0_iiS_S_S_S_S_S_S_S_S_S_S_S_S_S_S_S_S_S_S_S_S_S_S_S_S_i_param_10];
	cvta.to.global.u64 	%rd327, %rd367;
	mul.wide.s32 	%rd328, %r35, 8;
	add.s64 	%rd329, %rd327, %rd328;
	ld.global.f64 	%fd657, [%rd329];
	ld.global.f64 	%fd658, [%rd113];
	add.s32 	%r94, %r34, %r51;
	mul.wide.s32 	%rd330, %r94, 8;
	add.s64 	%rd331, %rd12, %rd330;
	ld.global.f64 	%fd659, [%rd331];
	fma.rn.f64 	%fd660, %fd658, %fd659, %fd657;
	st.global.f64 	[%rd329], %fd660;
	cvta.to.global.u64 	%rd332, %rd363;
	add.s64 	%rd333, %rd332, %rd328;
	ld.global.f64 	%fd661, [%rd333];
	ld.global.f64 	%fd662, [%rd113];
	add.s64 	%rd334, %rd11, %rd330;
	ld.global.f64 	%fd663, [%rd334];
	fma.rn.f64 	%fd664, %fd662, %fd663, %fd661;
	st.global.f64 	[%rd333], %fd664;
	bra.uni 	$L__BB10_50;
$L__BB10_36:
	ld.param.u64 	%rd366, [_Z10spcvmc_sw2iiPdS_S_S_S_S_S_S_S_S_S_S_S_S_S_S_PiS0_iiS_S_S_S_S_S_S_S_S_S_S_S_S_S_S_S_S_S_S_S_S_S_S_S_S_i_param_11];
	ld.param.u64 	%rd362, [_Z10spcvmc_sw2iiPdS_S_S_S_S_S_S_S_S_S_S_S_S_S_S_PiS0_iiS_S_S_S_S_S_S_S_S_S_S_S_S_S_S_S_S_S_S_S_S_S_S_S_S_i_param_10];
	cvta.to.global.u64 	%rd319, %rd366;
	mul.wide.s32 	%rd320, %r35, 8;
	add.s64 	%rd321, %rd319, %rd320;
	ld.global.f64 	%fd649, [%rd321];
	ld.global.f64 	%fd650, [%rd113];
	add.s32 	%r93, %r34, %r51;
	mul.wide.s32 	%rd322, %r93, 8;
	add.s64 	%rd323, %rd15, %rd322;
	ld.global.f64 	%fd651, [%rd323];
	fma.rn.f64 	%fd652, %fd650, %fd651, %fd649;
	st.global.f64 	[%rd321], %fd652;
	cvta.to.global.u64 	%rd324, %rd362;
	add.s64 	%rd325, %rd324, %rd320;
	ld.global.f64 	%fd653, [%rd325];
	ld.global.f64 	%fd654, [%rd113];
	add.s64 	%rd326, %rd25, %rd322;
	ld.global.f64 	%fd655, [%rd326];
	fma.rn.f64 	%fd656, %fd654, %fd655, %fd653;
	st.global.f64 	[%rd325], %fd656;
	bra.uni 	$L__BB10_50;
$L__BB10_37:
	setp.eq.s32 	%p19, %r102, 28;
	@%p19 bra 	$L__BB10_45;
	setp.ne.s32 	%p20, %r102, 23;
	@%p20 bra 	$L__BB10_44;
	ld.param.u64 	%rd370, [_Z10spcvmc_sw2iiPdS_S_S_S_S_S_S_S_S_S_S_S_S_S_S_PiS0_iiS_S_S_S_S_S_S_S_S_S_S_S_S_S_S_S_S_S_S_S_S_S_S_S_S_i_param_13];
	ld.param.u64 	%rd368, [_Z10spcvmc_sw2iiPdS_S_S_S_S_S_S_S_S_S_S_S_S_S_S_PiS0_iiS_S_S_S_S_S_S_S_S_S_S_S_S_S_S_S_S_S_S_S_S_S_S_S_S_i_param_12];
	shl.b32 	%r86, %r33, 11;
	add.s32 	%r36, %r86, %r51;
	mul.wide.s32 	%rd254, %r36, 8;
	add.s64 	%rd255, %rd10, %rd254;
	ld.global.f64 	%fd545, [%rd255];
	mul.f64 	%fd546, %fd17, 0d3FE0000000000000;
	fma.rn.f64 	%fd547, %fd546, %fd18, %fd545;
	st.global.f64 	[%rd255], %fd547;
	add.s64 	%rd256, %rd9, %rd254;
	ld.global.f64 	%fd548, [%rd256];
	ld.global.f64 	%fd549, [%rd113];
	mul.f64 	%fd550, %fd549, 0d3FE0000000000000;
	ld.global.f64 	%fd551, [%rd115];
	fma.rn.f64 	%fd552, %fd550, %fd551, %fd548;
	st.global.f64 	[%rd256], %fd552;
	cvta.to.global.u64 	%rd257, %rd368;
	add.s64 	%rd258, %rd257, %rd254;
	ld.global.f64 	%fd553, [%rd258];
	ld.global.f64 	%fd554, [%rd113];
	mul.f64 	%fd555, %fd554, 0d3FE0000000000000;
	ld.global.f64 	%fd556, [%rd117];
	fma.rn.f64 	%fd557, %fd555, %fd556, %fd553;
	st.global.f64 	[%rd258], %fd557;
	cvta.to.global.u64 	%rd259, %rd370;
	add.s64 	%rd260, %rd259, %rd254;
	ld.global.f64 	%fd558, [%rd260];
	ld.global.f64 	%fd559, [%rd113];
	mul.f64 	%fd560, %fd559, 0d3FE0000000000000;
	ld.global.f64 	%fd561, [%rd115];
	fma.rn.f64 	%fd562, %fd560, %fd561, %fd558;
	st.global.f64 	[%rd260], %fd562;
	@%p16 bra 	$L__BB10_42;
	setp.ne.s32 	%p22, %r44, 0;
	@%p22 bra 	$L__BB10_43;
	ld.param.u64 	%rd377, [_Z10spcvmc_sw2iiPdS_S_S_S_S_S_S_S_S_S_S_S_S_S_S_PiS0_iiS_S_S_S_S_S_S_S_S_S_S_S_S_S_S_S_S_S_S_S_S_S_S_S_S_i_param_15];
	ld.param.u64 	%rd373, [_Z10spcvmc_sw2iiPdS_S_S_S_S_S_S_S_S_S_S_S_S_S_S_PiS0_iiS_S_S_S_S_S_S_S_S_S_S_S_S_S_S_S_S_S_S_S_S_S_S_S_S_i_param_14];
	ld.param.u64 	%rd365, [_Z10spcvmc_sw2iiPdS_S_S_S_S_S_S_S_S_S_S_S_S_S_S_PiS0_iiS_S_S_S_S_S_S_S_S_S_S_S_S_S_S_S_S_S_S_S_S_S_S_S_S_i_param_11];
	ld.param.u64 	%rd361, [_Z10spcvmc_sw2iiPdS_S_S_S_S_S_S_S_S_S_S_S_S_S_S_PiS0_iiS_S_S_S_S_S_S_S_S_S_S_S_S_S_S_S_S_S_S_S_S_S_S_S_S_i_param_10];
	cvta.to.global.u64 	%rd273, %rd365;
	mul.wide.s32 	%rd274, %r36, 8;
	add.s64 	%rd275, %rd273, %rd274;
	ld.global.f64 	%fd583, [%rd275];
	ld.global.f64 	%fd584, [%rd113];
	mul.f64 	%fd585, %fd584, 0d3FE0000000000000;
	add.s32 	%r88, %r34, %r51;
	mul.wide.s32 	%rd276, %r88, 8;
	add.s64 	%rd277, %rd12, %rd276;
	ld.global.f64 	%fd586, [%rd277];
	fma.rn.f64 	%fd587, %fd585, %fd586, %fd583;
	st.global.f64 	[%rd275], %fd587;
	cvta.to.global.u64 	%rd278, %rd361;
	add.s64 	%rd279, %rd278, %rd274;
	ld.global.f64 	%fd588, [%rd279];
	ld.global.f64 	%fd589, [%rd113];
	mul.f64 	%fd590, %fd589, 0d3FE0000000000000;
	add.s64 	%rd280, %rd11, %rd276;
	ld.global.f64 	%fd591, [%rd280];
	fma.rn.f64 	%fd592, %fd590, %fd591, %fd588;
	st.global.f64 	[%rd279], %fd592;
	cvta.to.global.u64 	%rd281, %rd377;
	add.s64 	%rd282, %rd281, %rd274;
	ld.global.f64 	%fd593, [%rd282];
	ld.global.f64 	%fd594, [%rd113];
	mul.f64 	%fd595, %fd594, 0d3FE0000000000000;
	ld.global.f64 	%fd596, [%rd277];
	fma.rn.f64 	%fd597, %fd595, %fd596, %fd593;
	st.global.f64 	[%rd282], %fd597;
	cvta.to.global.u64 	%rd283, %rd373;
	add.s64 	%rd284, %rd283, %rd274;
	ld.global.f64 	%fd598, [%rd284];
	ld.global.f64 	%fd599, [%rd113];
	mul.f64 	%fd600, %fd599, 0d3FE0000000000000;
	ld.global.f64 	%fd601, [%rd280];
	fma.rn.f64 	%fd602, %fd600, %fd601, %fd598;
	st.global.f64 	[%rd284], %fd602;
	bra.uni 	$L__BB10_43;
$L__BB10_42:
	ld.param.u64 	%rd376, [_Z10spcvmc_sw2iiPdS_S_S_S_S_S_S_S_S_S_S_S_S_S_S_PiS0_iiS_S_S_S_S_S_S_S_S_S_S_S_S_S_S_S_S_S_S_S_S_S_S_S_S_i_param_15];
	ld.param.u64 	%rd372, [_Z10spcvmc_sw2iiPdS_S_S_S_S_S_S_S_S_S_S_S_S_S_S_PiS0_iiS_S_S_S_S_S_S_S_S_S_S_S_S_S_S_S_S_S_S_S_S_S_S_S_S_i_param_14];
	ld.param.u64 	%rd364, [_Z10spcvmc_sw2iiPdS_S_S_S_S_S_S_S_S_S_S_S_S_S_S_PiS0_iiS_S_S_S_S_S_S_S_S_S_S_S_S_S_S_S_S_S_S_S_S_S_S_S_S_i_param_11];
	ld.param.u64 	%rd360, [_Z10spcvmc_sw2iiPdS_S_S_S_S_S_S_S_S_S_S_S_S_S_S_PiS0_iiS_S_S_S_S_S_S_S_S_S_S_S_S_S_S_S_S_S_S_S_S_S_S_S_S_i_param_10];
	cvta.to.global.u64 	%rd261, %rd364;
	mul.wide.s32 	%rd262, %r36, 8;
	add.s64 	%rd263, %rd261, %rd262;
	ld.global.f64 	%fd563, [%rd263];
	ld.global.f64 	%fd564, [%rd113];
	mul.f64 	%fd565, %fd564, 0d3FE0000000000000;
	add.s32 	%r87, %r34, %r51;
	mul.wide.s32 	%rd264, %r87, 8;
	add.s64 	%rd265, %rd15, %rd264;
	ld.global.f64 	%fd566, [%rd265];
	fma.rn.f64 	%fd567, %fd565, %fd566, %fd563;
	st.global.f64 	[%rd263], %fd567;
	cvta.to.global.u64 	%rd266, %rd360;
	add.s64 	%rd267, %rd266, %rd262;
	ld.global.f64 	%fd568, [%rd267];
	ld.global.f64 	%fd569, [%rd113];
	mul.f64 	%fd570, %fd569, 0d3FE0000000000000;
	add.s64 	%rd268, %rd25, %rd264;
	ld.global.f64 	%fd571, [%rd268];
	fma.rn.f64 	%fd572, %fd570, %fd571, %fd568;
	st.global.f64 	[%rd267], %fd572;
	cvta.to.global.u64 	%rd269, %rd376;
	add.s64 	%rd270, %rd269, %rd262;
	ld.global.f64 	%fd573, [%rd270];
	ld.global.f64 	%fd574, [%rd113];
	mul.f64 	%fd575, %fd574, 0d3FE0000000000000;
	ld.global.f64 	%fd576, [%rd265];
	fma.rn.f64 	%fd577, %fd575, %fd576, %fd573;
	st.global.f64 	[%rd270], %fd577;
	cvta.to.global.u64 	%rd271, %rd372;
	add.s64 	%rd272, %rd271, %rd262;
	ld.global.f64 	%fd578, [%rd272];
	ld.global.f64 	%fd579, [%rd113];
	mul.f64 	%fd580, %fd579, 0d3FE0000000000000;
	ld.global.f64 	%fd581, [%rd268];
	fma.rn.f64 	%fd582, %fd580, %fd581, %fd578;
	st.global.f64 	[%rd272], %fd582;
$L__BB10_43:
	ld.param.u64 	%rd382, [_Z10spcvmc_sw2iiPdS_S_S_S_S_S_S_S_S_S_S_S_S_S_S_PiS0_iiS_S_S_S_S_S_S_S_S_S_S_S_S_S_S_S_S_S_S_S_S_S_S_S_S_i_param_17];
	ld.param.u64 	%rd380, [_Z10spcvmc_sw2iiPdS_S_S_S_S_S_S_S_S_S_S_S_S_S_S_PiS0_iiS_S_S_S_S_S_S_S_S_S_S_S_S_S_S_S_S_S_S_S_S_S_S_S_S_i_param_16];
	cvta.to.global.u64 	%rd285, %rd380;
	mul.wide.s32 	%rd286, %r36, 8;
	add.s64 	%rd287, %rd285, %rd286;
	ld.global.f64 	%fd603, [%rd287];
	ld.global.f64 	%fd604, [%rd113];
	mul.f64 	%fd605, %fd604, 0d3FE0000000000000;
	ld.global.f64 	%fd606, [%rd116];
	fma.rn.f64 	%fd607, %fd605, %fd606, %fd603;
	st.global.f64 	[%rd287], %fd607;
	cvta.to.global.u64 	%rd288, %rd382;
	add.s64 	%rd289, %rd288, %rd286;
	ld.global.f64 	%fd608, [%rd289];
	ld.global.f64 	%fd609, [%rd113];
	mul.f64 	%fd610, %fd609, 0d3FE0000000000000;
	ld.global.f64 	%fd611, [%rd114];
	fma.rn.f64 	%fd612, %fd610, %fd611, %fd608;
	st.global.f64 	[%rd289], %fd612;
	bra.uni 	$L__BB10_50;
$L__BB10_44:
	setp.gt.s32 	%p23, %r102, 22;
	@%p23 bra 	$L__BB10_50;
$L__BB10_45:
	ld.param.u64 	%rd371, [_Z10spcvmc_sw2iiPdS_S_S_S_S_S_S_S_S_S_S_S_S_S_S_PiS0_iiS_S_S_S_S_S_S_S_S_S_S_S_S_S_S_S_S_S_S_S_S_S_S_S_S_i_param_13];
	ld.param.u64 	%rd369, [_Z10spcvmc_sw2iiPdS_S_S_S_S_S_S_S_S_S_S_S_S_S_S_PiS0_iiS_S_S_S_S_S_S_S_S_S_S_S_S_S_S_S_S_S_S_S_S_S_S_S_S_i_param_12];
	shl.b32 	%r89, %r33, 11;
	add.s32 	%r37, %r89, %r51;
	cvta.to.global.u64 	%rd290, %rd369;
	mul.wide.s32 	%rd291, %r37, 8;
	add.s64 	%rd292, %rd290, %rd291;
	ld.global.f64 	%fd613, [%rd292];
	add.f64 	%fd614, %fd613, %fd19;
	st.global.f64 	[%rd292], %fd614;
	cvta.to.global.u64 	%rd293, %rd371;
	add.s64 	%rd294, %rd293, %rd291;
	ld.global.f64 	%fd615, [%rd294];
	ld.global.f64 	%fd616, [%rd113];
	ld.global.f64 	%fd617, [%rd115];
	fma.rn.f64 	%fd618, %fd616, %fd617, %fd615;
	st.global.f64 	[%rd294], %fd618;
	@%p16 bra 	$L__BB10_48;
	setp.ne.s32 	%p25, %r44, 0;
	@%p25 bra 	$L__BB10_49;
	ld.param.u64 	%rd379, [_Z10spcvmc_sw2iiPdS_S_S_S_S_S_S_S_S_S_S_S_S_S_S_PiS0_iiS_S_S_S_S_S_S_S_S_S_S_S_S_S_S_S_S_S_S_S_S_S_S_S_S_i_param_15];
	ld.param.u64 	%rd375, [_Z10spcvmc_sw2iiPdS_S_S_S_S_S_S_S_S_S_S_S_S_S_S_PiS0_iiS_S_S_S_S_S_S_S_S_S_S_S_S_S_S_S_S_S_S_S_S_S_S_S_S_i_param_14];
	cvta.to.global.u64 	%rd303, %rd379;
	mul.wide.s32 	%rd304, %r37, 8;
	add.s64 	%rd305, %rd303, %rd304;
	ld.global.f64 	%fd627, [%rd305];
	ld.global.f64 	%fd628, [%rd113];
	add.s32 	%r91, %r34, %r51;
	mul.wide.s32 	%rd306, %r91, 8;
	add.s64 	%rd307, %rd12, %rd306;
	ld.global.f64 	%fd629, [%rd307];
	fma.rn.f64 	%fd630, %fd628, %fd629, %fd627;
	st.global.f64 	[%rd305], %fd630;
	cvta.to.global.u64 	%rd308, %rd375;
	add.s64 	%rd309, %rd308, %rd304;
	ld.global.f64 	%fd631, [%rd309];
	ld.global.f64 	%fd632, [%rd113];
	add.s64 	%rd310, %rd11, %rd306;
	ld.global.f64 	%fd633, [%rd310];
	fma.rn.f64 	%fd634, %fd632, %fd633, %fd631;
	st.global.f64 	[%rd309], %fd634;
	bra.uni 	$L__BB10_49;
$L__BB10_48:
	ld.param.u64 	%rd378, [_Z10spcvmc_sw2iiPdS_S_S_S_S_S_S_S_S_S_S_S_S_S_S_PiS0_iiS_S_S_S_S_S_S_S_S_S_S_S_S_S_S_S_S_S_S_S_S_S_S_S_S_i_param_15];
	ld.param.u64 	%rd374, [_Z10spcvmc_sw2iiPdS_S_S_S_S_S_S_S_S_S_S_S_S_S_S_PiS0_iiS_S_S_S_S_S_S_S_S_S_S_S_S_S_S_S_S_S_S_S_S_S_S_S_S_i_param_14];
	cvta.to.global.u64 	%rd295, %rd378;
	mul.wide.s32 	%rd296, %r37, 8;
	add.s64 	%rd297, %rd295, %rd296;
	ld.global.f64 	%fd619, [%rd297];
	ld.global.f64 	%fd620, [%rd113];
	add.s32 	%r90, %r34, %r51;
	mul.wide.s32 	%rd298, %r90, 8;
	add.s64 	%rd299, %rd15, %rd298;
	ld.global.f64 	%fd621, [%rd299];
	fma.rn.f64 	%fd622, %fd620, %fd621, %fd619;
	st.global.f64 	[%rd297], %fd622;
	cvta.to.global.u64 	%rd300, %rd374;
	add.s64 	%rd301, %rd300, %rd296;
	ld.global.f64 	%fd623, [%rd301];
	ld.global.f64 	%fd624, [%rd113];
	add.s64 	%rd302, %rd25, %rd298;
	ld.global.f64 	%fd625, [%rd302];
	fma.rn.f64 	%fd626, %fd624, %fd625, %fd623;
	st.global.f64 	[%rd301], %fd626;
$L__BB10_49:
	ld.param.u64 	%rd383, [_Z10spcvmc_sw2iiPdS_S_S_S_S_S_S_S_S_S_S_S_S_S_S_PiS0_iiS_S_S_S_S_S_S_S_S_S_S_S_S_S_S_S_S_S_S_S_S_S_S_S_S_i_param_17];
	ld.param.u64 	%rd381, [_Z10spcvmc_sw2iiPdS_S_S_S_S_S_S_S_S_S_S_S_S_S_S_PiS0_iiS_S_S_S_S_S_S_S_S_S_S_S_S_S_S_S_S_S_S_S_S_S_S_S_S_i_param_16];
	cvta.to.global.u64 	%rd311, %rd381;
	mul.wide.s32 	%rd312, %r37, 8;
	add.s64 	%rd313, %rd311, %rd312;
	ld.global.f64 	%fd635, [%rd313];
	ld.global.f64 	%fd636, [%rd113];
	ld.global.f64 	%fd637, [%rd116];
	fma.rn.f64 	%fd638, %fd636, %fd637, %fd635;
	st.global.f64 	[%rd313], %fd638;
	cvta.to.global.u64 	%rd314, %rd383;
	add.s64 	%rd315, %rd314, %rd312;
	ld.global.f64 	%fd639, [%rd315];
	ld.global.f64 	%fd640, [%rd113];
	ld.global.f64 	%fd641, [%rd114];
	fma.rn.f64 	%fd642, %fd640, %fd641, %fd639;
	st.global.f64 	[%rd315], %fd642;
$L__BB10_50:
	add.s32 	%r114, %r114, 1;
	setp.ne.s32 	%p28, %r114, 53;
	@%p28 bra 	$L__BB10_28;
	add.s32 	%r105, %r105, 1;
	setp.ne.s32 	%p29, %r105, %r7;
	@%p29 bra 	$L__BB10_10;
$L__BB10_52:
	ld.param.u32 	%r98, [_Z10spcvmc_sw2iiPdS_S_S_S_S_S_S_S_S_S_S_S_S_S_S_PiS0_iiS_S_S_S_S_S_S_S_S_S_S_S_S_S_S_S_S_S_S_S_S_S_S_S_S_i_param_1];
	add.s32 	%r102, %r102, 1;
	setp.ne.s32 	%p30, %r102, %r98;
	@%p30 bra 	$L__BB10_6;
$L__BB10_53:
	ld.param.u64 	%rd359, [_Z10spcvmc_sw2iiPdS_S_S_S_S_S_S_S_S_S_S_S_S_S_S_PiS0_iiS_S_S_S_S_S_S_S_S_S_S_S_S_S_S_S_S_S_S_S_S_S_S_S_S_i_param_7];
	ld.param.u64 	%rd357, [_Z10spcvmc_sw2iiPdS_S_S_S_S_S_S_S_S_S_S_S_S_S_S_PiS0_iiS_S_S_S_S_S_S_S_S_S_S_S_S_S_S_S_S_S_S_S_S_S_S_S_S_i_param_6];
	ld.param.u64 	%rd355, [_Z10spcvmc_sw2iiPdS_S_S_S_S_S_S_S_S_S_S_S_S_S_S_PiS0_iiS_S_S_S_S_S_S_S_S_S_S_S_S_S_S_S_S_S_S_S_S_S_S_S_S_i_param_5];
	ld.param.u64 	%rd353, [_Z10spcvmc_sw2iiPdS_S_S_S_S_S_S_S_S_S_S_S_S_S_S_PiS0_iiS_S_S_S_S_S_S_S_S_S_S_S_S_S_S_S_S_S_S_S_S_S_S_S_S_i_param_4];
	ld.param.u64 	%rd351, [_Z10spcvmc_sw2iiPdS_S_S_S_S_S_S_S_S_S_S_S_S_S_S_PiS0_iiS_S_S_S_S_S_S_S_S_S_S_S_S_S_S_S_S_S_S_S_S_S_S_S_S_i_param_3];
	ld.param.u64 	%rd349, [_Z10spcvmc_sw2iiPdS_S_S_S_S_S_S_S_S_S_S_S_S_S_S_PiS0_iiS_S_S_S_S_S_S_S_S_S_S_S_S_S_S_S_S_S_S_S_S_S_S_S_S_i_param_2];
	ld.local.f64 	%fd665, [%rd28];
	cvta.to.global.u64 	%rd335, %rd355;
	mul.wide.s32 	%rd336, %r51, 8;
	add.s64 	%rd337, %rd335, %rd336;
	st.global.f64 	[%rd337], %fd665;
	ld.local.f64 	%fd666, [%rd29];
	cvta.to.global.u64 	%rd338, %rd353;
	add.s64 	%rd339, %rd338, %rd336;
	st.global.f64 	[%rd339], %fd666;
	ld.local.f64 	%fd667, [%rd30];
	cvta.to.global.u64 	%rd340, %rd351;
	add.s64 	%rd341, %rd340, %rd336;
	st.global.f64 	[%rd341], %fd667;
	ld.local.f64 	%fd668, [%rd31];
	cvta.to.global.u64 	%rd342, %rd349;
	add.s64 	%rd343, %rd342, %rd336;
	st.global.f64 	[%rd343], %fd668;
	ld.local.f64 	%fd669, [%rd33];
	cvta.to.global.u64 	%rd344, %rd357;
	add.s64 	%rd345, %rd344, %rd336;
	st.global.f64 	[%rd345], %fd669;
	ld.local.f64 	%fd670, [%rd32];
	cvta.to.global.u64 	%rd346, %rd359;
	add.s64 	%rd347, %rd346, %rd336;
	st.global.f64 	[%rd347], %fd670;
	ld.local.f64 	%fd671, [%rd28+8];
	st.global.f64 	[%rd337+16384], %fd671;
	ld.local.f64 	%fd672, [%rd29+8];
	st.global.f64 	[%rd339+16384], %fd672;
	ld.local.f64 	%fd673, [%rd30+8];
	st.global.f64 	[%rd341+16384], %fd673;
	ld.local.f64 	%fd674, [%rd31+8];
	st.global.f64 	[%rd343+16384], %fd674;
	ld.local.f64 	%fd675, [%rd33+8];
	st.global.f64 	[%rd345+16384], %fd675;
	ld.local.f64 	%fd676, [%rd32+8];
	st.global.f64 	[%rd347+16384], %fd676;
	ld.local.f64 	%fd677, [%rd28+16];
	st.global.f64 	[%rd337+32768], %fd677;
	ld.local.f64 	%fd678, [%rd29+16];
	st.global.f64 	[%rd339+32768], %fd678;
	ld.local.f64 	%fd679, [%rd30+16];
	st.global.f64 	[%rd341+32768], %fd679;
	ld.local.f64 	%fd680, [%rd31+16];
	st.global.f64 	[%rd343+32768], %fd680;
	ld.local.f64 	%fd681, [%rd33+16];
	st.global.f64 	[%rd345+32768], %fd681;
	ld.local.f64 	%fd682, [%rd32+16];
	st.global.f64 	[%rd347+32768], %fd682;
	ld.local.f64 	%fd683, [%rd28+24];
	st.global.f64 	[%rd337+49152], %fd683;
	ld.local.f64 	%fd684, [%rd29+24];
	st.global.f64 	[%rd339+49152], %fd684;
	ld.local.f64 	%fd685, [%rd30+24];
	st.global.f64 	[%rd341+49152], %fd685;
	ld.local.f64 	%fd686, [%rd31+24];
	st.global.f64 	[%rd343+49152], %fd686;
	ld.local.f64 	%fd687, [%rd33+24];
	st.global.f64 	[%rd345+49152], %fd687;
	ld.local.f64 	%fd688, [%rd32+24];
	st.global.f64 	[%rd347+49152], %fd688;
	ld.local.f64 	%fd689, [%rd28+32];
	st.global.f64 	[%rd337+65536], %fd689;
	ld.local.f64 	%fd690, [%rd29+32];
	st.global.f64 	[%rd339+65536], %fd690;
	ld.local.f64 	%fd691, [%rd30+32];
	st.global.f64 	[%rd341+65536], %fd691;
	ld.local.f64 	%fd692, [%rd31+32];
	st.global.f64 	[%rd343+65536], %fd692;
	ld.local.f64 	%fd693, [%rd33+32];
	st.global.f64 	[%rd345+65536], %fd693;
	ld.local.f64 	%fd694, [%rd32+32];
	st.global.f64 	[%rd347+65536], %fd694;
	ld.local.f64 	%fd695, [%rd28+40];
	st.global.f64 	[%rd337+81920], %fd695;
	ld.local.f64 	%fd696, [%rd29+40];
	st.global.f64 	[%rd339+81920], %fd696;
	ld.local.f64 	%fd697, [%rd30+40];
	st.global.f64 	[%rd341+81920], %fd697;
	ld.local.f64 	%fd698, [%rd31+40];
	st.global.f64 	[%rd343+81920], %fd698;
	ld.local.f64 	%fd699, [%rd33+40];
	st.global.f64 	[%rd345+81920], %fd699;
	ld.local.f64 	%fd700, [%rd32+40];
	st.global.f64 	[%rd347+81920], %fd700;
	ld.local.f64 	%fd701, [%rd28+48];
	st.global.f64 	[%rd337+98304], %fd701;
	ld.local.f64 	%fd702, [%rd29+48];
	st.global.f64 	[%rd339+98304], %fd702;
	ld.local.f64 	%fd703, [%rd30+48];
	st.global.f64 	[%rd341+98304], %fd703;
	ld.local.f64 	%fd704, [%rd31+48];
	st.global.f64 	[%rd343+98304], %fd704;
	ld.local.f64 	%fd705, [%rd33+48];
	st.global.f64 	[%rd345+98304], %fd705;
	ld.local.f64 	%fd706, [%rd32+48];
	st.global.f64 	[%rd347+98304], %fd706;
	ld.local.f64 	%fd707, [%rd28+56];
	st.global.f64 	[%rd337+114688], %fd707;
	ld.local.f64 	%fd708, [%rd29+56];
	st.global.f64 	[%rd339+114688], %fd708;
	ld.local.f64 	%fd709, [%rd30+56];
	st.global.f64 	[%rd341+114688], %fd709;
	ld.local.f64 	%fd710, [%rd31+56];
	st.global.f64 	[%rd343+114688], %fd710;
	ld.local.f64 	%fd711, [%rd33+56];
	st.global.f64 	[%rd345+114688], %fd711;
	ld.local.f64 	%fd712, [%rd32+56];
	st.global.f64 	[%rd347+114688], %fd712;
	ld.local.f64 	%fd713, [%rd28+64];
	st.global.f64 	[%rd337+131072], %fd713;
	ld.local.f64 	%fd714, [%rd29+64];
	st.global.f64 	[%rd339+131072], %fd714;
	ld.local.f64 	%fd715, [%rd30+64];
	st.global.f64 	[%rd341+131072], %fd715;
	ld.local.f64 	%fd716, [%rd31+64];
	st.global.f64 	[%rd343+131072], %fd716;
	ld.local.f64 	%fd717, [%rd33+64];
	st.global.f64 	[%rd345+131072], %fd717;
	ld.local.f64 	%fd718, [%rd32+64];
	st.global.f64 	[%rd347+131072], %fd718;
	ld.local.f64 	%fd719, [%rd28+72];
	st.global.f64 	[%rd337+147456], %fd719;
	ld.local.f64 	%fd720, [%rd29+72];
	st.global.f64 	[%rd339+147456], %fd720;
	ld.local.f64 	%fd721, [%rd30+72];
	st.global.f64 	[%rd341+147456], %fd721;
	ld.local.f64 	%fd722, [%rd31+72];
	st.global.f64 	[%rd343+147456], %fd722;
	ld.local.f64 	%fd723, [%rd33+72];
	st.global.f64 	[%rd345+147456], %fd723;
	ld.local.f64 	%fd724, [%rd32+72];
	st.global.f64 	[%rd347+147456], %fd724;
	ld.local.f64 	%fd725, [%rd28+80];
	st.global.f64 	[%rd337+163840], %fd725;
	ld.local.f64 	%fd726, [%rd29+80];
	st.global.f64 	[%rd339+163840], %fd726;
	ld.local.f64 	%fd727, [%rd30+80];
	st.global.f64 	[%rd341+163840], %fd727;
	ld.local.f64 	%fd728, [%rd31+80];
	st.global.f64 	[%rd343+163840], %fd728;
	ld.local.f64 	%fd729, [%rd33+80];
	st.global.f64 	[%rd345+163840], %fd729;
	ld.local.f64 	%fd730, [%rd32+80];
	st.global.f64 	[%rd347+163840], %fd730;
	ld.local.f64 	%fd731, [%rd28+88];
	st.global.f64 	[%rd337+180224], %fd731;
	ld.local.f64 	%fd732, [%rd29+88];
	st.global.f64 	[%rd339+180224], %fd732;
	ld.local.f64 	%fd733, [%rd30+88];
	st.global.f64 	[%rd341+180224], %fd733;
	ld.local.f64 	%fd734, [%rd31+88];
	st.global.f64 	[%rd343+180224], %fd734;
	ld.local.f64 	%fd735, [%rd33+88];
	st.global.f64 	[%rd345+180224], %fd735;
	ld.local.f64 	%fd736, [%rd32+88];
	st.global.f64 	[%rd347+180224], %fd736;
	ld.local.f64 	%fd737, [%rd28+96];
	st.global.f64 	[%rd337+196608], %fd737;
	ld.local.f64 	%fd738, [%rd29+96];
	st.global.f64 	[%rd339+196608], %fd738;
	ld.local.f64 	%fd739, [%rd30+96];
	st.global.f64 	[%rd341+196608], %fd739;
	ld.local.f64 	%fd740, [%rd31+96];
	st.global.f64 	[%rd343+196608], %fd740;
	ld.local.f64 	%fd741, [%rd33+96];
	st.global.f64 	[%rd345+196608], %fd741;
	ld.local.f64 	%fd742, [%rd32+96];
	st.global.f64 	[%rd347+196608], %fd742;
	ld.local.f64 	%fd743, [%rd28+104];
	st.global.f64 	[%rd337+212992], %fd743;
	ld.local.f64 	%fd744, [%rd29+104];
	st.global.f64 	[%rd339+212992], %fd744;
	ld.local.f64 	%fd745, [%rd30+104];
	st.global.f64 	[%rd341+212992], %fd745;
	ld.local.f64 	%fd746, [%rd31+104];
	st.global.f64 	[%rd343+212992], %fd746;
	ld.local.f64 	%fd747, [%rd33+104];
	st.global.f64 	[%rd345+212992], %fd747;
	ld.local.f64 	%fd748, [%rd32+104];
	st.global.f64 	[%rd347+212992], %fd748;
	ld.local.f64 	%fd749, [%rd28+112];
	st.global.f64 	[%rd337+229376], %fd749;
	ld.local.f64 	%fd750, [%rd29+112];
	st.global.f64 	[%rd339+229376], %fd750;
	ld.local.f64 	%fd751, [%rd30+112];
	st.global.f64 	[%rd341+229376], %fd751;
	ld.local.f64 	%fd752, [%rd31+112];
	st.global.f64 	[%rd343+229376], %fd752;
	ld.local.f64 	%fd753, [%rd33+112];
	st.global.f64 	[%rd345+229376], %fd753;
	ld.local.f64 	%fd754, [%rd32+112];
	st.global.f64 	[%rd347+229376], %fd754;
	ld.local.f64 	%fd755, [%rd28+120];
	st.global.f64 	[%rd337+245760], %fd755;
	ld.local.f64 	%fd756, [%rd29+120];
	st.global.f64 	[%rd339+245760], %fd756;
	ld.local.f64 	%fd757, [%rd30+120];
	st.global.f64 	[%rd341+245760], %fd757;
	ld.local.f64 	%fd758, [%rd31+120];
	st.global.f64 	[%rd343+245760], %fd758;
	ld.local.f64 	%fd759, [%rd33+120];
	st.global.f64 	[%rd345+245760], %fd759;
	ld.local.f64 	%fd760, [%rd32+120];
	st.global.f64 	[%rd347+245760], %fd760;
	ld.local.f64 	%fd761, [%rd28+128];
	st.global.f64 	[%rd337+262144], %fd761;
	ld.local.f64 	%fd762, [%rd29+128];
	st.global.f64 	[%rd339+262144], %fd762;
	ld.local.f64 	%fd763, [%rd30+128];
	st.global.f64 	[%rd341+262144], %fd763;
	ld.local.f64 	%fd764, [%rd31+128];
	st.global.f64 	[%rd343+262144], %fd764;
	ld.local.f64 	%fd765, [%rd33+128];
	st.global.f64 	[%rd345+262144], %fd765;
	ld.local.f64 	%fd766, [%rd32+128];
	st.global.f64 	[%rd347+262144], %fd766;
	ld.local.f64 	%fd767, [%rd28+136];
	st.global.f64 	[%rd337+278528], %fd767;
	ld.local.f64 	%fd768, [%rd29+136];
	st.global.f64 	[%rd339+278528], %fd768;
	ld.local.f64 	%fd769, [%rd30+136];
	st.global.f64 	[%rd341+278528], %fd769;
	ld.local.f64 	%fd770, [%rd31+136];
	st.global.f64 	[%rd343+278528], %fd770;
	ld.local.f64 	%fd771, [%rd33+136];
	st.global.f64 	[%rd345+278528], %fd771;
	ld.local.f64 	%fd772, [%rd32+136];
	st.global.f64 	[%rd347+278528], %fd772;
	ld.local.f64 	%fd773, [%rd28+144];
	st.global.f64 	[%rd337+294912], %fd773;
	ld.local.f64 	%fd774, [%rd29+144];
	st.global.f64 	[%rd339+294912], %fd774;
	ld.local.f64 	%fd775, [%rd30+144];
	st.global.f64 	[%rd341+294912], %fd775;
	ld.local.f64 	%fd776, [%rd31+144];
	st.global.f64 	[%rd343+294912], %fd776;
	ld.local.f64 	%fd777, [%rd33+144];
	st.global.f64 	[%rd345+294912], %fd777;
	ld.local.f64 	%fd778, [%rd32+144];
	st.global.f64 	[%rd347+294912], %fd778;
	ld.local.f64 	%fd779, [%rd28+152];
	st.global.f64 	[%rd337+311296], %fd779;
	ld.local.f64 	%fd780, [%rd29+152];
	st.global.f64 	[%rd339+311296], %fd780;
	ld.local.f64 	%fd781, [%rd30+152];
	st.global.f64 	[%rd341+311296], %fd781;
	ld.local.f64 	%fd782, [%rd31+152];
	st.global.f64 	[%rd343+311296], %fd782;
	ld.local.f64 	%fd783, [%rd33+152];
	st.global.f64 	[%rd345+311296], %fd783;
	ld.local.f64 	%fd784, [%rd32+152];
	st.global.f64 	[%rd347+311296], %fd784;
	ld.local.f64 	%fd785, [%rd28+160];
	st.global.f64 	[%rd337+327680], %fd785;
	ld.local.f64 	%fd786, [%rd29+160];
	st.global.f64 	[%rd339+327680], %fd786;
	ld.local.f64 	%fd787, [%rd30+160];
	st.global.f64 	[%rd341+327680], %fd787;
	ld.local.f64 	%fd788, [%rd31+160];
	st.global.f64 	[%rd343+327680], %fd788;
	ld.local.f64 	%fd789, [%rd33+160];
	st.global.f64 	[%rd345+327680], %fd789;
	ld.local.f64 	%fd790, [%rd32+160];
	st.global.f64 	[%rd347+327680], %fd790;
	ld.local.f64 	%fd791, [%rd28+168];
	st.global.f64 	[%rd337+344064], %fd791;
	ld.local.f64 	%fd792, [%rd29+168];
	st.global.f64 	[%rd339+344064], %fd792;
	ld.local.f64 	%fd793, [%rd30+168];
	st.global.f64 	[%rd341+344064], %fd793;
	ld.local.f64 	%fd794, [%rd31+168];
	st.global.f64 	[%rd343+344064], %fd794;
	ld.local.f64 	%fd795, [%rd33+168];
	st.global.f64 	[%rd345+344064], %fd795;
	ld.local.f64 	%fd796, [%rd32+168];
	st.global.f64 	[%rd347+344064], %fd796;
	ld.local.f64 	%fd797, [%rd28+176];
	st.global.f64 	[%rd337+360448], %fd797;
	ld.local.f64 	%fd798, [%rd29+176];
	st.global.f64 	[%rd339+360448], %fd798;
	ld.local.f64 	%fd799, [%rd30+176];
	st.global.f64 	[%rd341+360448], %fd799;
	ld.local.f64 	%fd800, [%rd31+176];
	st.global.f64 	[%rd343+360448], %fd800;
	ld.local.f64 	%fd801, [%rd33+176];
	st.global.f64 	[%rd345+360448], %fd801;
	ld.local.f64 	%fd802, [%rd32+176];
	st.global.f64 	[%rd347+360448], %fd802;
	ld.local.f64 	%fd803, [%rd28+184];
	st.global.f64 	[%rd337+376832], %fd803;
	ld.local.f64 	%fd804, [%rd29+184];
	st.global.f64 	[%rd339+376832], %fd804;
	ld.local.f64 	%fd805, [%rd30+184];
	st.global.f64 	[%rd341+376832], %fd805;
	ld.local.f64 	%fd806, [%rd31+184];
	st.global.f64 	[%rd343+376832], %fd806;
	ld.local.f64 	%fd807, [%rd33+184];
	st.global.f64 	[%rd345+376832], %fd807;
	ld.local.f64 	%fd808, [%rd32+184];
	st.global.f64 	[%rd347+376832], %fd808;
	ld.local.f64 	%fd809, [%rd28+192];
	st.global.f64 	[%rd337+393216], %fd809;
	ld.local.f64 	%fd810, [%rd29+192];
	st.global.f64 	[%rd339+393216], %fd810;
	ld.local.f64 	%fd811, [%rd30+192];
	st.global.f64 	[%rd341+393216], %fd811;
	ld.local.f64 	%fd812, [%rd31+192];
	st.global.f64 	[%rd343+393216], %fd812;
	ld.local.f64 	%fd813, [%rd33+192];
	st.global.f64 	[%rd345+393216], %fd813;
	ld.local.f64 	%fd814, [%rd32+192];
	st.global.f64 	[%rd347+393216], %fd814;
	ld.local.f64 	%fd815, [%rd28+200];
	st.global.f64 	[%rd337+409600], %fd815;
	ld.local.f64 	%fd816, [%rd29+200];
	st.global.f64 	[%rd339+409600], %fd816;
	ld.local.f64 	%fd817, [%rd30+200];
	st.global.f64 	[%rd341+409600], %fd817;
	ld.local.f64 	%fd818, [%rd31+200];
	st.global.f64 	[%rd343+409600], %fd818;
	ld.local.f64 	%fd819, [%rd33+200];
	st.global.f64 	[%rd345+409600], %fd819;
	ld.local.f64 	%fd820, [%rd32+200];
	st.global.f64 	[%rd347+409600], %fd820;
	ld.local.f64 	%fd821, [%rd28+208];
	st.global.f64 	[%rd337+425984], %fd821;
	ld.local.f64 	%fd822, [%rd29+208];
	st.global.f64 	[%rd339+425984], %fd822;
	ld.local.f64 	%fd823, [%rd30+208];
	st.global.f64 	[%rd341+425984], %fd823;
	ld.local.f64 	%fd824, [%rd31+208];
	st.global.f64 	[%rd343+425984], %fd824;
	ld.local.f64 	%fd825, [%rd33+208];
	st.global.f64 	[%rd345+425984], %fd825;
	ld.local.f64 	%fd826, [%rd32+208];
	st.global.f64 	[%rd347+425984], %fd826;
	ld.local.f64 	%fd827, [%rd28+216];
	st.global.f64 	[%rd337+442368], %fd827;
	ld.local.f64 	%fd828, [%rd29+216];
	st.global.f64 	[%rd339+442368], %fd828;
	ld.local.f64 	%fd829, [%rd30+216];
	st.global.f64 	[%rd341+442368], %fd829;
	ld.local.f64 	%fd830, [%rd31+216];
	st.global.f64 	[%rd343+442368], %fd830;
	ld.local.f64 	%fd831, [%rd33+216];
	st.global.f64 	[%rd345+442368], %fd831;
	ld.local.f64 	%fd832, [%rd32+216];
	st.global.f64 	[%rd347+442368], %fd832;
	ld.local.f64 	%fd833, [%rd28+224];
	st.global.f64 	[%rd337+458752], %fd833;
	ld.local.f64 	%fd834, [%rd29+224];
	st.global.f64 	[%rd339+458752], %fd834;
	ld.local.f64 	%fd835, [%rd30+224];
	st.global.f64 	[%rd341+458752], %fd835;
	ld.local.f64 	%fd836, [%rd31+224];
	st.global.f64 	[%rd343+458752], %fd836;
	ld.local.f64 	%fd837, [%rd33+224];
	st.global.f64 	[%rd345+458752], %fd837;
	ld.local.f64 	%fd838, [%rd32+224];
	st.global.f64 	[%rd347+458752], %fd838;
	ld.local.f64 	%fd839, [%rd28+232];
	st.global.f64 	[%rd337+475136], %fd839;
	ld.local.f64 	%fd840, [%rd29+232];
	st.global.f64 	[%rd339+475136], %fd840;
	ld.local.f64 	%fd841, [%rd30+232];
	st.global.f64 	[%rd341+475136], %fd841;
	ld.local.f64 	%fd842, [%rd31+232];
	st.global.f64 	[%rd343+475136], %fd842;
	ld.local.f64 	%fd843, [%rd33+232];
	st.global.f64 	[%rd345+475136], %fd843;
	ld.local.f64 	%fd844, [%rd32+232];
	st.global.f64 	[%rd347+475136], %fd844;
	ld.local.f64 	%fd845, [%rd28+240];
	st.global.f64 	[%rd337+491520], %fd845;
	ld.local.f64 	%fd846, [%rd29+240];
	st.global.f64 	[%rd339+491520], %fd846;
	ld.local.f64 	%fd847, [%rd30+240];
	st.global.f64 	[%rd341+491520], %fd847;
	ld.local.f64 	%fd848, [%rd31+240];
	st.global.f64 	[%rd343+491520], %fd848;
	ld.local.f64 	%fd849, [%rd33+240];
	st.global.f64 	[%rd345+491520], %fd849;
	ld.local.f64 	%fd850, [%rd32+240];
	st.global.f64 	[%rd347+491520], %fd850;
	ld.local.f64 	%fd851, [%rd28+248];
	st.global.f64 	[%rd337+507904], %fd851;
	ld.local.f64 	%fd852, [%rd29+248];
	st.global.f64 	[%rd339+507904], %fd852;
	ld.local.f64 	%fd853, [%rd30+248];
	st.global.f64 	[%rd341+507904], %fd853;
	ld.local.f64 	%fd854, [%rd31+248];
	st.global.f64 	[%rd343+507904], %fd854;
	ld.local.f64 	%fd855, [%rd33+248];
	st.global.f64 	[%rd345+507904], %fd855;
	ld.local.f64 	%fd856, [%rd32+248];
	st.global.f64 	[%rd347+507904], %fd856;
	ld.local.f64 	%fd857, [%rd28+256];
	st.global.f64 	[%rd337+524288], %fd857;
	ld.local.f64 	%fd858, [%rd29+256];
	st.global.f64 	[%rd339+524288], %fd858;
	ld.local.f64 	%fd859, [%rd30+256];
	st.global.f64 	[%rd341+524288], %fd859;
	ld.local.f64 	%fd860, [%rd31+256];
	st.global.f64 	[%rd343+524288], %fd860;
	ld.local.f64 	%fd861, [%rd33+256];
	st.global.f64 	[%rd345+524288], %fd861;
	ld.local.f64 	%fd862, [%rd32+256];
	st.global.f64 	[%rd347+524288], %fd862;
	ld.local.f64 	%fd863, [%rd28+264];
	st.global.f64 	[%rd337+540672], %fd863;
	ld.local.f64 	%fd864, [%rd29+264];
	st.global.f64 	[%rd339+540672], %fd864;
	ld.local.f64 	%fd865, [%rd30+264];
	st.global.f64 	[%rd341+540672], %fd865;
	ld.local.f64 	%fd866, [%rd31+264];
	st.global.f64 	[%rd343+540672], %fd866;
	ld.local.f64 	%fd867, [%rd33+264];
	st.global.f64 	[%rd345+540672], %fd867;
	ld.local.f64 	%fd868, [%rd32+264];
	st.global.f64 	[%rd347+540672], %fd868;
	ld.local.f64 	%fd869, [%rd28+272];
	st.global.f64 	[%rd337+557056], %fd869;
	ld.local.f64 	%fd870, [%rd29+272];
	st.global.f64 	[%rd339+557056], %fd870;
	ld.local.f64 	%fd871, [%rd30+272];
	st.global.f64 	[%rd341+557056], %fd871;
	ld.local.f64 	%fd872, [%rd31+272];
	st.global.f64 	[%rd343+557056], %fd872;
	ld.local.f64 	%fd873, [%rd33+272];
	st.global.f64 	[%rd345+557056], %fd873;
	ld.local.f64 	%fd874, [%rd32+272];
	st.global.f64 	[%rd347+557056], %fd874;
	ld.local.f64 	%fd875, [%rd28+280];
	st.global.f64 	[%rd337+573440], %fd875;
	ld.local.f64 	%fd876, [%rd29+280];
	st.global.f64 	[%rd339+573440], %fd876;
	ld.local.f64 	%fd877, [%rd30+280];
	st.global.f64 	[%rd341+573440], %fd877;
	ld.local.f64 	%fd878, [%rd31+280];
	st.global.f64 	[%rd343+573440], %fd878;
	ld.local.f64 	%fd879, [%rd33+280];
	st.global.f64 	[%rd345+573440], %fd879;
	ld.local.f64 	%fd880, [%rd32+280];
	st.global.f64 	[%rd347+573440], %fd880;
	ld.local.f64 	%fd881, [%rd28+288];
	st.global.f64 	[%rd337+589824], %fd881;
	ld.local.f64 	%fd882, [%rd29+288];
	st.global.f64 	[%rd339+589824], %fd882;
	ld.local.f64 	%fd883, [%rd30+288];
	st.global.f64 	[%rd341+589824], %fd883;
	ld.local.f64 	%fd884, [%rd31+288];
	st.global.f64 	[%rd343+589824], %fd884;
	ld.local.f64 	%fd885, [%rd33+288];
	st.global.f64 	[%rd345+589824], %fd885;
	ld.local.f64 	%fd886, [%rd32+288];
	st.global.f64 	[%rd347+589824], %fd886;
	ld.local.f64 	%fd887, [%rd28+296];
	st.global.f64 	[%rd337+606208], %fd887;
	ld.local.f64 	%fd888, [%rd29+296];
	st.global.f64 	[%rd339+606208], %fd888;
	ld.local.f64 	%fd889, [%rd30+296];
	st.global.f64 	[%rd341+606208], %fd889;
	ld.local.f64 	%fd890, [%rd31+296];
	st.global.f64 	[%rd343+606208], %fd890;
	ld.local.f64 	%fd891, [%rd33+296];
	st.global.f64 	[%rd345+606208], %fd891;
	ld.local.f64 	%fd892, [%rd32+296];
	st.global.f64 	[%rd347+606208], %fd892;
	ld.local.f64 	%fd893, [%rd28+304];
	st.global.f64 	[%rd337+622592], %fd893;
	ld.local.f64 	%fd894, [%rd29+304];
	st.global.f64 	[%rd339+622592], %fd894;
	ld.local.f64 	%fd895, [%rd30+304];
	st.global.f64 	[%rd341+622592], %fd895;
	ld.local.f64 	%fd896, [%rd31+304];
	st.global.f64 	[%rd343+622592], %fd896;
	ld.local.f64 	%fd897, [%rd33+304];
	st.global.f64 	[%rd345+622592], %fd897;
	ld.local.f64 	%fd898, [%rd32+304];
	st.global.f64 	[%rd347+622592], %fd898;
	ld.local.f64 	%fd899, [%rd28+312];
	st.global.f64 	[%rd337+638976], %fd899;
	ld.local.f64 	%fd900, [%rd29+312];
	st.global.f64 	[%rd339+638976], %fd900;
	ld.local.f64 	%fd901, [%rd30+312];
	st.global.f64 	[%rd341+638976], %fd901;
	ld.local.f64 	%fd902, [%rd31+312];
	st.global.f64 	[%rd343+638976], %fd902;
	ld.local.f64 	%fd903, [%rd33+312];
	st.global.f64 	[%rd345+638976], %fd903;
	ld.local.f64 	%fd904, [%rd32+312];
	st.global.f64 	[%rd347+638976], %fd904;
	ld.local.f64 	%fd905, [%rd28+320];
	st.global.f64 	[%rd337+655360], %fd905;
	ld.local.f64 	%fd906, [%rd29+320];
	st.global.f64 	[%rd339+655360], %fd906;
	ld.local.f64 	%fd907, [%rd30+320];
	st.global.f64 	[%rd341+655360], %fd907;
	ld.local.f64 	%fd908, [%rd31+320];
	st.global.f64 	[%rd343+655360], %fd908;
	ld.local.f64 	%fd909, [%rd33+320];
	st.global.f64 	[%rd345+655360], %fd909;
	ld.local.f64 	%fd910, [%rd32+320];
	st.global.f64 	[%rd347+655360], %fd910;
	ld.local.f64 	%fd911, [%rd28+328];
	st.global.f64 	[%rd337+671744], %fd911;
	ld.local.f64 	%fd912, [%rd29+328];
	st.global.f64 	[%rd339+671744], %fd912;
	ld.local.f64 	%fd913, [%rd30+328];
	st.global.f64 	[%rd341+671744], %fd913;
	ld.local.f64 	%fd914, [%rd31+328];
	st.global.f64 	[%rd343+671744], %fd914;
	ld.local.f64 	%fd915, [%rd33+328];
	st.global.f64 	[%rd345+671744], %fd915;
	ld.local.f64 	%fd916, [%rd32+328];
	st.global.f64 	[%rd347+671744], %fd916;
	ld.local.f64 	%fd917, [%rd28+336];
	st.global.f64 	[%rd337+688128], %fd917;
	ld.local.f64 	%fd918, [%rd29+336];
	st.global.f64 	[%rd339+688128], %fd918;
	ld.local.f64 	%fd919, [%rd30+336];
	st.global.f64 	[%rd341+688128], %fd919;
	ld.local.f64 	%fd920, [%rd31+336];
	st.global.f64 	[%rd343+688128], %fd920;
	ld.local.f64 	%fd921, [%rd33+336];
	st.global.f64 	[%rd345+688128], %fd921;
	ld.local.f64 	%fd922, [%rd32+336];
	st.global.f64 	[%rd347+688128], %fd922;
	ld.local.f64 	%fd923, [%rd28+344];
	st.global.f64 	[%rd337+704512], %fd923;
	ld.local.f64 	%fd924, [%rd29+344];
	st.global.f64 	[%rd339+704512], %fd924;
	ld.local.f64 	%fd925, [%rd30+344];
	st.global.f64 	[%rd341+704512], %fd925;
	ld.local.f64 	%fd926, [%rd31+344];
	st.global.f64 	[%rd343+704512], %fd926;
	ld.local.f64 	%fd927, [%rd33+344];
	st.global.f64 	[%rd345+704512], %fd927;
	ld.local.f64 	%fd928, [%rd32+344];
	st.global.f64 	[%rd347+704512], %fd928;
	ld.local.f64 	%fd929, [%rd28+352];
	st.global.f64 	[%rd337+720896], %fd929;
	ld.local.f64 	%fd930, [%rd29+352];
	st.global.f64 	[%rd339+720896], %fd930;
	ld.local.f64 	%fd931, [%rd30+352];
	st.global.f64 	[%rd341+720896], %fd931;
	ld.local.f64 	%fd932, [%rd31+352];
	st.global.f64 	[%rd343+720896], %fd932;
	ld.local.f64 	%fd933, [%rd33+352];
	st.global.f64 	[%rd345+720896], %fd933;
	ld.local.f64 	%fd934, [%rd32+352];
	st.global.f64 	[%rd347+720896], %fd934;
	ld.local.f64 	%fd935, [%rd28+360];
	st.global.f64 	[%rd337+737280], %fd935;
	ld.local.f64 	%fd936, [%rd29+360];
	st.global.f64 	[%rd339+737280], %fd936;
	ld.local.f64 	%fd937, [%rd30+360];
	st.global.f64 	[%rd341+737280], %fd937;
	ld.local.f64 	%fd938, [%rd31+360];
	st.global.f64 	[%rd343+737280], %fd938;
	ld.local.f64 	%fd939, [%rd33+360];
	st.global.f64 	[%rd345+737280], %fd939;
	ld.local.f64 	%fd940, [%rd32+360];
	st.global.f64 	[%rd347+737280], %fd940;
	ld.local.f64 	%fd941, [%rd28+368];
	st.global.f64 	[%rd337+753664], %fd941;
	ld.local.f64 	%fd942, [%rd29+368];
	st.global.f64 	[%rd339+753664], %fd942;
	ld.local.f64 	%fd943, [%rd30+368];
	st.global.f64 	[%rd341+753664], %fd943;
	ld.local.f64 	%fd944, [%rd31+368];
	st.global.f64 	[%rd343+753664], %fd944;
	ld.local.f64 	%fd945, [%rd33+368];
	st.global.f64 	[%rd345+753664], %fd945;
	ld.local.f64 	%fd946, [%rd32+368];
	st.global.f64 	[%rd347+753664], %fd946;
	ld.local.f64 	%fd947, [%rd28+376];
	st.global.f64 	[%rd337+770048], %fd947;
	ld.local.f64 	%fd948, [%rd29+376];
	st.global.f64 	[%rd339+770048], %fd948;
	ld.local.f64 	%fd949, [%rd30+376];
	st.global.f64 	[%rd341+770048], %fd949;
	ld.local.f64 	%fd950, [%rd31+376];
	st.global.f64 	[%rd343+770048], %fd950;
	ld.local.f64 	%fd951, [%rd33+376];
	st.global.f64 	[%rd345+770048], %fd951;
	ld.local.f64 	%fd952, [%rd32+376];
	st.global.f64 	[%rd347+770048], %fd952;
	ld.local.f64 	%fd953, [%rd28+384];
	st.global.f64 	[%rd337+786432], %fd953;
	ld.local.f64 	%fd954, [%rd29+384];
	st.global.f64 	[%rd339+786432], %fd954;
	ld.local.f64 	%fd955, [%rd30+384];
	st.global.f64 	[%rd341+786432], %fd955;
	ld.local.f64 	%fd956, [%rd31+384];
	st.global.f64 	[%rd343+786432], %fd956;
	ld.local.f64 	%fd957, [%rd33+384];
	st.global.f64 	[%rd345+786432], %fd957;
	ld.local.f64 	%fd958, [%rd32+384];
	st.global.f64 	[%rd347+786432], %fd958;
	ld.local.f64 	%fd959, [%rd28+392];
	st.global.f64 	[%rd337+802816], %fd959;
	ld.local.f64 	%fd960, [%rd29+392];
	st.global.f64 	[%rd339+802816], %fd960;
	ld.local.f64 	%fd961, [%rd30+392];
	st.global.f64 	[%rd341+802816], %fd961;
	ld.local.f64 	%fd962, [%rd31+392];
	st.global.f64 	[%rd343+802816], %fd962;
	ld.local.f64 	%fd963, [%rd33+392];
	st.global.f64 	[%rd345+802816], %fd963;
	ld.local.f64 	%fd964, [%rd32+392];
	st.global.f64 	[%rd347+802816], %fd964;
	ld.local.f64 	%fd965, [%rd28+400];
	st.global.f64 	[%rd337+819200], %fd965;
	ld.local.f64 	%fd966, [%rd29+400];
	st.global.f64 	[%rd339+819200], %fd966;
	ld.local.f64 	%fd967, [%rd30+400];
	st.global.f64 	[%rd341+819200], %fd967;
	ld.local.f64 	%fd968, [%rd31+400];
	st.global.f64 	[%rd343+819200], %fd968;
	ld.local.f64 	%fd969, [%rd33+400];
	st.global.f64 	[%rd345+819200], %fd969;
	ld.local.f64 	%fd970, [%rd32+400];
	st.global.f64 	[%rd347+819200], %fd970;
	ld.local.f64 	%fd971, [%rd28+408];
	st.global.f64 	[%rd337+835584], %fd971;
	ld.local.f64 	%fd972, [%rd29+408];
	st.global.f64 	[%rd339+835584], %fd972;
	ld.local.f64 	%fd973, [%rd30+408];
	st.global.f64 	[%rd341+835584], %fd973;
	ld.local.f64 	%fd974, [%rd31+408];
	st.global.f64 	[%rd343+835584], %fd974;
	ld.local.f64 	%fd975, [%rd33+408];
	st.global.f64 	[%rd345+835584], %fd975;
	ld.local.f64 	%fd976, [%rd32+408];
	st.global.f64 	[%rd347+835584], %fd976;
	ld.local.f64 	%fd977, [%rd28+416];
	st.global.f64 	[%rd337+851968], %fd977;
	ld.local.f64 	%fd978, [%rd29+416];
	st.global.f64 	[%rd339+851968], %fd978;
	ld.local.f64 	%fd979, [%rd30+416];
	st.global.f64 	[%rd341+851968], %fd979;
	ld.local.f64 	%fd980, [%rd31+416];
	st.global.f64 	[%rd343+851968], %fd980;
	ld.local.f64 	%fd981, [%rd33+416];
	st.global.f64 	[%rd345+851968], %fd981;
	ld.local.f64 	%fd982, [%rd32+416];
	st.global.f64 	[%rd347+851968], %fd982;
$L__BB10_54:
	ret;
$L__BB10_55:
	add.s32 	%r112, %r112, 4;
	ld.global.f64 	%fd427, [%rd100+49152];
	mul.f64 	%fd428, %fd427, %fd13;
	mov.f64 	%fd429, 0d3FF0000000000000;
	sub.f64 	%fd430, %fd429, %fd428;
	rcp.rn.f64 	%fd431, %fd430;
	ld.global.f64 	%fd432, [%rd102+49152];
	ld.global.f64 	%fd433, [%rd103+49152];
	ld.global.f64 	%fd434, [%rd104+49152];
	sub.f64 	%fd435, %fd12, %fd432;
	ld.global.f64 	%fd436, [%rd105+49152];
	mul.f64 	%fd437, %fd432, %fd436;
	fma.rn.f64 	%fd438, %fd437, %fd13, %fd435;
	mul.f64 	%fd439, %fd434, %fd438;
	mul.f64 	%fd440, %fd431, %fd439;
	fma.rn.f64 	%fd985, %fd432, %fd433, %fd440;
	st.local.f64 	[%rd106+32], %fd985;
	mul.f64 	%fd441, %fd434, %fd434;
	mul.f64 	%fd442, %fd441, %fd13;
	fma.rn.f64 	%fd443, %fd431, %fd442, %fd427;
	st.global.f64 	[%rd101+65536], %fd443;
	bra.uni 	$L__BB10_23;

}
	// .globl	_ZN3cub18CUB_300001_SM_10006detail11EmptyKernelIvEEvv
.visible .entry _ZN3cub18CUB_300001_SM_10006detail11EmptyKernelIvEEvv()
{


	ret;

}
.func  (.param .align 16 .b8 func_retval0[16]) __internal_trig_reduction_slowpathd(
	.param .b64 __internal_trig_reduction_slowpathd_param_0
)
{
	.local .align 8 .b8 	__local_depot12[40];
	.reg .b64 	%SP;
	.reg .b64 	%SPL;
	.reg .pred 	%p<10>;
	.reg .b32 	%r<47>;
	.reg .b64 	%rd<74>;
	.reg .b64 	%fd<5>;

	mov.u64 	%SPL, __local_depot12;
	ld.param.f64 	%fd4, [__internal_trig_reduction_slowpathd_param_0];
	add.u64 	%rd1, %SPL, 0;
	{
	.reg .b32 %temp; 
	mov.b64 	{%temp, %r1}, %fd4;
	}
	shr.u32 	%r2, %r1, 20;
	and.b32  	%r3, %r2, 2047;
	setp.eq.s32 	%p1, %r3, 2047;
	mov.b32 	%r46, 0;
	@%p1 bra 	$L__BB12_9;
	add.s32 	%r20, %r3, -1024;
	mov.b64 	%rd20, %fd4;
	shl.b64 	%rd2, %rd20, 11;
	shr.u32 	%r4, %r20, 6;
	sub.s32 	%r45, 15, %r4;
	sub.s32 	%r21, 19, %r4;
	setp.lt.u32 	%p2, %r20, 128;
	selp.b32 	%r6, 18, %r21, %p2;
	setp.ge.s32 	%p3, %r45, %r6;
	mov.b64 	%rd70, 0;
	@%p3 bra 	$L__BB12_4;
	add.s32 	%r23, %r6, %r4;
	neg.s32 	%r43, %r23;
	or.b64  	%rd3, %rd2, -9223372036854775808;
	mov.b64 	%rd70, 0;
	mov.b32 	%r42, 0;
	mov.u64 	%rd25, __cudart_i2opi_d;
	mov.u32 	%r44, %r45;
$L__BB12_3:
	.pragma "nounroll";
	mul.wide.s32 	%rd22, %r42, 8;
	add.s64 	%rd23, %rd1, %rd22;
	mul.wide.s32 	%rd24, %r44, 8;
	add.s64 	%rd26, %rd25, %rd24;
	ld.global.nc.u64 	%rd27, [%rd26];
	{
	.reg .u32 %r0, %r1, %r2, %r3, %alo, %ahi, %blo, %bhi, %clo, %chi;
	mov.b64 	{%alo,%ahi}, %rd27;
	mov.b64 	{%blo,%bhi}, %rd3;
	mov.b64 	{%clo,%chi}, %rd70;
	mad.lo.cc.u32 	%r0, %alo, %blo, %clo;
	madc.hi.cc.u32 	%r1, %alo, %blo, %chi;
	madc.hi.u32 	%r2, %alo, %bhi, 0;
	mad.lo.cc.u32 	%r1, %alo, %bhi, %r1;
	madc.hi.cc.u32 	%r2, %ahi, %blo, %r2;
	madc.hi.u32 	%r3, %ahi, %bhi, 0;
	mad.lo.cc.u32 	%r1, %ahi, %blo, %r1;
	madc.lo.cc.u32 	%r2, %ahi, %bhi, %r2;
	addc.u32 	%r3, %r3, 0;
	mov.b64 	%rd28, {%r0,%r1};
	mov.b64 	%rd70, {%r2,%r3};
	}
	st.local.u64 	[%rd23], %rd28;
	add.s32 	%r44, %r44, 1;
	add.s32 	%r43, %r43, 1;
	add.s32 	%r42, %r42, 1;
	setp.ne.s32 	%p4, %r43, -15;
	mov.u32 	%r45, %r6;
	@%p4 bra 	$L__BB12_3;
$L__BB12_4:
	cvt.s64.s32 	%rd29, %r45;
	cvt.u64.u32 	%rd30, %r4;
	add.s64 	%rd31, %rd30, %rd29;
	shl.b64 	%rd32, %rd31, 3;
	add.s64 	%rd33, %rd1, %rd32;
	st.local.u64 	[%rd33+-120], %rd70;
	and.b32  	%r15, %r2, 63;
	ld.local.u64 	%rd72, [%rd1+16];
	ld.local.u64 	%rd71, [%rd1+24];
	setp.eq.s32 	%p5, %r15, 0;
	@%p5 bra 	$L__BB12_6;
	shl.b64 	%rd34, %rd71, %r15;
	shr.u64 	%rd35, %rd72, 1;
	xor.b32  	%r24, %r15, 63;
	shr.u64 	%rd36, %rd35, %r24;
	or.b64  	%rd71, %rd34, %rd36;
	ld.local.u64 	%rd37, [%rd1+8];
	shl.b64 	%rd38, %rd72, %r15;
	shr.u64 	%rd39, %rd37, 1;
	shr.u64 	%rd40, %rd39, %r24;
	or.b64  	%rd72, %rd38, %rd40;
$L__BB12_6:
	and.b32  	%r25, %r1, -2147483648;
	shr.u64 	%rd41, %rd71, 62;
	cvt.u32.u64 	%r26, %rd41;
	mov.b64 	{%r27, %r28}, %rd71;
	mov.b64 	{%r29, %r30}, %rd72;
	shf.l.wrap.b32 	%r31, %r30, %r27, 2;
	shf.l.wrap.b32 	%r32, %r27, %r28, 2;
	mov.b64 	%rd42, {%r31, %r32};
	shl.b64 	%rd43, %rd72, 2;
	shr.u64 	%rd44, %rd42, 63;
	cvt.u32.u64 	%r33, %rd44;
	add.s32 	%r34, %r33, %r26;
	setp.eq.s32 	%p6, %r25, 0;
	neg.s32 	%r35, %r34;
	selp.b32 	%r46, %r34, %r35, %p6;
	setp.gt.s64 	%p7, %rd42, -1;
	mov.b64 	%rd45, 0;
	{
	.reg .u32 %r0, %r1, %r2, %r3, %a0, %a1, %a2, %a3, %b0, %b1, %b2, %b3;
	mov.b64 	{%a0,%a1}, %rd45;
	mov.b64 	{%a2,%a3}, %rd45;
	mov.b64 	{%b0,%b1}, %rd43;
	mov.b64 	{%b2,%b3}, %rd42;
	sub.cc.u32 	%r0, %a0, %b0;
	subc.cc.u32 	%r1, %a1, %b1;
	subc.cc.u32 	%r2, %a2, %b2;
	subc.u32 	%r3, %a3, %b3;
	mov.b64 	%rd46, {%r0,%r1};
	mov.b64 	%rd47, {%r2,%r3};
	}
	xor.b32  	%r36, %r25, -2147483648;
	selp.b64 	%rd73, %rd42, %rd47, %p7;
	selp.b64 	%rd14, %rd43, %rd46, %p7;
	selp.b32 	%r17, %r25, %r36, %p7;
	clz.b64 	%r37, %rd73;
	cvt.u64.u32 	%rd15, %r37;
	setp.eq.s32 	%p8, %r37, 0;
	@%p8 bra 	$L__BB12_8;
	cvt.u32.u64 	%r38, %rd15;
	and.b32  	%r39, %r38, 63;
	shl.b64 	%rd48, %rd73, %r39;
	shr.u64 	%rd49, %rd14, 1;
	not.b32 	%r40, %r38;
	and.b32  	%r41, %r40, 63;
	shr.u64 	%rd50, %rd49, %r41;
	or.b64  	%rd73, %rd48, %rd50;
$L__BB12_8:
	mov.b64 	%rd51, -3958705157555305931;
	{
	.reg .u32 %r0, %r1, %r2, %r3, %alo, %ahi, %blo, %bhi;
	mov.b64 	{%alo,%ahi}, %rd73;
	mov.b64 	{%blo,%bhi}, %rd51;
	mul.lo.u32 	%r0, %alo, %blo;
	mul.hi.u32 	%r1, %alo, %blo;
	mad.lo.cc.u32 	%r1, %alo, %bhi, %r1;
	madc.hi.u32 	%r2, %alo, %bhi, 0;
	mad.lo.cc.u32 	%r1, %ahi, %blo, %r1;
	madc.hi.cc.u32 	%r2, %ahi, %blo, %r2;
	madc.hi.u32 	%r3, %ahi, %bhi, 0;
	mad.lo.cc.u32 	%r2, %ahi, %bhi, %r2;
	addc.u32 	%r3, %r3, 0;
	mov.b64 	%rd52, {%r0,%r1};
	mov.b64 	%rd53, {%r2,%r3};
	}
	setp.gt.s64 	%p9, %rd53, 0;
	{
	.reg .u32 %r0, %r1, %r2, %r3, %a0, %a1, %a2, %a3, %b0, %b1, %b2, %b3;
	mov.b64 	{%a0,%a1}, %rd52;
	mov.b64 	{%a2,%a3}, %rd53;
	mov.b64 	{%b0,%b1}, %rd52;
	mov.b64 	{%b2,%b3}, %rd53;
	add.cc.u32 	%r0, %a0, %b0;
	addc.cc.u32 	%r1, %a1, %b1;
	addc.cc.u32 	%r2, %a2, %b2;
	addc.u32 	%r3, %a3, %b3;
	mov.b64 	%rd54, {%r0,%r1};
	mov.b64 	%rd55, {%r2,%r3};
	}
	selp.b64 	%rd56, %rd55, %rd53, %p9;
	selp.s64 	%rd57, -1, 0, %p9;
	sub.s64 	%rd58, %rd57, %rd15;
	cvt.u64.u32 	%rd59, %r17;
	shl.b64 	%rd60, %rd59, 32;
	add.s64 	%rd61, %rd56, 1;
	shr.u64 	%rd62, %rd61, 10;
	add.s64 	%rd63, %rd62, 1;
	shr.u64 	%rd64, %rd63, 1;
	shl.b64 	%rd65, %rd58, 52;
	add.s64 	%rd66, %rd65, %rd64;
	add.s64 	%rd67, %rd66, 4602678819172646912;
	or.b64  	%rd68, %rd67, %rd60;
	mov.b64 	%fd4, %rd68;
$L__BB12_9:
	st.param.f64 	[func_retval0], %fd4;
	st.param.b32 	[func_retval0+8], %r46;
	ret;

}
.func  (.param .b64 func_retval0) __internal_accurate_pow(
	.param .b64 __internal_accurate_pow_param_0
)
{
	.reg .pred 	%p<8>;
	.reg .b32 	%r<49>;
	.reg .b32 	%f<3>;
	.reg .b64 	%fd<109>;

	ld.param.f64 	%fd10, [__internal_accurate_pow_param_0];
	{
	.reg .b32 %temp; 
	mov.b64 	{%temp, %r46}, %fd10;
	}
	{
	.reg .b32 %temp; 
	mov.b64 	{%r45, %temp}, %fd10;
	}
	shr.u32 	%r47, %r46, 20;
	setp.gt.u32 	%p1, %r46, 1048575;
	@%p1 bra 	$L__BB13_2;
	mul.f64 	%fd11, %fd10, 0d4350000000000000;
	{
	.reg .b32 %temp; 
	mov.b64 	{%temp, %r46}, %fd11;
	}
	{
	.reg .b32 %temp; 
	mov.b64 	{%r45, %temp}, %fd11;
	}
	shr.u32 	%r16, %r46, 20;
	add.s32 	%r47, %r16, -54;
$L__BB13_2:
	add.s32 	%r48, %r47, -1023;
	and.b32  	%r17, %r46, -2146435073;
	or.b32  	%r18, %r17, 1072693248;
	mov.b64 	%fd107, {%r45, %r18};
	setp.lt.u32 	%p2, %r18, 1073127583;
	@%p2 bra 	$L__BB13_4;
	{
	.reg .b32 %temp; 
	mov.b64 	{%r19, %temp}, %fd107;
	}
	{
	.reg .b32 %temp; 
	mov.b64 	{%temp, %r20}, %fd107;
	}
	add.s32 	%r21, %r20, -1048576;
	mov.b64 	%fd107, {%r19, %r21};
	add.s32 	%r48, %r47, -1022;
$L__BB13_4:
	add.f64 	%fd12, %fd107, 0dBFF0000000000000;
	add.f64 	%fd13, %fd107, 0d3FF0000000000000;
	rcp.approx.ftz.f64 	%fd14, %fd13;
	neg.f64 	%fd15, %fd13;
	fma.rn.f64 	%fd16, %fd15, %fd14, 0d3FF0000000000000;
	fma.rn.f64 	%fd17, %fd16, %fd16, %fd16;
	fma.rn.f64 	%fd18, %fd17, %fd14, %fd14;
	mul.f64 	%fd19, %fd12, %fd18;
	fma.rn.f64 	%fd20, %fd12, %fd18, %fd19;
	mul.f64 	%fd21, %fd20, %fd20;
	fma.rn.f64 	%fd22, %fd21, 0d3EB0F5FF7D2CAFE2, 0d3ED0F5D241AD3B5A;
	fma.rn.f64 	%fd23, %fd22, %fd21, 0d3EF3B20A75488A3F;
	fma.rn.f64 	%fd24, %fd23, %fd21, 0d3F1745CDE4FAECD5;
	fma.rn.f64 	%fd25, %fd24, %fd21, 0d3F3C71C7258A578B;
	fma.rn.f64 	%fd26, %fd25, %fd21, 0d3F6249249242B910;
	fma.rn.f64 	%fd27, %fd26, %fd21, 0d3F89999999999DFB;
	sub.f64 	%fd28, %fd12, %fd20;
	add.f64 	%fd29, %fd28, %fd28;
	neg.f64 	%fd30, %fd20;
	fma.rn.f64 	%fd31, %fd30, %fd12, %fd29;
	mul.f64 	%fd32, %fd18, %fd31;
	fma.rn.f64 	%fd33, %fd21, %fd27, 0d3FB5555555555555;
	mov.f64 	%fd34, 0d3FB5555555555555;
	sub.f64 	%fd35, %fd34, %fd33;
	fma.rn.f64 	%fd36, %fd21, %fd27, %fd35;
	add.f64 	%fd37, %fd36, 0dBC46A4CB00B9E7B0;
	add.f64 	%fd38, %fd33, %fd37;
	sub.f64 	%fd39, %fd33, %fd38;
	add.f64 	%fd40, %fd37, %fd39;
	mul.rn.f64 	%fd41, %fd20, %fd20;
	neg.f64 	%fd42, %fd41;
	fma.rn.f64 	%fd43, %fd20, %fd20, %fd42;
	{
	.reg .b32 %temp; 
	mov.b64 	{%r22, %temp}, %fd32;
	}
	{
	.reg .b32 %temp; 
	mov.b64 	{%temp, %r23}, %fd32;
	}
	add.s32 	%r24, %r23, 1048576;
	mov.b64 	%fd44, {%r22, %r24};
	fma.rn.f64 	%fd45, %fd20, %fd44, %fd43;
	mul.rn.f64 	%fd46, %fd41, %fd20;
	neg.f64 	%fd47, %fd46;
	fma.rn.f64 	%fd48, %fd41, %fd20, %fd47;
	fma.rn.f64 	%fd49, %fd41, %fd32, %fd48;
	fma.rn.f64 	%fd50, %fd45, %fd20, %fd49;
	mul.rn.f64 	%fd51, %fd38, %fd46;
	neg.f64 	%fd52, %fd51;
	fma.rn.f64 	%fd53, %fd38, %fd46, %fd52;
	fma.rn.f64 	%fd54, %fd38, %fd50, %fd53;
	fma.rn.f64 	%fd55, %fd40, %fd46, %fd54;
	add.f64 	%fd56, %fd51, %fd55;
	sub.f64 	%fd57, %fd51, %fd56;
	add.f64 	%fd58, %fd55, %fd57;
	add.f64 	%fd59, %fd20, %fd56;
	sub.f64 	%fd60, %fd20, %fd59;
	add.f64 	%fd61, %fd56, %fd60;
	add.f64 	%fd62, %fd58, %fd61;
	add.f64 	%fd63, %fd32, %fd62;
	add.f64 	%fd64, %fd59, %fd63;
	sub.f64 	%fd65, %fd59, %fd64;
	add.f64 	%fd66, %fd63, %fd65;
	xor.b32  	%r25, %r48, -2147483648;
	mov.b32 	%r26, 1127219200;
	mov.b64 	%fd67, {%r25, %r26};
	mov.b32 	%r27, -2147483648;
	mov.b64 	%fd68, {%r27, %r26};
	sub.f64 	%fd69, %fd67, %fd68;
	fma.rn.f64 	%fd70, %fd69, 0d3FE62E42FEFA39EF, %fd64;
	fma.rn.f64 	%fd71, %fd69, 0dBFE62E42FEFA39EF, %fd70;
	sub.f64 	%fd72, %fd71, %fd64;
	sub.f64 	%fd73, %fd66, %fd72;
	fma.rn.f64 	%fd74, %fd69, 0d3C7ABC9E3B39803F, %fd73;
	add.f64 	%fd75, %fd70, %fd74;
	sub.f64 	%fd76, %fd70, %fd75;
	add.f64 	%fd77, %fd74, %fd76;
	mov.f64 	%fd78, 0d3FF0000000000000;
	{
	.reg .b32 %temp; 
	mov.b64 	{%temp, %r28}, %fd78;
	}
	{
	.reg .b32 %temp; 
	mov.b64 	{%r29, %temp}, %fd78;
	}
	shl.b32 	%r30, %r28, 1;
	setp.gt.u32 	%p3, %r30, -33554433;
	and.b32  	%r31, %r28, -15728641;
	selp.b32 	%r32, %r31, %r28, %p3;
	mov.b64 	%fd79, {%r29, %r32};
	mul.rn.f64 	%fd80, %fd75, %fd79;
	neg.f64 	%fd81, %fd80;
	fma.rn.f64 	%fd82, %fd75, %fd79, %fd81;
	fma.rn.f64 	%fd83, %fd77, %fd79, %fd82;
	add.f64 	%fd4, %fd80, %fd83;
	sub.f64 	%fd84, %fd80, %fd4;
	add.f64 	%fd5, %fd83, %fd84;
	fma.rn.f64 	%fd85, %fd4, 0d3FF71547652B82FE, 0d4338000000000000;
	{
	.reg .b32 %temp; 
	mov.b64 	{%r13, %temp}, %fd85;
	}
	mov.f64 	%fd86, 0dC338000000000000;
	add.rn.f64 	%fd87, %fd85, %fd86;
	fma.rn.f64 	%fd88, %fd87, 0dBFE62E42FEFA39EF, %fd4;
	fma.rn.f64 	%fd89, %fd87, 0dBC7ABC9E3B39803F, %fd88;
	fma.rn.f64 	%fd90, %fd89, 0d3E5ADE1569CE2BDF, 0d3E928AF3FCA213EA;
	fma.rn.f64 	%fd91, %fd90, %fd89, 0d3EC71DEE62401315;
	fma.rn.f64 	%fd92, %fd91, %fd89, 0d3EFA01997C89EB71;
	fma.rn.f64 	%fd93, %fd92, %fd89, 0d3F2A01A014761F65;
	fma.rn.f64 	%fd94, %fd93, %fd89, 0d3F56C16C1852B7AF;
	fma.rn.f64 	%fd95, %fd94, %fd89, 0d3F81111111122322;
	fma.rn.f64 	%fd96, %fd95, %fd89, 0d3FA55555555502A1;
	fma.rn.f64 	%fd97, %fd96, %fd89, 0d3FC5555555555511;
	fma.rn.f64 	%fd98, %fd97, %fd89, 0d3FE000000000000B;
	fma.rn.f64 	%fd99, %fd98, %fd89, 0d3FF0000000000000;
	fma.rn.f64 	%fd100, %fd99, %fd89, 0d3FF0000000000000;
	{
	.reg .b32 %temp; 
	mov.b64 	{%r14, %temp}, %fd100;
	}
	{
	.reg .b32 %temp; 
	mov.b64 	{%temp, %r15}, %fd100;
	}
	shl.b32 	%r33, %r13, 20;
	add.s32 	%r34, %r33, %r15;
	mov.b64 	%fd108, {%r14, %r34};
	{
	.reg .b32 %temp; 
	mov.b64 	{%temp, %r35}, %fd4;
	}
	mov.b32 	%f2, %r35;
	abs.f32 	%f1, %f2;
	setp.lt.f32 	%p4, %f1, 0f4086232B;
	@%p4 bra 	$L__BB13_7;
	setp.lt.f64 	%p5, %fd4, 0d0000000000000000;
	add.f64 	%fd101, %fd4, 0d7FF0000000000000;
	selp.f64 	%fd108, 0d0000000000000000, %fd101, %p5;
	setp.geu.f32 	%p6, %f1, 0f40874800;
	@%p6 bra 	$L__BB13_7;
	shr.u32 	%r36, %r13, 31;
	add.s32 	%r37, %r13, %r36;
	shr.s32 	%r38, %r37, 1;
	shl.b32 	%r39, %r38, 20;
	add.s32 	%r40, %r15, %r39;
	mov.b64 	%fd102, {%r14, %r40};
	sub.s32 	%r41, %r13, %r38;
	shl.b32 	%r42, %r41, 20;
	add.s32 	%r43, %r42, 1072693248;
	mov.b32 	%r44, 0;
	mov.b64 	%fd103, {%r44, %r43};
	mul.f64 	%fd108, %fd103, %fd102;
$L__BB13_7:
	abs.f64 	%fd104, %fd108;
	setp.eq.f64 	%p7, %fd104, 0d7FF0000000000000;
	fma.rn.f64 	%fd105, %fd108, %fd5, %fd108;
	selp.f64 	%fd106, %fd108, %fd105, %p7;
	st.param.f64 	[func_retval0], %fd106;
	ret;

}


// ===== COMPILED SASS (sm_100) =====

	.target	sm_100

	.elftype	@"ET_EXEC"


//--------------------- .note.nv.tkinfo           --------------------------
	.section	.note.nv.tkinfo,"",@"SHT_NOTE"
	.sectionflags	@"SHF_NOTE_NV_TKINFO"
	.tkinfo
        /*0018*/ 	.word	0x00000002
        /*0030*/ 	.string	""
        /*0030*/ 	.string	"ptxas"
        /*0030*/ 	.string	"Cuda compilation tools, release 13.0, V13.0.88"
        /*0030*/ 	.string	"Build cuda_13.0.r13.0/compiler.36424714_0"
        /*0030*/ 	.string	"-arch sm_100 -m 64 "



//--------------------- .note.nv.cuinfo           --------------------------
	.section	.note.nv.cuinfo,"",@"SHT_NOTE"
	.sectionflags	@"SHF_NOTE_NV_CUINFO"
        /*0018*/ 	.short	0x0002
        /*001a*/ 	.short	0x0064
        /*001c*/ 	.short	0x0082
	.zero		2


//--------------------- .nv.info                  --------------------------
	.section	.nv.info,"",@"SHT_CUDA_INFO"
	.align	4


	//----- nvinfo : EIATTR_REGCOUNT
	.align		4
        /*0000*/ 	.byte	0x04, 0x2f
        /*0002*/ 	.short	(.L_52 - .L_51)
	.align		4
.L_51:
        /*0004*/ 	.word	index@(_Z8inatm_d1PdS_S_S_S_S_S_)
        /*0008*/ 	.word	0x00000018


	//----- nvinfo : EIATTR_FRAME_SIZE
	.align		4
.L_52:
        /*000c*/ 	.byte	0x04, 0x11
        /*000e*/ 	.short	(.L_54 - .L_53)
	.align		4
.L_53:
        /*0010*/ 	.word	index@(_Z8inatm_d1PdS_S_S_S_S_S_)
        /*0014*/ 	.word	0x00000000


	//----- nvinfo : EIATTR_REGCOUNT
	.align		4
.L_54:
        /*0018*/ 	.byte	0x04, 0x2f
        /*001a*/ 	.short	(.L_56 - .L_55)
	.align		4
.L_55:
        /*001c*/ 	.word	index@(_Z8inatm_d2PdS_S_S_S_S_S_S_S_S_S_S_S_S_S_S_)
        /*0020*/ 	.word	0x0000001e


	//----- nvinfo : EIATTR_FRAME_SIZE
	.align		4
.L_56:
        /*0024*/ 	.byte	0x04, 0x11
        /*0026*/ 	.short	(.L_58 - .L_57)
	.align		4
.L_57:
        /*0028*/ 	.word	index@(_Z8inatm_d2PdS_S_S_S_S_S_S_S_S_S_S_S_S_S_S_)
        /*002c*/ 	.word	0x00000000


	//----- nvinfo : EIATTR_REGCOUNT
	.align		4
.L_58:
        /*0030*/ 	.byte	0x04, 0x2f
        /*0032*/ 	.short	(.L_60 - .L_59)
	.align		4
.L_59:
        /*0034*/ 	.word	index@(_Z8inatm_d3iPdS_S_S_S_S_S_S_S_S_S_S_S_S_S_S_S_)
        /*0038*/ 	.word	0x00000014


	//----- nvinfo : EIATTR_FRAME_SIZE
	.align		4
.L_60:
        /*003c*/ 	.byte	0x04, 0x11
        /*003e*/ 	.short	(.L_62 - .L_61)
	.align		4
.L_61:
        /*0040*/ 	.word	index@(_Z8inatm_d3iPdS_S_S_S_S_S_S_S_S_S_S_S_S_S_S_S_)
        /*0044*/ 	.word	0x00000000


	//----- nvinfo : EIATTR_REGCOUNT
	.align		4
.L_62:
        /*0048*/ 	.byte	0x04, 0x2f
        /*004a*/ 	.short	(.L_64 - .L_63)
	.align		4
.L_63:
        /*004c*/ 	.word	index@(_Z8inatm_d4iiiiiPdS_S_S_S_S_S_S_S_S_S_)
        /*0050*/ 	.word	0x00000020


	//----- nvinfo : EIATTR_FRAME_SIZE
	.align		4
.L_64:
        /*0054*/ 	.byte	0x04, 0x11
        /*0056*/ 	.short	(.L_66 - .L_65)
	.align		4
.L_65:
        /*0058*/ 	.word	index@(_Z8inatm_d4iiiiiPdS_S_S_S_S_S_S_S_S_S_)
        /*005c*/ 	.word	0x00000000


	//----- nvinfo : EIATTR_REGCOUNT
	.align		4
.L_66:
        /*0060*/ 	.byte	0x04, 0x2f
        /*0062*/ 	.short	(.L_68 - .L_67)
	.align		4
.L_67:
        /*0064*/ 	.word	index@(_Z8inatm_d5dddiPdS_S_S_S_S_S_S_S_S_S_S_S_S_S_S_S_S_S_S_S_S_S_S_)
        /*0068*/ 	.word	0x00000026


	//----- nvinfo : EIATTR_FRAME_SIZE
	.align		4
.L_68:
        /*006c*/ 	.byte	0x04, 0x11
        /*006e*/ 	.short	(.L_70 - .L_69)
	.align		4
.L_69:
        /*0070*/ 	.word	index@($_Z8inatm_d5dddiPdS_S_S_S_S_S_S_S_S_S_S_S_S_S_S_S_S_S_S_S_S_S_S_$__internal_trig_reduction_slowpathd)
        /*0074*/ 	.word	0x00000028


	//----- nvinfo : EIATTR_FRAME_SIZE
	.align		4
.L_70:
        /*0078*/ 	.byte	0x04, 0x11
        /*007a*/ 	.short	(.L_72 - .L_71)
	.align		4
.L_71:
        /*007c*/ 	.word	index@($__internal_8_$__cuda_sm20_div_rn_f64_full)
        /*0080*/ 	.word	0x00000028


	//----- nvinfo : EIATTR_FRAME_SIZE
	.align		4
.L_72:
        /*0084*/ 	.byte	0x04, 0x11
        /*0086*/ 	.short	(.L_74 - .L_73)
	.align		4
.L_73:
        /*0088*/ 	.word	index@(_Z8inatm_d5dddiPdS_S_S_S_S_S_S_S_S_S_S_S_S_S_S_S_S_S_S_S_S_S_S_)
        /*008c*/ 	.word	0x00000028


	//----- nvinfo : EIATTR_REGCOUNT
	.align		4
.L_74:
        /*0090*/ 	.byte	0x04, 0x2f
        /*0092*/ 	.short	(.L_76 - .L_75)
	.align		4
.L_75:
        /*0094*/ 	.word	index@(_Z9cldprmc_dPdS_S_S_S_S_S_S_S_S_S_S_S_S_S_S_S_S_S_S_S_S_S_S_S_S_S_S_S_)
        /*0098*/ 	.word	0x00000034


	//----- nvinfo : EIATTR_FRAME_SIZE
	.align		4
.L_76:
        /*009c*/ 	.byte	0x04, 0x11
        /*009e*/ 	.short	(.L_78 - .L_77)
	.align		4
.L_77:
        /*00a0*/ 	.word	index@($_Z9cldprmc_dPdS_S_S_S_S_S_S_S_S_S_S_S_S_S_S_S_S_S_S_S_S_S_S_S_S_S_S_S_$__internal_accurate_pow)
        /*00a4*/ 	.word	0x00000000


	//----- nvinfo : EIATTR_FRAME_SIZE
	.align		4
.L_78:
        /*00a8*/ 	.byte	0x04, 0x11
        /*00aa*/ 	.short	(.L_80 - .L_79)
	.align		4
.L_79:
        /*00ac*/ 	.word	index@($__internal_7_$__cuda_sm20_div_rn_f64_full)
        /*00b0*/ 	.word	0x00000000


	//----- nvinfo : EIATTR_FRAME_SIZE
	.align		4
.L_80:
        /*00b4*/ 	.byte	0x04, 0x11
        /*00b6*/ 	.short	(.L_82 - .L_81)
	.align		4
.L_81:
        /*00b8*/ 	.word	index@($__internal_6_$__cuda_sm20_dblrcp_rn_slowpath_v3)
        /*00bc*/ 	.word	0x00000000


	//----- nvinfo : EIATTR_FRAME_SIZE
	.align		4
.L_82:
        /*00c0*/ 	.byte	0x04, 0x11
        /*00c2*/ 	.short	(.L_84 - .L_83)
	.align		4
.L_83:
        /*00c4*/ 	.word	index@(_Z9cldprmc_dPdS_S_S_S_S_S_S_S_S_S_S_S_S_S_S_S_S_S_S_S_S_S_S_S_S_S_S_S_)
        /*00c8*/ 	.word	0x00000000


	//----- nvinfo : EIATTR_REGCOUNT
	.align		4
.L_84:
        /*00cc*/ 	.byte	0x04, 0x2f
        /*00ce*/ 	.short	(.L_86 - .L_85)
	.align		4
.L_85:
        /*00d0*/ 	.word	index@(_Z11setcoef_sw1PdS_PiS0_S0_S_S0_S_S0_S_S_S0_S_S_S_S0_S_S_S_S_S_S_S_S_S_S_S_S0_S_S_S_S_)
        /*00d4*/ 	.word	0x00000030


	//----- nvinfo : EIATTR_FRAME_SIZE
	.align		4
.L_86:
        /*00d8*/ 	.byte	0x04, 0x11
        /*00da*/ 	.short	(.L_88 - .L_87)
	.align		4
.L_87:
        /*00dc*/ 	.word	index@($__internal_5_$__cuda_sm20_div_rn_f64_full)
        /*00e0*/ 	.word	0x00000000


	//----- nvinfo : EIATTR_FRAME_SIZE
	.align		4
.L_88:
        /*00e4*/ 	.byte	0x04, 0x11
        /*00e6*/ 	.short	(.L_90 - .L_89)
	.align		4
.L_89:
        /*00e8*/ 	.word	index@(_Z11setcoef_sw1PdS_PiS0_S0_S_S0_S_S0_S_S_S0_S_S_S_S0_S_S_S_S_S_S_S_S_S_S_S_S0_S_S_S_S_)
        /*00ec*/ 	.word	0x00000000


	//----- nvinfo : EIATTR_REGCOUNT
	.align		4
.L_90:
        /*00f0*/ 	.byte	0x04, 0x2f
        /*00f2*/ 	.short	(.L_92 - .L_91)
	.align		4
.L_91:
        /*00f4*/ 	.word	index@(_Z11setcoef_sw2PiS_S_Pd)
        /*00f8*/ 	.word	0x0000001c


	//----- nvinfo : EIATTR_FRAME_SIZE
	.align		4
.L_92:
        /*00fc*/ 	.byte	0x04, 0x11
        /*00fe*/ 	.short	(.L_94 - .L_93)
	.align		4
.L_93:
        /*0100*/ 	.word	index@(_Z11setcoef_sw2PiS_S_Pd)
        /*0104*/ 	.word	0x00000000


	//----- nvinfo : EIATTR_REGCOUNT
	.align		4
.L_94:
        /*0108*/ 	.byte	0x04, 0x2f
        /*010a*/ 	.short	(.L_96 - .L_95)
	.align		4
.L_95:
        /*010c*/ 	.word	index@(_Z9taumol_swdPiPdS0_S0_S0_S0_S0_S_S_S_S_S_S_S0_S0_S0_S0_S0_S0_S0_S0_S0_S0_S_S0_S0_S0_S0_S0_S0_S0_S0_S0_S0_S0_S0_S0_S0_S0_S0_S0_S0_S0_S0_S0_S0_S0_S0_S0_S0_S0_S0_S0_S0_S0_S0_S0_S0_S0_S0_S0_S0_S0_S0_S0_S0_S0_S0_S0_S0_S0_S0_S0_S0_S0_S0_S0_S0_S0_S0_S0_S0_S0_S0_S0_S0_S0_S0_S0_S0_S0_S0_S0_S0_S0_S0_)
        /*0110*/ 	.word	0x00000060


	//----- nvinfo : EIATTR_FRAME_SIZE
	.align		4
.L_96:
        /*0114*/ 	.byte	0x04, 0x11
        /*0116*/ 	.short	(.L_98 - .L_97)
	.align		4
.L_97:
        /*0118*/ 	.word	index@($__internal_4_$__cuda_sm20_div_rn_f64_full)
        /*011c*/ 	.word	0x00000008


	//----- nvinfo : EIATTR_FRAME_SIZE
	.align		4
.L_98:
        /*0120*/ 	.byte	0x04, 0x11
        /*0122*/ 	.short	(.L_100 - .L_99)
	.align		4
.L_99:
        /*0124*/ 	.word	index@(_Z9taumol_swdPiPdS0_S0_S0_S0_S0_S_S_S_S_S_S_S0_S0_S0_S0_S0_S0_S0_S0_S0_S0_S_S0_S0_S0_S0_S0_S0_S0_S0_S0_S0_S0_S0_S0_S0_S0_S0_S0_S0_S0_S0_S0_S0_S0_S0_S0_S0_S0_S0_S0_S0_S0_S0_S0_S0_S0_S0_S0_S0_S0_S0_S0_S0_S0_S0_S0_S0_S0_S0_S0_S0_S0_S0_S0_S0_S0_S0_S0_S0_S0_S0_S0_S0_S0_S0_S0_S0_S0_S0_S0_S0_S0_S0_)
        /*0128*/ 	.word	0x00000008


	//----- nvinfo : EIATTR_REGCOUNT
	.align		4
.L_100:
        /*012c*/ 	.byte	0x04, 0x2f
        /*012e*/ 	.short	(.L_102 - .L_101)
	.align		4
.L_101:
        /*0130*/ 	.word	index@(_Z10spcvmc_sw1iiPdS_S_S_S_S_S_S_S_S_S_S_S_S_S_S_S_S_S_PiS0_dS_iiiS_S0_S_S_S_S_S_S_S_S_S_S_S_S_S_S_S_S_S_S_S_S_S_S_S_S0_S_S_S_S_S_S_S_S_S_S_S_S_S_S_S_S_S_S_S_S_S_S_S_S_i)
        /*0134*/ 	.word	0x0000006c


	//----- nvinfo : EIATTR_FRAME_SIZE
	.align		4
.L_102:
        /*0138*/ 	.byte	0x04, 0x11
        /*013a*/ 	.short	(.L_104 - .L_103)
	.align		4
.L_103:
        /*013c*/ 	.word	index@($__internal_3_$__cuda_sm20_dsqrt_rn_f64_mediumpath_v1)
        /*0140*/ 	.word	0x00000000


	//----- nvinfo : EIATTR_FRAME_SIZE
	.align		4
.L_104:
        /*0144*/ 	.byte	0x04, 0x11
        /*0146*/ 	.short	(.L_106 - .L_105)
	.align		4
.L_105:
        /*0148*/ 	.word	index@($__internal_2_$__cuda_sm20_div_rn_f64_full)
        /*014c*/ 	.word	0x00000000


	//----- nvinfo : EIATTR_FRAME_SIZE
	.align		4
.L_106:
        /*0150*/ 	.byte	0x04, 0x11
        /*0152*/ 	.short	(.L_108 - .L_107)
	.align		4
.L_107:
        /*0154*/ 	.word	index@($__internal_1_$__cuda_sm20_dblrcp_rn_slowpath_v3)
        /*0158*/ 	.word	0x00000000


	//----- nvinfo : EIATTR_FRAME_SIZE
	.align		4
.L_108:
        /*015c*/ 	.byte	0x04, 0x11
        /*015e*/ 	.short	(.L_110 - .L_109)
	.align		4
.L_109:
        /*0160*/ 	.word	index@(_Z10spcvmc_sw1iiPdS_S_S_S_S_S_S_S_S_S_S_S_S_S_S_S_S_S_PiS0_dS_iiiS_S0_S_S_S_S_S_S_S_S_S_S_S_S_S_S_S_S_S_S_S_S_S_S_S_S0_S_S_S_S_S_S_S_S_S_S_S_S_S_S_S_S_S_S_S_S_S_S_S_S_i)
        /*0164*/ 	.word	0x00000000


	//----- nvinfo : EIATTR_REGCOUNT
	.align		4
.L_110:
        /*0168*/ 	.byte	0x04, 0x2f
        /*016a*/ 	.short	(.L_112 - .L_111)
	.align		4
.L_111:
        /*016c*/ 	.word	index@(_Z10spcvmc_sw2iiPdS_S_S_S_S_S_S_S_S_S_S_S_S_S_S_PiS0_iiS_S_S_S_S_S_S_S_S_S_S_S_S_S_S_S_S_S_S_S_S_S_S_S_S_i)
        /*0170*/ 	.word	0x00000048


	//----- nvinfo : EIATTR_FRAME_SIZE
	.align		4
.L_112:
        /*0174*/ 	.byte	0x04, 0x11
        /*0176*/ 	.short	(.L_114 - .L_113)
	.align		4
.L_113:
        /*0178*/ 	.word	index@($__internal_0_$__cuda_sm20_dblrcp_rn_slowpath_v3)
        /*017c*/ 	.word	0x00000b98


	//----- nvinfo : EIATTR_FRAME_SIZE
	.align		4
.L_114:
        /*0180*/ 	.byte	0x04, 0x11
        /*0182*/ 	.short	(.L_116 - .L_115)
	.align		4
.L_115:
        /*0184*/ 	.word	index@(_Z10spcvmc_sw2iiPdS_S_S_S_S_S_S_S_S_S_S_S_S_S_S_PiS0_iiS_S_S_S_S_S_S_S_S_S_S_S_S_S_S_S_S_S_S_S_S_S_S_S_S_i)
        /*0188*/ 	.word	0x00000b98


	//----- nvinfo : EIATTR_REGCOUNT
	.align		4
.L_116:
        /*018c*/ 	.byte	0x04, 0x2f
        /*018e*/ 	.short	(.L_118 - .L_117)
	.align		4
.L_117:
        /*0190*/ 	.word	index@(_ZN3cub18CUB_300001_SM_10006detail11EmptyKernelIvEEvv)
        /*0194*/ 	.word	0x00000004


	//----- nvinfo : EIATTR_FRAME_SIZE
	.align		4
.L_118:
        /*0198*/ 	.byte	0x04, 0x11
        /*019a*/ 	.short	(.L_120 - .L_119)
	.align		4
.L_119:
        /*019c*/ 	.word	index@(_ZN3cub18CUB_300001_SM_10006detail11EmptyKernelIvEEvv)
        /*01a0*/ 	.word	0x00000000


	//----- nvinfo : EIATTR_MIN_STACK_SIZE
	.align		4
.L_120:
        /*01a4*/ 	.byte	0x04, 0x12
        /*01a6*/ 	.short	(.L_122 - .L_121)
	.align		4
.L_121:
        /*01a8*/ 	.word	index@(_ZN3cub18CUB_300001_SM_10006detail11EmptyKernelIvEEvv)
        /*01ac*/ 	.word	0x00000000


	//----- nvinfo : EIATTR_MIN_STACK_SIZE
	.align		4
.L_122:
        /*01b0*/ 	.byte	0x04, 0x12
        /*01b2*/ 	.short	(.L_124 - .L_123)
	.align		4
.L_123:
        /*01b4*/ 	.word	index@(_Z10spcvmc_sw2iiPdS_S_S_S_S_S_S_S_S_S_S_S_S_S_S_PiS0_iiS_S_S_S_S_S_S_S_S_S_S_S_S_S_S_S_S_S_S_S_S_S_S_S_S_i)
        /*01b8*/ 	.word	0x00000b98


	//----- nvinfo : EIATTR_MIN_STACK_SIZE
	.align		4
.L_124:
        /*01bc*/ 	.byte	0x04, 0x12
        /*01be*/ 	.short	(.L_126 - .L_125)
	.align		4
.L_125:
        /*01c0*/ 	.word	index@(_Z10spcvmc_sw1iiPdS_S_S_S_S_S_S_S_S_S_S_S_S_S_S_S_S_S_PiS0_dS_iiiS_S0_S_S_S_S_S_S_S_S_S_S_S_S_S_S_S_S_S_S_S_S_S_S_S_S0_S_S_S_S_S_S_S_S_S_S_S_S_S_S_S_S_S_S_S_S_S_S_S_S_i)
        /*01c4*/ 	.word	0x00000000


	//----- nvinfo : EIATTR_MIN_STACK_SIZE
	.align		4
.L_126:
        /*01c8*/ 	.byte	0x04, 0x12
        /*01ca*/ 	.short	(.L_128 - .L_127)
	.align		4
.L_127:
        /*01cc*/ 	.word	index@(_Z9taumol_swdPiPdS0_S0_S0_S0_S0_S_S_S_S_S_S_S0_S0_S0_S0_S0_S0_S0_S0_S0_S0_S_S0_S0_S0_S0_S0_S0_S0_S0_S0_S0_S0_S0_S0_S0_S0_S0_S0_S0_S0_S0_S0_S0_S0_S0_S0_S0_S0_S0_S0_S0_S0_S0_S0_S0_S0_S0_S0_S0_S0_S0_S0_S0_S0_S0_S0_S0_S0_S0_S0_S0_S0_S0_S0_S0_S0_S0_S0_S0_S0_S0_S0_S0_S0_S0_S0_S0_S0_S0_S0_S0_S0_S0_)
        /*01d0*/ 	.word	0x00000008


	//----- nvinfo : EIATTR_MIN_STACK_SIZE
	.align		4
.L_128:
        /*01d4*/ 	.byte	0x04, 0x12
        /*01d6*/ 	.short	(.L_130 - .L_129)
	.align		4
.L_129:
        /*01d8*/ 	.word	index@(_Z11setcoef_sw2PiS_S_Pd)
        /*01dc*/ 	.word	0x00000000


	//----- nvinfo : EIATTR_MIN_STACK_SIZE
	.align		4
.L_130:
        /*01e0*/ 	.byte	0x04, 0x12
        /*01e2*/ 	.short	(.L_132 - .L_131)
	.align		4
.L_131:
        /*01e4*/ 	.word	index@(_Z11setcoef_sw1PdS_PiS0_S0_S_S0_S_S0_S_S_S0_S_S_S_S0_S_S_S_S_S_S_S_S_S_S_S_S0_S_S_S_S_)
        /*01e8*/ 	.word	0x00000000


	//----- nvinfo : EIATTR_MIN_STACK_SIZE
	.align		4
.L_132:
        /*01ec*/ 	.byte	0x04, 0x12
        /*01ee*/ 	.short	(.L_134 - .L_133)
	.align		4
.L_133:
        /*01f0*/ 	.word	index@(_Z9cldprmc_dPdS_S_S_S_S_S_S_S_S_S_S_S_S_S_S_S_S_S_S_S_S_S_S_S_S_S_S_S_)
        /*01f4*/ 	.word	0x00000000


	//----- nvinfo : EIATTR_MIN_STACK_SIZE
	.align		4
.L_134:
        /*01f8*/ 	.byte	0x04, 0x12
        /*01fa*/ 	.short	(.L_136 - .L_135)
	.align		4
.L_135:
        /*01fc*/ 	.word	index@(_Z8inatm_d5dddiPdS_S_S_S_S_S_S_S_S_S_S_S_S_S_S_S_S_S_S_S_S_S_S_)
        /*0200*/ 	.word	0x00000028


	//----- nvinfo : EIATTR_MIN_STACK_SIZE
	.align		4
.L_136:
        /*0204*/ 	.byte	0x04, 0x12
        /*0206*/ 	.short	(.L_138 - .L_137)
	.align		4
.L_137:
        /*0208*/ 	.word	index@(_Z8inatm_d4iiiiiPdS_S_S_S_S_S_S_S_S_S_)
        /*020c*/ 	.word	0x00000000


	//----- nvinfo : EIATTR_MIN_STACK_SIZE
	.align		4
.L_138:
        /*0210*/ 	.byte	0x04, 0x12
        /*0212*/ 	.short	(.L_140 - .L_139)
	.align		4
.L_139:
        /*0214*/ 	.word	index@(_Z8inatm_d3iPdS_S_S_S_S_S_S_S_S_S_S_S_S_S_S_S_)
        /*0218*/ 	.word	0x00000000


	//----- nvinfo : EIATTR_MIN_STACK_SIZE
	.align		4
.L_140:
        /*021c*/ 	.byte	0x04, 0x12
        /*021e*/ 	.short	(.L_142 - .L_141)
	.align		4
.L_141:
        /*0220*/ 	.word	index@(_Z8inatm_d2PdS_S_S_S_S_S_S_S_S_S_S_S_S_S_S_)
        /*0224*/ 	.word	0x00000000


	//----- nvinfo : EIATTR_MIN_STACK_SIZE
	.align		4
.L_142:
        /*0228*/ 	.byte	0x04, 0x12
        /*022a*/ 	.short	(.L_144 - .L_143)
	.align		4
.L_143:
        /*022c*/ 	.word	index@(_Z8inatm_d1PdS_S_S_S_S_S_)
        /*0230*/ 	.word	0x00000000
.L_144:


//--------------------- .nv.compat                --------------------------
	.section	.nv.compat,"",@"SHT_CUDA_COMPAT_INFO"
	.align	4
        /*0000*/ 	.byte	0x02, 0x09, 0x00, 0x00, 0x02, 0x02, 0x01, 0x00, 0x02, 0x05, 0x05, 0x00, 0x03, 0x07, 0x01, 0x01
        /*0010*/ 	.byte	0x02, 0x03, 0x00, 0x00, 0x02, 0x06, 0x01, 0x00, 0x04, 0x0b, 0x08, 0x00, 0x01, 0x00, 0x00, 0x00
        /*0020*/ 	.byte	0x00, 0x00, 0x00, 0x00


//--------------------- .nv.info._ZN3cub18CUB_300001_SM_10006detail11EmptyKernelIvEEvv --------------------------
	.section	.nv.info._ZN3cub18CUB_300001_SM_10006detail11EmptyKernelIvEEvv,"",@"SHT_CUDA_INFO"
	.sectionflags	@""
	.align	4


	//----- nvinfo : EIATTR_CUDA_API_VERSION
	.align		4
        /*0000*/ 	.byte	0x04, 0x37
        /*0002*/ 	.short	(.L_146 - .L_145)
.L_145:
        /*0004*/ 	.word	0x00000082


	//----- nvinfo : EIATTR_SPARSE_MMA_MASK
	.align		4
.L_146:
        /*0008*/ 	.byte	0x03, 0x50
        /*000a*/ 	.short	0x0000


	//----- nvinfo : EIATTR_MAXREG_COUNT
	.align		4
        /*000c*/ 	.byte	0x03, 0x1b
        /*000e*/ 	.short	0x00ff


	//----- nvinfo : EIATTR_MERCURY_ISA_VERSION
	.align		4
        /*0010*/ 	.byte	0x03, 0x5f
        /*0012*/ 	.short	0x0101


	//----- nvinfo : EIATTR_VRC_CTA_INIT_COUNT
	.align		4
        /*0014*/ 	.byte	0x02, 0x4a
	.zero		1
	.zero		1


	//----- nvinfo : EIATTR_EXIT_INSTR_OFFSETS
	.align		4
        /*0018*/ 	.byte	0x04, 0x1c
        /*001a*/ 	.short	(.L_148 - .L_147)


	//   ....[0]....
.L_147:
        /*001c*/ 	.word	0x00000010


	//----- nvinfo : EIATTR_SW_WAR
	.align		4
.L_148:
        /*0020*/ 	.byte	0x04, 0x36
        /*0022*/ 	.short	(.L_150 - .L_149)
.L_149:
        /*0024*/ 	.word	0x00000008
.L_150:


//--------------------- .nv.info._Z10spcvmc_sw2iiPdS_S_S_S_S_S_S_S_S_S_S_S_S_S_S_PiS0_iiS_S_S_S_S_S_S_S_S_S_S_S_S_S_S_S_S_S_S_S_S_S_S_S_S_i --------------------------
	.section	.nv.info._Z10spcvmc_sw2iiPdS_S_S_S_S_S_S_S_S_S_S_S_S_S_S_PiS0_iiS_S_S_S_S_S_S_S_S_S_S_S_S_S_S_S_S_S_S_S_S_S_S_S_S_i,"",@"SHT_CUDA_INFO"
	.sectionflags	@""
	.align	4


	//----- nvinfo : EIATTR_CUDA_API_VERSION
	.align		4
        /*0000*/ 	.byte	0x04, 0x37
        /*0002*/ 	.short	(.L_152 - .L_151)
.L_151:
        /*0004*/ 	.word	0x00000082


	//----- nvinfo : EIATTR_KPARAM_INFO
	.align		4
.L_152:
        /*0008*/ 	.byte	0x04, 0x17
        /*000a*/ 	.short	(.L_154 - .L_153)
.L_153:
        /*000c*/ 	.word	0x00000000
        /*0010*/ 	.short	0x002f
        /*0012*/ 	.short	0x0168
        /*0014*/ 	.byte	0x00, 0xf0, 0x11, 0x00


	//----- nvinfo : EIATTR_KPARAM_INFO
	.align		4
.L_154:
        /*0018*/ 	.byte	0x04, 0x17
        /*001a*/ 	.short	(.L_156 - .L_155)
.L_155:
        /*001c*/ 	.word	0x00000000
        /*0020*/ 	.short	0x002e
        /*0022*/ 	.short	0x0160
        /*0024*/ 	.byte	0x00, 0xf5, 0x21, 0x00


	//----- nvinfo : EIATTR_KPARAM_INFO
	.align		4
.L_156:
        /*0028*/ 	.byte	0x04, 0x17
        /*002a*/ 	.short	(.L_158 - .L_157)
.L_157:
        /*002c*/ 	.word	0x00000000
        /*0030*/ 	.short	0x002d
        /*0032*/ 	.short	0x0158
        /*0034*/ 	.byte	0x00, 0xf5, 0x21, 0x00


	//----- nvinfo : EIATTR_KPARAM_INFO
	.align		4
.L_158:
        /*0038*/ 	.byte	0x04, 0x17
        /*003a*/ 	.short	(.L_160 - .L_159)
.L_159:
        /*003c*/ 	.word	0x00000000
        /*0040*/ 	.short	0x002c
        /*0042*/ 	.short	0x0150
        /*0044*/ 	.byte	0x00, 0xf5, 0x21, 0x00


	//----- nvinfo : EIATTR_KPARAM_INFO
	.align		4
.L_160:
        /*0048*/ 	.byte	0x04, 0x17
        /*004a*/ 	.short	(.L_162 - .L_161)
.L_161:
        /*004c*/ 	.word	0x00000000
        /*0050*/ 	.short	0x002b
        /*0052*/ 	.short	0x0148
        /*0054*/ 	.byte	0x00, 0xf5, 0x21, 0x00


	//----- nvinfo : EIATTR_KPARAM_INFO
	.align		4
.L_162:
        /*0058*/ 	.byte	0x04, 0x17
        /*005a*/ 	.short	(.L_164 - .L_163)
.L_163:
        /*005c*/ 	.word	0x00000000
        /*0060*/ 	.short	0x002a
        /*0062*/ 	.short	0x0140
        /*0064*/ 	.byte	0x00, 0xf5, 0x21, 0x00


	//----- nvinfo : EIATTR_KPARAM_INFO
	.align		4
.L_164:
        /*0068*/ 	.byte	0x04, 0x17
        /*006a*/ 	.short	(.L_166 - .L_165)
.L_165:
        /*006c*/ 	.word	0x00000000
        /*0070*/ 	.short	0x0029
        /*0072*/ 	.short	0x0138
        /*0074*/ 	.byte	0x00, 0xf5, 0x21, 0x00


	//----- nvinfo : EIATTR_KPARAM_INFO
	.align		4
.L_166:
        /*0078*/ 	.byte	0x04, 0x17
        /*007a*/ 	.short	(.L_168 - .L_167)
.L_167:
        /*007c*/ 	.word	0x00000000
        /*0080*/ 	.short	0x0028
        /*0082*/ 	.short	0x0130
        /*0084*/ 	.byte	0x00, 0xf5, 0x21, 0x00


	//----- nvinfo : EIATTR_KPARAM_INFO
	.align		4
.L_168:
        /*0088*/ 	.byte	0x04, 0x17
        /*008a*/ 	.short	(.L_170 - .L_169)
.L_169:
        /*008c*/ 	.word	0x00000000
        /*0090*/ 	.short	0x0027
        /*0092*/ 	.short	0x0128
        /*0094*/ 	.byte	0x00, 0xf5, 0x21, 0x00


	//----- nvinfo : EIATTR_KPARAM_INFO
	.align		4
.L_170:
        /*0098*/ 	.byte	0x04, 0x17
        /*009a*/ 	.short	(.L_172 - .L_171)
.L_171:
        /*009c*/ 	.word	0x00000000
        /*00a0*/ 	.short	0x0026
        /*00a2*/ 	.short	0x0120
        /*00a4*/ 	.byte	0x00, 0xf5, 0x21, 0x00


	//----- nvinfo : EIATTR_KPARAM_INFO
	.align		4
.L_172:
        /*00a8*/ 	.byte	0x04, 0x17
        /*00aa*/ 	.short	(.L_174 - .L_173)
.L_173:
        /*00ac*/ 	.word	0x00000000
        /*00b0*/ 	.short	0x0025
        /*00b2*/ 	.short	0x0118
        /*00b4*/ 	.byte	0x00, 0xf5, 0x21, 0x00


	//----- nvinfo : EIATTR_KPARAM_INFO
	.align		4
.L_174:
        /*00b8*/ 	.byte	0x04, 0x17
        /*00ba*/ 	.short	(.L_176 - .L_175)
.L_175:
        /*00bc*/ 	.word	0x00000000
        /*00c0*/ 	.short	0x0024
        /*00c2*/ 	.short	0x0110
        /*00c4*/ 	.byte	0x00, 0xf5, 0x21, 0x00


	//----- nvinfo : EIATTR_KPARAM_INFO
	.align		4
.L_176:
        /*00c8*/ 	.byte	0x04, 0x17
        /*00ca*/ 	.short	(.L_178 - .L_177)
.L_177:
        /*00cc*/ 	.word	0x00000000
        /*00d0*/ 	.short	0x0023
        /*00d2*/ 	.short	0x0108
        /*00d4*/ 	.byte	0x00, 0xf5, 0x21, 0x00


	//----- nvinfo : EIATTR_KPARAM_INFO
	.align		4
.L_178:
        /*00d8*/ 	.byte	0x04, 0x17
        /*00da*/ 	.short	(.L_180 - .L_179)
.L_179:
        /*00dc*/ 	.word	0x00000000
        /*00e0*/ 	.short	0x0022
        /*00e2*/ 	.short	0x0100
        /*00e4*/ 	.byte	0x00, 0xf5, 0x21, 0x00


	//----- nvinfo : EIATTR_KPARAM_INFO
	.align		4
.L_180:
        /*00e8*/ 	.byte	0x04, 0x17
        /*00ea*/ 	.short	(.L_182 - .L_181)
.L_181:
        /*00ec*/ 	.word	0x00000000
        /*00f0*/ 	.short	0x0021
        /*00f2*/ 	.short	0x00f8
        /*00f4*/ 	.byte	0x00, 0xf5, 0x21, 0x00


	//----- nvinfo : EIATTR_KPARAM_INFO
	.align		4
.L_182:
        /*00f8*/ 	.byte	0x04, 0x17
        /*00fa*/ 	.short	(.L_184 - .L_183)
.L_183:
        /*00fc*/ 	.word	0x00000000
        /*0100*/ 	.short	0x0020
        /*0102*/ 	.short	0x00f0
        /*0104*/ 	.byte	0x00, 0xf5, 0x21, 0x00


	//----- nvinfo : EIATTR_KPARAM_INFO
	.align		4
.L_184:
        /*0108*/ 	.byte	0x04, 0x17
        /*010a*/ 	.short	(.L_186 - .L_185)
.L_185:
        /*010c*/ 	.word	0x00000000
        /*0110*/ 	.short	0x001f
        /*0112*/ 	.short	0x00e8
        /*0114*/ 	.byte	0x00, 0xf5, 0x21, 0x00


	//----- nvinfo : EIATTR_KPARAM_INFO
	.align		4
.L_186:
        /*0118*/ 	.byte	0x04, 0x17
        /*011a*/ 	.short	(.L_188 - .L_187)
.L_187:
        /*011c*/ 	.word	0x00000000
        /*0120*/ 	.short	0x001e
        /*0122*/ 	.short	0x00e0
        /*0124*/ 	.byte	0x00, 0xf5, 0x21, 0x00


	//----- nvinfo : EIATTR_KPARAM_INFO
	.align		4
.L_188:
        /*0128*/ 	.byte	0x04, 0x17
        /*012a*/ 	.short	(.L_190 - .L_189)
.L_189:
        /*012c*/ 	.word	0x00000000
        /*0130*/ 	.short	0x001d
        /*0132*/ 	.short	0x00d8
        /*0134*/ 	.byte	0x00, 0xf5, 0x21, 0x00


	//----- nvinfo : EIATTR_KPARAM_INFO
	.align		4
.L_190:
        /*0138*/ 	.byte	0x04, 0x17
        /*013a*/ 	.short	(.L_192 - .L_191)
.L_191:
        /*013c*/ 	.word	0x00000000
        /*0140*/ 	.short	0x001c
        /*0142*/ 	.short	0x00d0
        /*0144*/ 	.byte	0x00, 0xf5, 0x21, 0x00


	//----- nvinfo : EIATTR_KPARAM_INFO
	.align		4
.L_192:
        /*0148*/ 	.byte	0x04, 0x17
        /*014a*/ 	.short	(.L_194 - .L_193)
.L_193:
        /*014c*/ 	.word	0x00000000
        /*0150*/ 	.short	0x001b
        /*0152*/ 	.short	0x00c8
        /*0154*/ 	.byte	0x00, 0xf5, 0x21, 0x00


	//----- nvinfo : EIATTR_KPARAM_INFO
	.align		4
.L_194:
        /*0158*/ 	.byte	0x04, 0x17
        /*015a*/ 	.short	(.L_196 - .L_195)
.L_195:
        /*015c*/ 	.word	0x00000000
        /*0160*/ 	.short	0x001a
        /*0162*/ 	.short	0x00c0
        /*0164*/ 	.byte	0x00, 0xf5, 0x21, 0x00


	//----- nvinfo : EIATTR_KPARAM_INFO
	.align		4
.L_196:
        /*0168*/ 	.byte	0x04, 0x17
        /*016a*/ 	.short	(.L_198 - .L_197)
.L_197:
        /*016c*/ 	.word	0x00000000
        /*0170*/ 	.short	0x0019
        /*0172*/ 	.short	0x00b8
        /*0174*/ 	.byte	0x00, 0xf5, 0x21, 0x00


	//----- nvinfo : EIATTR_KPARAM_INFO
	.align		4
.L_198:
        /*0178*/ 	.byte	0x04, 0x17
        /*017a*/ 	.short	(.L_200 - .L_199)
.L_199:
        /*017c*/ 	.word	0x00000000
        /*0180*/ 	.short	0x0018
        /*0182*/ 	.short	0x00b0
        /*0184*/ 	.byte	0x00, 0xf5, 0x21, 0x00


	//----- nvinfo : EIATTR_KPARAM_INFO
	.align		4
.L_200:
        /*0188*/ 	.byte	0x04, 0x17
        /*018a*/ 	.short	(.L_202 - .L_201)
.L_201:
        /*018c*/ 	.word	0x00000000
        /*0190*/ 	.short	0x0017
        /*0192*/ 	.short	0x00a8
        /*0194*/ 	.byte	0x00, 0xf5, 0x21, 0x00


	//----- nvinfo : EIATTR_KPARAM_INFO
	.align		4
.L_202:
        /*0198*/ 	.byte	0x04, 0x17
        /*019a*/ 	.short	(.L_204 - .L_203)
.L_203:
        /*019c*/ 	.word	0x00000000
        /*01a0*/ 	.short	0x0016
        /*01a2*/ 	.short	0x00a0
        /*01a4*/ 	.byte	0x00, 0xf5, 0x21, 0x00


	//----- nvinfo : EIATTR_KPARAM_INFO
	.align		4
.L_204:
        /*01a8*/ 	.byte	0x04, 0x17
        /*01aa*/ 	.short	(.L_206 - .L_205)
.L_205:
        /*01ac*/ 	.word	0x00000000
        /*01b0*/ 	.short	0x0015
        /*01b2*/ 	.short	0x009c
        /*01b4*/ 	.byte	0x00, 0xf0, 0x11, 0x00


	//----- nvinfo : EIATTR_KPARAM_INFO
	.align		4
.L_206:
        /*01b8*/ 	.byte	0x04, 0x17
        /*01ba*/ 	.short	(.L_208 - .L_207)
.L_207:
        /*01bc*/ 	.word	0x00000000
        /*01c0*/ 	.short	0x0014
        /*01c2*/ 	.short	0x0098
        /*01c4*/ 	.byte	0x00, 0xf0, 0x11, 0x00


	//----- nvinfo : EIATTR_KPARAM_INFO
	.align		4
.L_208:
        /*01c8*/ 	.byte	0x04, 0x17
        /*01ca*/ 	.short	(.L_210 - .L_209)
.L_209:
        /*01cc*/ 	.word	0x00000000
        /*01d0*/ 	.short	0x0013
        /*01d2*/ 	.short	0x0090
        /*01d4*/ 	.byte	0x00, 0xf5, 0x21, 0x00


	//----- nvinfo : EIATTR_KPARAM_INFO
	.align		4
.L_210:
        /*01d8*/ 	.byte	0x04, 0x17
        /*01da*/ 	.short	(.L_212 - .L_211)
.L_211:
        /*01dc*/ 	.word	0x00000000
        /*01e0*/ 	.short	0x0012
        /*01e2*/ 	.short	0x0088
        /*01e4*/ 	.byte	0x00, 0xf5, 0x21, 0x00


	//----- nvinfo : EIATTR_KPARAM_INFO
	.align		4
.L_212:
        /*01e8*/ 	.byte	0x04, 0x17
        /*01ea*/ 	.short	(.L_214 - .L_213)
.L_213:
        /*01ec*/ 	.word	0x00000000
        /*01f0*/ 	.short	0x0011
        /*01f2*/ 	.short	0x0080
        /*01f4*/ 	.byte	0x00, 0xf5, 0x21, 0x00


	//----- nvinfo : EIATTR_KPARAM_INFO
	.align		4
.L_214:
        /*01f8*/ 	.byte	0x04, 0x17
        /*01fa*/ 	.short	(.L_216 - .L_215)
.L_215:
        /*01fc*/ 	.word	0x00000000
        /*0200*/ 	.short	0x0010
        /*0202*/ 	.short	0x0078
        /*0204*/ 	.byte	0x00, 0xf5, 0x21, 0x00


	//----- nvinfo : EIATTR_KPARAM_INFO
	.align		4
.L_216:
        /*0208*/ 	.byte	0x04, 0x17
        /*020a*/ 	.short	(.L_218 - .L_217)
.L_217:
        /*020c*/ 	.word	0x00000000
        /*0210*/ 	.short	0x000f
        /*0212*/ 	.short	0x0070
        /*0214*/ 	.byte	0x00, 0xf5, 0x21, 0x00


	//----- nvinfo : EIATTR_KPARAM_INFO
	.align		4
.L_218:
        /*0218*/ 	.byte	0x04, 0x17
        /*021a*/ 	.short	(.L_220 - .L_219)
.L_219:
        /*021c*/ 	.word	0x00000000
        /*0220*/ 	.short	0x000e
        /*0222*/ 	.short	0x0068
        /*0224*/ 	.byte	0x00, 0xf5, 0x21, 0x00


	//----- nvinfo : EIATTR_KPARAM_INFO
	.align		4
.L_220:
        /*0228*/ 	.byte	0x04, 0x17
        /*022a*/ 	.short	(.L_222 - .L_221)
.L_221:
        /*022c*/ 	.word	0x00000000
        /*0230*/ 	.short	0x000d
        /*0232*/ 	.short	0x0060
        /*0234*/ 	.byte	0x00, 0xf5, 0x21, 0x00


	//----- nvinfo : EIATTR_KPARAM_INFO
	.align		4
.L_222:
        /*0238*/ 	.byte	0x04, 0x17
        /*023a*/ 	.short	(.L_224 - .L_223)
.L_223:
        /*023c*/ 	.word	0x00000000
        /*0240*/ 	.short	0x000c
        /*0242*/ 	.short	0x0058
        /*0244*/ 	.byte	0x00, 0xf5, 0x21, 0x00


	//----- nvinfo : EIATTR_KPARAM_INFO
	.align		4
.L_224:
        /*0248*/ 	.byte	0x04, 0x17
        /*024a*/ 	.short	(.L_226 - .L_225)
.L_225:
        /*024c*/ 	.word	0x00000000
        /*0250*/ 	.short	0x000b
        /*0252*/ 	.short	0x0050
        /*0254*/ 	.byte	0x00, 0xf5, 0x21, 0x00


	//----- nvinfo : EIATTR_KPARAM_INFO
	.align		4
.L_226:
        /*0258*/ 	.byte	0x04, 0x17
        /*025a*/ 	.short	(.L_228 - .L_227)
.L_227:
        /*025c*/ 	.word	0x00000000
        /*0260*/ 	.short	0x000a
        /*0262*/ 	.short	0x0048
        /*0264*/ 	.byte	0x00, 0xf5, 0x21, 0x00


	//----- nvinfo : EIATTR_KPARAM_INFO
	.align		4
.L_228:
        /*0268*/ 	.byte	0x04, 0x17
        /*026a*/ 	.short	(.L_230 - .L_229)
.L_229:
        /*026c*/ 	.word	0x00000000
        /*0270*/ 	.short	0x0009
        /*0272*/ 	.short	0x0040
        /*0274*/ 	.byte	0x00, 0xf5, 0x21, 0x00


	//----- nvinfo : EIATTR_KPARAM_INFO
	.align		4
.L_230:
        /*0278*/ 	.byte	0x04, 0x17
        /*027a*/ 	.short	(.L_232 - .L_231)
.L_231:
        /*027c*/ 	.word	0x00000000
        /*0280*/ 	.short	0x0008
        /*0282*/ 	.short	0x0038
        /*0284*/ 	.byte	0x00, 0xf5, 0x21, 0x00


	//----- nvinfo : EIATTR_KPARAM_INFO
	.align		4
.L_232:
        /*0288*/ 	.byte	0x04, 0x17
        /*028a*/ 	.short	(.L_234 - .L_233)
.L_233:
        /*028c*/ 	.word	0x00000000
        /*0290*/ 	.short	0x0007
        /*0292*/ 	.short	0x0030
        /*0294*/ 	.byte	0x00, 0xf5, 0x21, 0x00


	//----- nvinfo : EIATTR_KPARAM_INFO
	.align		4
.L_234:
        /*0298*/ 	.byte	0x04, 0x17
        /*029a*/ 	.short	(.L_236 - .L_235)
.L_235:
        /*029c*/ 	.word	0x00000000
        /*02a0*/ 	.short	0x0006
        /*02a2*/ 	.short	0x0028
        /*02a4*/ 	.byte	0x00, 0xf5, 0x21, 0x00


	//----- nvinfo : EIATTR_KPARAM_INFO
	.align		4
.L_236:
        /*02a8*/ 	.byte	0x04, 0x17
        /*02aa*/ 	.short	(.L_238 - .L_237)
.L_237:
        /*02ac*/ 	.word	0x00000000
        /*02b0*/ 	.short	0x0005
        /*02b2*/ 	.short	0x0020
        /*02b4*/ 	.byte	0x00, 0xf5, 0x21, 0x00


	//----- nvinfo : EIATTR_KPARAM_INFO
	.align		4
.L_238:
        /*02b8*/ 	.byte	0x04, 0x17
        /*02ba*/ 	.short	(.L_240 - .L_239)
.L_239:
        /*02bc*/ 	.word	0x00000000
        /*02c0*/ 	.short	0x0004
        /*02c2*/ 	.short	0x0018
        /*02c4*/ 	.byte	0x00, 0xf5, 0x21, 0x00


	//----- nvinfo : EIATTR_KPARAM_INFO
	.align		4
.L_240:
        /*02c8*/ 	.byte	0x04, 0x17
        /*02ca*/ 	.short	(.L_242 - .L_241)
.L_241:
        /*02cc*/ 	.word	0x00000000
        /*02d0*/ 	.short	0x0003
        /*02d2*/ 	.short	0x0010
        /*02d4*/ 	.byte	0x00, 0xf5, 0x21, 0x00


	//----- nvinfo : EIATTR_KPARAM_INFO
	.align		4
.L_242:
        /*02d8*/ 	.byte	0x04, 0x17
        /*02da*/ 	.short	(.L_244 - .L_243)
.L_243:
        /*02dc*/ 	.word	0x00000000
        /*02e0*/ 	.short	0x0002
        /*02e2*/ 	.short	0x0008
        /*02e4*/ 	.byte	0x00, 0xf5, 0x21, 0x00


	//----- nvinfo : EIATTR_KPARAM_INFO
	.align		4
.L_244:
        /*02e8*/ 	.byte	0x04, 0x17
        /*02ea*/ 	.short	(.L_246 - .L_245)
.L_245:
        /*02ec*/ 	.word	0x00000000
        /*02f0*/ 	.short	0x0001
        /*02f2*/ 	.short	0x0004
        /*02f4*/ 	.byte	0x00, 0xf0, 0x11, 0x00


	//----- nvinfo : EIATTR_KPARAM_INFO
	.align		4
.L_246:
        /*02f8*/ 	.byte	0x04, 0x17
        /*02fa*/ 	.short	(.L_248 - .L_247)
.L_247:
        /*02fc*/ 	.word	0x00000000
        /*0300*/ 	.short	0x0000
        /*0302*/ 	.short	0x0000
        /*0304*/ 	.byte	0x00, 0xf0, 0x11, 0x00


	//----- nvinfo : EIATTR_SPARSE_MMA_MASK
	.align		4
.L_248:
        /*0308*/ 	.byte	0x03, 0x50
        /*030a*/ 	.short	0x0000


	//----- nvinfo : EIATTR_MAXREG_COUNT
	.align		4
        /*030c*/ 	.byte	0x03, 0x1b
        /*030e*/ 	.short	0x00ff


	//----- nvinfo : EIATTR_MERCURY_ISA_VERSION
	.align		4
        /*0310*/ 	.byte	0x03, 0x5f
        /*0312*/ 	.short	0x0101


	//----- nvinfo : EIATTR_VRC_CTA_INIT_COUNT
	.align		4
        /*0314*/ 	.byte	0x02, 0x4a
	.zero		1
	.zero		1


	//----- nvinfo : EIATTR_EXIT_INSTR_OFFSETS
	.align		4
        /*0318*/ 	.byte	0x04, 0x1c
        /*031a*/ 	.short	(.L_250 - .L_249)


	//   ....[0]....
.L_249:
        /*031c*/ 	.word	0x000000c0


	//   ....[1]....
        /*0320*/ 	.word	0x000091b0


	//----- nvinfo : EIATTR_CRS_STACK_SIZE
	.align		4
.L_250:
        /*0324*/ 	.byte	0x04, 0x1e
        /*0326*/ 	.short	(.L_252 - .L_251)
.L_251:
        /*0328*/ 	.word	0x00000000


	//----- nvinfo : EIATTR_CBANK_PARAM_SIZE
	.align		4
.L_252:
        /*032c*/ 	.byte	0x03, 0x19
        /*032e*/ 	.short	0x016c


	//----- nvinfo : EIATTR_PARAM_CBANK
	.align		4
        /*0330*/ 	.byte	0x04, 0x0a
        /*0332*/ 	.short	(.L_254 - .L_253)
	.align		4
.L_253:
        /*0334*/ 	.word	index@(.nv.constant0._Z10spcvmc_sw2iiPdS_S_S_S_S_S_S_S_S_S_S_S_S_S_S_PiS0_iiS_S_S_S_S_S_S_S_S_S_S_S_S_S_S_S_S_S_S_S_S_S_S_S_S_i)
        /*0338*/ 	.short	0x0380
        /*033a*/ 	.short	0x016c


	//----- nvinfo : EIATTR_SW_WAR
	.align		4
.L_254:
        /*033c*/ 	.byte	0x04, 0x36
        /*033e*/ 	.short	(.L_256 - .L_255)
.L_255:
        /*0340*/ 	.word	0x00000008
.L_256:


//--------------------- .nv.info._Z10spcvmc_sw1iiPdS_S_S_S_S_S_S_S_S_S_S_S_S_S_S_S_S_S_PiS0_dS_iiiS_S0_S_S_S_S_S_S_S_S_S_S_S_S_S_S_S_S_S_S_S_S_S_S_S_S0_S_S_S_S_S_S_S_S_S_S_S_S_S_S_S_S_S_S_S_S_S_S_S_S_i --------------------------
	.section	.nv.info._Z10spcvmc_sw1iiPdS_S_S_S_S_S_S_S_S_S_S_S_S_S_S_S_S_S_PiS0_dS_iiiS_S0_S_S_S_S_S_S_S_S_S_S_S_S_S_S_S_S_S_S_S_S_S_S_S_S0_S_S_S_S_S_S_S_S_S_S_S_S_S_S_S_S_S_S_S_S_S_S_S_S_i,"",@"SHT_CUDA_INFO"
	.sectionflags	@""
	.align	4


	//----- nvinfo : EIATTR_CUDA_API_VERSION
	.align		4
        /*0000*/ 	.byte	0x04, 0x37
        /*0002*/ 	.short	(.L_258 - .L_257)
.L_257:
        /*0004*/ 	.word	0x00000082


	//----- nvinfo : EIATTR_KPARAM_INFO
	.align		4
.L_258:
        /*0008*/ 	.byte	0x04, 0x17
        /*000a*/ 	.short	(.L_260 - .L_259)
.L_259:
        /*000c*/ 	.word	0x00000000
        /*0010*/ 	.short	0x004e
        /*0012*/ 	.short	0x0260
        /*0014*/ 	.byte	0x00, 0xf0, 0x11, 0x00


	//----- nvinfo : EIATTR_KPARAM_INFO
	.align		4
.L_260:
        /*0018*/ 	.byte	0x04, 0x17
        /*001a*/ 	.short	(.L_262 - .L_261)
.L_261:
        /*001c*/ 	.word	0x00000000
        /*0020*/ 	.short	0x004d
        /*0022*/ 	.short	0x0258
        /*0024*/ 	.byte	0x00, 0xf5, 0x21, 0x00


	//----- nvinfo : EIATTR_KPARAM_INFO
	.align		4
.L_262:
        /*0028*/ 	.byte	0x04, 0x17
        /*002a*/ 	.short	(.L_264 - .L_263)
.L_263:
        /*002c*/ 	.word	0x00000000
        /*0030*/ 	.short	0x004c
        /*0032*/ 	.short	0x0250
        /*0034*/ 	.byte	0x00, 0xf5, 0x21, 0x00


	//----- nvinfo : EIATTR_KPARAM_INFO
	.align		4
.L_264:
        /*0038*/ 	.byte	0x04, 0x17
        /*003a*/ 	.short	(.L_266 - .L_265)
.L_265:
        /*003c*/ 	.word	0x00000000
        /*0040*/ 	.short	0x004b
        /*0042*/ 	.short	0x0248
        /*0044*/ 	.byte	0x00, 0xf5, 0x21, 0x00


	//----- nvinfo : EIATTR_KPARAM_INFO
	.align		4
.L_266:
        /*0048*/ 	.byte	0x04, 0x17
        /*004a*/ 	.short	(.L_268 - .L_267)
.L_267:
        /*004c*/ 	.word	0x00000000
        /*0050*/ 	.short	0x004a
        /*0052*/ 	.short	0x0240
        /*0054*/ 	.byte	0x00, 0xf5, 0x21, 0x00


	//----- nvinfo : EIATTR_KPARAM_INFO
	.align		4
.L_268:
        /*0058*/ 	.byte	0x04, 0x17
        /*005a*/ 	.short	(.L_270 - .L_269)
.L_269:
        /*005c*/ 	.word	0x00000000
        /*0060*/ 	.short	0x0049
        /*0062*/ 	.short	0x0238
        /*0064*/ 	.byte	0x00, 0xf5, 0x21, 0x00


	//----- nvinfo : EIATTR_KPARAM_INFO
	.align		4
.L_270:
        /*0068*/ 	.byte	0x04, 0x17
        /*006a*/ 	.short	(.L_272 - .L_271)
.L_271:
        /*006c*/ 	.word	0x00000000
        /*0070*/ 	.short	0x0048
        /*0072*/ 	.short	0x0230
        /*0074*/ 	.byte	0x00, 0xf5, 0x21, 0x00


	//----- nvinfo : EIATTR_KPARAM_INFO
	.align		4
.L_272:
        /*0078*/ 	.byte	0x04, 0x17
        /*007a*/ 	.short	(.L_274 - .L_273)
.L_273:
        /*007c*/ 	.word	0x00000000
        /*0080*/ 	.short	0x0047
        /*0082*/ 	.short	0x0228
        /*0084*/ 	.byte	0x00, 0xf5, 0x21, 0x00


	//----- nvinfo : EIATTR_KPARAM_INFO
	.align		4
.L_274:
        /*0088*/ 	.byte	0x04, 0x17
        /*008a*/ 	.short	(.L_276 - .L_275)
.L_275:
        /*008c*/ 	.word	0x00000000
        /*0090*/ 	.short	0x0046
        /*0092*/ 	.short	0x0220
        /*0094*/ 	.byte	0x00, 0xf5, 0x21, 0x00


	//----- nvinfo : EIATTR_KPARAM_INFO
	.align		4
.L_276:
        /*0098*/ 	.byte	0x04, 0x17
        /*009a*/ 	.short	(.L_278 - .L_277)
.L_277:
        /*009c*/ 	.word	0x00000000
        /*00a0*/ 	.short	0x0045
        /*00a2*/ 	.short	0x0218
        /*00a4*/ 	.byte	0x00, 0xf5, 0x21, 0x00


	//----- nvinfo : EIATTR_KPARAM_INFO
	.align		4
.L_278:
        /*00a8*/ 	.byte	0x04, 0x17
        /*00aa*/ 	.short	(.L_280 - .L_279)
.L_279:
        /*00ac*/ 	.word	0x00000000
        /*00b0*/ 	.short	0x0044
        /*00b2*/ 	.short	0x0210
        /*00b4*/ 	.byte	0x00, 0xf5, 0x21, 0x00


	//----- nvinfo : EIATTR_KPARAM_INFO
	.align		4
.L_280:
        /*00b8*/ 	.byte	0x04, 0x17
        /*00ba*/ 	.short	(.L_282 - .L_281)
.L_281:
        /*00bc*/ 	.word	0x00000000
        /*00c0*/ 	.short	0x0043
        /*00c2*/ 	.short	0x0208
        /*00c4*/ 	.byte	0x00, 0xf5, 0x21, 0x00


	//----- nvinfo : EIATTR_KPARAM_INFO
	.align		4
.L_282:
        /*00c8*/ 	.byte	0x04, 0x17
        /*00ca*/ 	.short	(.L_284 - .L_283)
.L_283:
        /*00cc*/ 	.word	0x00000000
        /*00d0*/ 	.short	0x0042
        /*00d2*/ 	.short	0x0200
        /*00d4*/ 	.byte	0x00, 0xf5, 0x21, 0x00


	//----- nvinfo : EIATTR_KPARAM_INFO
	.align		4
.L_284:
        /*00d8*/ 	.byte	0x04, 0x17
        /*00da*/ 	.short	(.L_286 - .L_285)
.L_285:
        /*00dc*/ 	.word	0x00000000
        /*00e0*/ 	.short	0x0041
        /*00e2*/ 	.short	0x01f8
        /*00e4*/ 	.byte	0x00, 0xf5, 0x21, 0x00


	//----- nvinfo : EIATTR_KPARAM_INFO
	.align		4
.L_286:
        /*00e8*/ 	.byte	0x04, 0x17
        /*00ea*/ 	.short	(.L_288 - .L_287)
.L_287:
        /*00ec*/ 	.word	0x00000000
        /*00f0*/ 	.short	0x0040
        /*00f2*/ 	.short	0x01f0
        /*00f4*/ 	.byte	0x00, 0xf5, 0x21, 0x00


	//----- nvinfo : EIATTR_KPARAM_INFO
	.align		4
.L_288:
        /*00f8*/ 	.byte	0x04, 0x17
        /*00fa*/ 	.short	(.L_290 - .L_289)
.L_289:
        /*00fc*/ 	.word	0x00000000
        /*0100*/ 	.short	0x003f
        /*0102*/ 	.short	0x01e8
        /*0104*/ 	.byte	0x00, 0xf5, 0x21, 0x00


	//----- nvinfo : EIATTR_KPARAM_INFO
	.align		4
.L_290:
        /*0108*/ 	.byte	0x04, 0x17
        /*010a*/ 	.short	(.L_292 - .L_291)
.L_291:
        /*010c*/ 	.word	0x00000000
        /*0110*/ 	.short	0x003e
        /*0112*/ 	.short	0x01e0
        /*0114*/ 	.byte	0x00, 0xf5, 0x21, 0x00


	//----- nvinfo : EIATTR_KPARAM_INFO
	.align		4
.L_292:
        /*0118*/ 	.byte	0x04, 0x17
        /*011a*/ 	.short	(.L_294 - .L_293)
.L_293:
        /*011c*/ 	.word	0x00000000
        /*0120*/ 	.short	0x003d
        /*0122*/ 	.short	0x01d8
        /*0124*/ 	.byte	0x00, 0xf5, 0x21, 0x00


	//----- nvinfo : EIATTR_KPARAM_INFO
	.align		4
.L_294:
        /*0128*/ 	.byte	0x04, 0x17
        /*012a*/ 	.short	(.L_296 - .L_295)
.L_295:
        /*012c*/ 	.word	0x00000000
        /*0130*/ 	.short	0x003c
        /*0132*/ 	.short	0x01d0
        /*0134*/ 	.byte	0x00, 0xf5, 0x21, 0x00


	//----- nvinfo : EIATTR_KPARAM_INFO
	.align		4
.L_296:
        /*0138*/ 	.byte	0x04, 0x17
        /*013a*/ 	.short	(.L_298 - .L_297)
.L_297:
        /*013c*/ 	.word	0x00000000
        /*0140*/ 	.short	0x003b
        /*0142*/ 	.short	0x01c8
        /*0144*/ 	.byte	0x00, 0xf5, 0x21, 0x00


	//----- nvinfo : EIATTR_KPARAM_INFO
	.align		4
.L_298:
        /*0148*/ 	.byte	0x04, 0x17
        /*014a*/ 	.short	(.L_300 - .L_299)
.L_299:
        /*014c*/ 	.word	0x00000000
        /*0150*/ 	.short	0x003a
        /*0152*/ 	.short	0x01c0
        /*0154*/ 	.byte	0x00, 0xf5, 0x21, 0x00


	//----- nvinfo : EIATTR_KPARAM_INFO
	.align		4
.L_300:
        /*0158*/ 	.byte	0x04, 0x17
        /*015a*/ 	.short	(.L_302 - .L_301)
.L_301:
        /*015c*/ 	.word	0x00000000
        /*0160*/ 	.short	0x0039
        /*0162*/ 	.short	0x01b8
        /*0164*/ 	.byte	0x00, 0xf5, 0x21, 0x00


	//----- nvinfo : EIATTR_KPARAM_INFO
	.align		4
.L_302:
        /*0168*/ 	.byte	0x04, 0x17
        /*016a*/ 	.short	(.L_304 - .L_303)
.L_303:
        /*016c*/ 	.word	0x00000000
        /*0170*/ 	.short	0x0038
        /*0172*/ 	.short	0x01b0
        /*0174*/ 	.byte	0x00, 0xf5, 0x21, 0x00


	//----- nvinfo : EIATTR_KPARAM_INFO
	.align		4
.L_304:
        /*0178*/ 	.byte	0x04, 0x17
        /*017a*/ 	.short	(.L_306 - .L_305)
.L_305:
        /*017c*/ 	.word	0x00000000
        /*0180*/ 	.short	0x0037
        /*0182*/ 	.short	0x01a8
        /*0184*/ 	.byte	0x00, 0xf5, 0x21, 0x00


	//----- nvinfo : EIATTR_KPARAM_INFO
	.align		4
.L_306:
        /*0188*/ 	.byte	0x04, 0x17
        /*018a*/ 	.short	(.L_308 - .L_307)
.L_307:
        /*018c*/ 	.word	0x00000000
        /*0190*/ 	.short	0x0036
        /*0192*/ 	.short	0x01a0
        /*0194*/ 	.byte	0x00, 0xf5, 0x21, 0x00


	//----- nvinfo : EIATTR_KPARAM_INFO
	.align		4
.L_308:
        /*0198*/ 	.byte	0x04, 0x17
        /*019a*/ 	.short	(.L_310 - .L_309)
.L_309:
        /*019c*/ 	.word	0x00000000
        /*01a0*/ 	.short	0x0035
        /*01a2*/ 	.short	0x0198
        /*01a4*/ 	.byte	0x00, 0xf5, 0x21, 0x00


	//----- nvinfo : EIATTR_KPARAM_INFO
	.align		4
.L_310:
        /*01a8*/ 	.byte	0x04, 0x17
        /*01aa*/ 	.short	(.L_312 - .L_311)
.L_311:
        /*01ac*/ 	.word	0x00000000
        /*01b0*/ 	.short	0x0034
        /*01b2*/ 	.short	0x0190
        /*01b4*/ 	.byte	0x00, 0xf5, 0x21, 0x00


	//----- nvinfo : EIATTR_KPARAM_INFO
	.align		4
.L_312:
        /*01b8*/ 	.byte	0x04, 0x17
        /*01ba*/ 	.short	(.L_314 - .L_313)
.L_313:
        /*01bc*/ 	.word	0x00000000
        /*01c0*/ 	.short	0x0033
        /*01c2*/ 	.short	0x0188
        /*01c4*/ 	.byte	0x00, 0xf5, 0x21, 0x00


	//----- nvinfo : EIATTR_KPARAM_INFO
	.align		4
.L_314:
        /*01c8*/ 	.byte	0x04, 0x17
        /*01ca*/ 	.short	(.L_316 - .L_315)
.L_315:
        /*01cc*/ 	.word	0x00000000
        /*01d0*/ 	.short	0x0032
        /*01d2*/ 	.short	0x0180
        /*01d4*/ 	.byte	0x00, 0xf5, 0x21, 0x00


	//----- nvinfo : EIATTR_KPARAM_INFO
	.align		4
.L_316:
        /*01d8*/ 	.byte	0x04, 0x17
        /*01da*/ 	.short	(.L_318 - .L_317)
.L_317:
        /*01dc*/ 	.word	0x00000000
        /*01e0*/ 	.short	0x0031
        /*01e2*/ 	.short	0x0178
        /*01e4*/ 	.byte	0x00, 0xf5, 0x21, 0x00


	//----- nvinfo : EIATTR_KPARAM_INFO
	.align		4
.L_318:
        /*01e8*/ 	.byte	0x04, 0x17
        /*01ea*/ 	.short	(.L_320 - .L_319)
.L_319:
        /*01ec*/ 	.word	0x00000000
        /*01f0*/ 	.short	0x0030
        /*01f2*/ 	.short	0x0170
        /*01f4*/ 	.byte	0x00, 0xf5, 0x21, 0x00


	//----- nvinfo : EIATTR_KPARAM_INFO
	.align		4
.L_320:
        /*01f8*/ 	.byte	0x04, 0x17
        /*01fa*/ 	.short	(.L_322 - .L_321)
.L_321:
        /*01fc*/ 	.word	0x00000000
        /*0200*/ 	.short	0x002f
        /*0202*/ 	.short	0x0168
        /*0204*/ 	.byte	0x00, 0xf5, 0x21, 0x00


	//----- nvinfo : EIATTR_KPARAM_INFO
	.align		4
.L_322:
        /*0208*/ 	.byte	0x04, 0x17
        /*020a*/ 	.short	(.L_324 - .L_323)
.L_323:
        /*020c*/ 	.word	0x00000000
        /*0210*/ 	.short	0x002e
        /*0212*/ 	.short	0x0160
        /*0214*/ 	.byte	0x00, 0xf5, 0x21, 0x00


	//----- nvinfo : EIATTR_KPARAM_INFO
	.align		4
.L_324:
        /*0218*/ 	.byte	0x04, 0x17
        /*021a*/ 	.short	(.L_326 - .L_325)
.L_325:
        /*021c*/ 	.word	0x00000000
        /*0220*/ 	.short	0x002d
        /*0222*/ 	.short	0x0158
        /*0224*/ 	.byte	0x00, 0xf5, 0x21, 0x00


	//----- nvinfo : EIATTR_KPARAM_INFO
	.align		4
.L_326:
        /*0228*/ 	.byte	0x04, 0x17
        /*022a*/ 	.short	(.L_328 - .L_327)
.L_327:
        /*022c*/ 	.word	0x00000000
        /*0230*/ 	.short	0x002c
        /*0232*/ 	.short	0x0150
        /*0234*/ 	.byte	0x00, 0xf5, 0x21, 0x00


	//----- nvinfo : EIATTR_KPARAM_INFO
	.align		4
.L_328:
        /*0238*/ 	.byte	0x04, 0x17
        /*023a*/ 	.short	(.L_330 - .L_329)
.L_329:
        /*023c*/ 	.word	0x00000000
        /*0240*/ 	.short	0x002b
        /*0242*/ 	.short	0x0148
        /*0244*/ 	.byte	0x00, 0xf5, 0x21, 0x00


	//----- nvinfo : EIATTR_KPARAM_INFO
	.align		4
.L_330:
        /*0248*/ 	.byte	0x04, 0x17
        /*024a*/ 	.short	(.L_332 - .L_331)
.L_331:
        /*024c*/ 	.word	0x00000000
        /*0250*/ 	.short	0x002a
        /*0252*/ 	.short	0x0140
        /*0254*/ 	.byte	0x00, 0xf5, 0x21, 0x00


	//----- nvinfo : EIATTR_KPARAM_INFO
	.align		4
.L_332:
        /*0258*/ 	.byte	0x04, 0x17
        /*025a*/ 	.short	(.L_334 - .L_333)
.L_333:
        /*025c*/ 	.word	0x00000000
        /*0260*/ 	.short	0x0029
        /*0262*/ 	.short	0x0138
        /*0264*/ 	.byte	0x00, 0xf5, 0x21, 0x00


	//----- nvinfo : EIATTR_KPARAM_INFO
	.align		4
.L_334:
        /*0268*/ 	.byte	0x04, 0x17
        /*026a*/ 	.short	(.L_336 - .L_335)
.L_335:
        /*026c*/ 	.word	0x00000000
        /*0270*/ 	.short	0x0028
        /*0272*/ 	.short	0x0130
        /*0274*/ 	.byte	0x00, 0xf5, 0x21, 0x00


	//----- nvinfo : EIATTR_KPARAM_INFO
	.align		4
.L_336:
        /*0278*/ 	.byte	0x04, 0x17
        /*027a*/ 	.short	(.L_338 - .L_337)
.L_337:
        /*027c*/ 	.word	0x00000000
        /*0280*/ 	.short	0x0027
        /*0282*/ 	.short	0x0128
        /*0284*/ 	.byte	0x00, 0xf5, 0x21, 0x00


	//----- nvinfo : EIATTR_KPARAM_INFO
	.align		4
.L_338:
        /*0288*/ 	.byte	0x04, 0x17
        /*028a*/ 	.short	(.L_340 - .L_339)
.L_339:
        /*028c*/ 	.word	0x00000000
        /*0290*/ 	.short	0x0026
        /*0292*/ 	.short	0x0120
        /*0294*/ 	.byte	0x00, 0xf5, 0x21, 0x00


	//----- nvinfo : EIATTR_KPARAM_INFO
	.align		4
.L_340:
        /*0298*/ 	.byte	0x04, 0x17
        /*029a*/ 	.short	(.L_342 - .L_341)
.L_341:
        /*029c*/ 	.word	0x00000000
        /*02a0*/ 	.short	0x0025
        /*02a2*/ 	.short	0x0118
        /*02a4*/ 	.byte	0x00, 0xf5, 0x21, 0x00


	//----- nvinfo : EIATTR_KPARAM_INFO
	.align		4
.L_342:
        /*02a8*/ 	.byte	0x04, 0x17
        /*02aa*/ 	.short	(.L_344 - .L_343)
.L_343:
        /*02ac*/ 	.word	0x00000000
        /*02b0*/ 	.short	0x0024
        /*02b2*/ 	.short	0x0110
        /*02b4*/ 	.byte	0x00, 0xf5, 0x21, 0x00


	//----- nvinfo : EIATTR_KPARAM_INFO
	.align		4
.L_344:
        /*02b8*/ 	.byte	0x04, 0x17
        /*02ba*/ 	.short	(.L_346 - .L_345)
.L_345:
        /*02bc*/ 	.word	0x00000000
        /*02c0*/ 	.short	0x0023
        /*02c2*/ 	.short	0x0108
        /*02c4*/ 	.byte	0x00, 0xf5, 0x21, 0x00


	//----- nvinfo : EIATTR_KPARAM_INFO
	.align		4
.L_346:
        /*02c8*/ 	.byte	0x04, 0x17
        /*02ca*/ 	.short	(.L_348 - .L_347)
.L_347:
        /*02cc*/ 	.word	0x00000000
        /*02d0*/ 	.short	0x0022
        /*02d2*/ 	.short	0x0100
        /*02d4*/ 	.byte	0x00, 0xf5, 0x21, 0x00


	//----- nvinfo : EIATTR_KPARAM_INFO
	.align		4
.L_348:
        /*02d8*/ 	.byte	0x04, 0x17
        /*02da*/ 	.short	(.L_350 - .L_349)
.L_349:
        /*02dc*/ 	.word	0x00000000
        /*02e0*/ 	.short	0x0021
        /*02e2*/ 	.short	0x00f8
        /*02e4*/ 	.byte	0x00, 0xf5, 0x21, 0x00


	//----- nvinfo : EIATTR_KPARAM_INFO
	.align		4
.L_350:
        /*02e8*/ 	.byte	0x04, 0x17
        /*02ea*/ 	.short	(.L_352 - .L_351)
.L_351:
        /*02ec*/ 	.word	0x00000000
        /*02f0*/ 	.short	0x0020
        /*02f2*/ 	.short	0x00f0
        /*02f4*/ 	.byte	0x00, 0xf5, 0x21, 0x00


	//----- nvinfo : EIATTR_KPARAM_INFO
	.align		4
.L_352:
        /*02f8*/ 	.byte	0x04, 0x17
        /*02fa*/ 	.short	(.L_354 - .L_353)
.L_353:
        /*02fc*/ 	.word	0x00000000
        /*0300*/ 	.short	0x001f
        /*0302*/ 	.short	0x00e8
        /*0304*/ 	.byte	0x00, 0xf5, 0x21, 0x00


	//----- nvinfo : EIATTR_KPARAM_INFO
	.align		4
.L_354:
        /*0308*/ 	.byte	0x04, 0x17
        /*030a*/ 	.short	(.L_356 - .L_355)
.L_355:
        /*030c*/ 	.word	0x00000000
        /*0310*/ 	.short	0x001e
        /*0312*/ 	.short	0x00e0
        /*0314*/ 	.byte	0x00, 0xf5, 0x21, 0x00


	//----- nvinfo : EIATTR_KPARAM_INFO
	.align		4
.L_356:
        /*0318*/ 	.byte	0x04, 0x17
        /*031a*/ 	.short	(.L_358 - .L_357)
.L_357:
        /*031c*/ 	.word	0x00000000
        /*0320*/ 	.short	0x001d
        /*0322*/ 	.short	0x00d8
        /*0324*/ 	.byte	0x00, 0xf5, 0x21, 0x00


	//----- nvinfo : EIATTR_KPARAM_INFO
	.align		4
.L_358:
        /*0328*/ 	.byte	0x04, 0x17
        /*032a*/ 	.short	(.L_360 - .L_359)
.L_359:
        /*032c*/ 	.word	0x00000000
        /*0330*/ 	.short	0x001c
        /*0332*/ 	.short	0x00d0
        /*0334*/ 	.byte	0x00, 0xf5, 0x21, 0x00


	//----- nvinfo : EIATTR_KPARAM_INFO
	.align		4
.L_360:
        /*0338*/ 	.byte	0x04, 0x17
        /*033a*/ 	.short	(.L_362 - .L_361)
.L_361:
        /*033c*/ 	.word	0x00000000
        /*0340*/ 	.short	0x001b
        /*0342*/ 	.short	0x00c8
        /*0344*/ 	.byte	0x00, 0xf0, 0x11, 0x00


	//----- nvinfo : EIATTR_KPARAM_INFO
	.align		4
.L_362:
        /*0348*/ 	.byte	0x04, 0x17
        /*034a*/ 	.short	(.L_364 - .L_363)
.L_363:
        /*034c*/ 	.word	0x00000000
        /*0350*/ 	.short	0x001a
        /*0352*/ 	.short	0x00c4
        /*0354*/ 	.byte	0x00, 0xf0, 0x11, 0x00


	//----- nvinfo : EIATTR_KPARAM_INFO
	.align		4
.L_364:
        /*0358*/ 	.byte	0x04, 0x17
        /*035a*/ 	.short	(.L_366 - .L_365)
.L_365:
        /*035c*/ 	.word	0x00000000
        /*0360*/ 	.short	0x0019
        /*0362*/ 	.short	0x00c0
        /*0364*/ 	.byte	0x00, 0xf0, 0x11, 0x00


	//----- nvinfo : EIATTR_KPARAM_INFO
	.align		4
.L_366:
        /*0368*/ 	.byte	0x04, 0x17
        /*036a*/ 	.short	(.L_368 - .L_367)
.L_367:
        /*036c*/ 	.word	0x00000000
        /*0370*/ 	.short	0x0018
        /*0372*/ 	.short	0x00b8
        /*0374*/ 	.byte	0x00, 0xf5, 0x21, 0x00


	//----- nvinfo : EIATTR_KPARAM_INFO
	.align		4
.L_368:
        /*0378*/ 	.byte	0x04, 0x17
        /*037a*/ 	.short	(.L_370 - .L_369)
.L_369:
        /*037c*/ 	.word	0x00000000
        /*0380*/ 	.short	0x0017
        /*0382*/ 	.short	0x00b0
        /*0384*/ 	.byte	0x00, 0xf0, 0x21, 0x00


	//----- nvinfo : EIATTR_KPARAM_INFO
	.align		4
.L_370:
        /*0388*/ 	.byte	0x04, 0x17
        /*038a*/ 	.short	(.L_372 - .L_371)
.L_371:
        /*038c*/ 	.word	0x00000000
        /*0390*/ 	.short	0x0016
        /*0392*/ 	.short	0x00a8
        /*0394*/ 	.byte	0x00, 0xf5, 0x21, 0x00


	//----- nvinfo : EIATTR_KPARAM_INFO
	.align		4
.L_372:
        /*0398*/ 	.byte	0x04, 0x17
        /*039a*/ 	.short	(.L_374 - .L_373)
.L_373:
        /*039c*/ 	.word	0x00000000
        /*03a0*/ 	.short	0x0015
        /*03a2*/ 	.short	0x00a0
        /*03a4*/ 	.byte	0x00, 0xf5, 0x21, 0x00


	//----- nvinfo : EIATTR_KPARAM_INFO
	.align		4
.L_374:
        /*03a8*/ 	.byte	0x04, 0x17
        /*03aa*/ 	.short	(.L_376 - .L_375)
.L_375:
        /*03ac*/ 	.word	0x00000000
        /*03b0*/ 	.short	0x0014
        /*03b2*/ 	.short	0x0098
        /*03b4*/ 	.byte	0x00, 0xf5, 0x21, 0x00


	//----- nvinfo : EIATTR_KPARAM_INFO
	.align		4
.L_376:
        /*03b8*/ 	.byte	0x04, 0x17
        /*03ba*/ 	.short	(.L_378 - .L_377)
.L_377:
        /*03bc*/ 	.word	0x00000000
        /*03c0*/ 	.short	0x0013
        /*03c2*/ 	.short	0x0090
        /*03c4*/ 	.byte	0x00, 0xf5, 0x21, 0x00


	//----- nvinfo : EIATTR_KPARAM_INFO
	.align		4
.L_378:
        /*03c8*/ 	.byte	0x04, 0x17
        /*03ca*/ 	.short	(.L_380 - .L_379)
.L_379:
        /*03cc*/ 	.word	0x00000000
        /*03d0*/ 	.short	0x0012
        /*03d2*/ 	.short	0x0088
        /*03d4*/ 	.byte	0x00, 0xf5, 0x21, 0x00


	//----- nvinfo : EIATTR_KPARAM_INFO
	.align		4
.L_380:
        /*03d8*/ 	.byte	0x04, 0x17
        /*03da*/ 	.short	(.L_382 - .L_381)
.L_381:
        /*03dc*/ 	.word	0x00000000
        /*03e0*/ 	.short	0x0011
        /*03e2*/ 	.short	0x0080
        /*03e4*/ 	.byte	0x00, 0xf5, 0x21, 0x00


	//----- nvinfo : EIATTR_KPARAM_INFO
	.align		4
.L_382:
        /*03e8*/ 	.byte	0x04, 0x17
        /*03ea*/ 	.short	(.L_384 - .L_383)
.L_383:
        /*03ec*/ 	.word	0x00000000
        /*03f0*/ 	.short	0x0010
        /*03f2*/ 	.short	0x0078
        /*03f4*/ 	.byte	0x00, 0xf5, 0x21, 0x00


	//----- nvinfo : EIATTR_KPARAM_INFO
	.align		4
.L_384:
        /*03f8*/ 	.byte	0x04, 0x17
        /*03fa*/ 	.short	(.L_386 - .L_385)
.L_385:
        /*03fc*/ 	.word	0x00000000
        /*0400*/ 	.short	0x000f
        /*0402*/ 	.short	0x0070
        /*0404*/ 	.byte	0x00, 0xf5, 0x21, 0x00


	//----- nvinfo : EIATTR_KPARAM_INFO
	.align		4
.L_386:
        /*0408*/ 	.byte	0x04, 0x17
        /*040a*/ 	.short	(.L_388 - .L_387)
.L_387:
        /*040c*/ 	.word	0x00000000
        /*0410*/ 	.short	0x000e
        /*0412*/ 	.short	0x0068
        /*0414*/ 	.byte	0x00, 0xf5, 0x21, 0x00


	//----- nvinfo : EIATTR_KPARAM_INFO
	.align		4
.L_388:
        /*0418*/ 	.byte	0x04, 0x17
        /*041a*/ 	.short	(.L_390 - .L_389)
.L_389:
        /*041c*/ 	.word	0x00000000
        /*0420*/ 	.short	0x000d
        /*0422*/ 	.short	0x0060
        /*0424*/ 	.byte	0x00, 0xf5, 0x21, 0x00


	//----- nvinfo : EIATTR_KPARAM_INFO
	.align		4
.L_390:
        /*0428*/ 	.byte	0x04, 0x17
        /*042a*/ 	.short	(.L_392 - .L_391)
.L_391:
        /*042c*/ 	.word	0x00000000
        /*0430*/ 	.short	0x000c
        /*0432*/ 	.short	0x0058
        /*0434*/ 	.byte	0x00, 0xf5, 0x21, 0x00


	//----- nvinfo : EIATTR_KPARAM_INFO
	.align		4
.L_392:
        /*0438*/ 	.byte	0x04, 0x17
        /*043a*/ 	.short	(.L_394 - .L_393)
.L_393:
        /*043c*/ 	.word	0x00000000
        /*0440*/ 	.short	0x000b
        /*0442*/ 	.short	0x0050
        /*0444*/ 	.byte	0x00, 0xf5, 0x21, 0x00


	//----- nvinfo : EIATTR_KPARAM_INFO
	.align		4
.L_394:
        /*0448*/ 	.byte	0x04, 0x17
        /*044a*/ 	.short	(.L_396 - .L_395)
.L_395:
        /*044c*/ 	.word	0x00000000
        /*0450*/ 	.short	0x000a
        /*0452*/ 	.short	0x0048
        /*0454*/ 	.byte	0x00, 0xf5, 0x21, 0x00


	//----- nvinfo : EIATTR_KPARAM_INFO
	.align		4
.L_396:
        /*0458*/ 	.byte	0x04, 0x17
        /*045a*/ 	.short	(.L_398 - .L_397)
.L_397:
        /*045c*/ 	.word	0x00000000
        /*0460*/ 	.short	0x0009
        /*0462*/ 	.short	0x0040
        /*0464*/ 	.byte	0x00, 0xf5, 0x21, 0x00


	//----- nvinfo : EIATTR_KPARAM_INFO
	.align		4
.L_398:
        /*0468*/ 	.byte	0x04, 0x17
        /*046a*/ 	.short	(.L_400 - .L_399)
.L_399:
        /*046c*/ 	.word	0x00000000
        /*0470*/ 	.short	0x0008
        /*0472*/ 	.short	0x0038
        /*0474*/ 	.byte	0x00, 0xf5, 0x21, 0x00


	//----- nvinfo : EIATTR_KPARAM_INFO
	.align		4
.L_400:
        /*0478*/ 	.byte	0x04, 0x17
        /*047a*/ 	.short	(.L_402 - .L_401)
.L_401:
        /*047c*/ 	.word	0x00000000
        /*0480*/ 	.short	0x0007
        /*0482*/ 	.short	0x0030
        /*0484*/ 	.byte	0x00, 0xf5, 0x21, 0x00


	//----- nvinfo : EIATTR_KPARAM_INFO
	.align		4
.L_402:
        /*0488*/ 	.byte	0x04, 0x17
        /*048a*/ 	.short	(.L_404 - .L_403)
.L_403:
        /*048c*/ 	.word	0x00000000
        /*0490*/ 	.short	0x0006
        /*0492*/ 	.short	0x0028
        /*0494*/ 	.byte	0x00, 0xf5, 0x21, 0x00


	//----- nvinfo : EIATTR_KPARAM_INFO
	.align		4
.L_404:
        /*0498*/ 	.byte	0x04, 0x17
        /*049a*/ 	.short	(.L_406 - .L_405)
.L_405:
        /*049c*/ 	.word	0x00000000
        /*04a0*/ 	.short	0x0005
        /*04a2*/ 	.short	0x0020
        /*04a4*/ 	.byte	0x00, 0xf5, 0x21, 0x00


	//----- nvinfo : EIATTR_KPARAM_INFO
	.align		4
.L_406:
        /*04a8*/ 	.byte	0x04, 0x17
        /*04aa*/ 	.short	(.L_408 - .L_407)
.L_407:
        /*04ac*/ 	.word	0x00000000
        /*04b0*/ 	.short	0x0004
        /*04b2*/ 	.short	0x0018
        /*04b4*/ 	.byte	0x00, 0xf5, 0x21, 0x00


	//----- nvinfo : EIATTR_KPARAM_INFO
	.align		4
.L_408:
        /*04b8*/ 	.byte	0x04, 0x17
        /*04ba*/ 	.short	(.L_410 - .L_409)
.L_409:
        /*04bc*/ 	.word	0x00000000
        /*04c0*/ 	.short	0x0003
        /*04c2*/ 	.short	0x0010
        /*04c4*/ 	.byte	0x00, 0xf5, 0x21, 0x00


	//----- nvinfo : EIATTR_KPARAM_INFO
	.align		4
.L_410:
        /*04c8*/ 	.byte	0x04, 0x17
        /*04ca*/ 	.short	(.L_412 - .L_411)
.L_411:
        /*04cc*/ 	.word	0x00000000
        /*04d0*/ 	.short	0x0002
        /*04d2*/ 	.short	0x0008
        /*04d4*/ 	.byte	0x00, 0xf5, 0x21, 0x00


	//----- nvinfo : EIATTR_KPARAM_INFO
	.align		4
.L_412:
        /*04d8*/ 	.byte	0x04, 0x17
        /*04da*/ 	.short	(.L_414 - .L_413)
.L_413:
        /*04dc*/ 	.word	0x00000000
        /*04e0*/ 	.short	0x0001
        /*04e2*/ 	.short	0x0004
        /*04e4*/ 	.byte	0x00, 0xf0, 0x11, 0x00


	//----- nvinfo : EIATTR_KPARAM_INFO
	.align		4
.L_414:
        /*04e8*/ 	.byte	0x04, 0x17
        /*04ea*/ 	.short	(.L_416 - .L_415)
.L_415:
        /*04ec*/ 	.word	0x00000000
        /*04f0*/ 	.short	0x0000
        /*04f2*/ 	.short	0x0000
        /*04f4*/ 	.byte	0x00, 0xf0, 0x11, 0x00


	//----- nvinfo : EIATTR_SPARSE_MMA_MASK
	.align		4
.L_416:
        /*04f8*/ 	.byte	0x03, 0x50
        /*04fa*/ 	.short	0x0000


	//----- nvinfo : EIATTR_MAXREG_COUNT
	.align		4
        /*04fc*/ 	.byte	0x03, 0x1b
        /*04fe*/ 	.short	0x00ff


	//----- nvinfo : EIATTR_MERCURY_ISA_VERSION
	.align		4
        /*0500*/ 	.byte	0x03, 0x5f
        /*0502*/ 	.short	0x0101


	//----- nvinfo : EIATTR_VRC_CTA_INIT_COUNT
	.align		4
        /*0504*/ 	.byte	0x02, 0x4a
	.zero		1
	.zero		1


	//----- nvinfo : EIATTR_EXIT_INSTR_OFFSETS
	.align		4
        /*0508*/ 	.byte	0x04, 0x1c
        /*050a*/ 	.short	(.L_418 - .L_417)


	//   ....[0]....
.L_417:
        /*050c*/ 	.word	0x000000f0


	//   ....[1]....
        /*0510*/ 	.word	0x00000460


	//   ....[2]....
        /*0514*/ 	.word	0x000080b0


	//----- nvinfo : EIATTR_CRS_STACK_SIZE
	.align		4
.L_418:
        /*0518*/ 	.byte	0x04, 0x1e
        /*051a*/ 	.short	(.L_420 - .L_419)
.L_419:
        /*051c*/ 	.word	0x00000000


	//----- nvinfo : EIATTR_CBANK_PARAM_SIZE
	.align		4
.L_420:
        /*0520*/ 	.byte	0x03, 0x19
        /*0522*/ 	.short	0x0264


	//----- nvinfo : EIATTR_PARAM_CBANK
	.align		4
        /*0524*/ 	.byte	0x04, 0x0a
        /*0526*/ 	.short	(.L_422 - .L_421)
	.align		4
.L_421:
        /*0528*/ 	.word	index@(.nv.constant0._Z10spcvmc_sw1iiPdS_S_S_S_S_S_S_S_S_S_S_S_S_S_S_S_S_S_PiS0_dS_iiiS_S0_S_S_S_S_S_S_S_S_S_S_S_S_S_S_S_S_S_S_S_S_S_S_S_S0_S_S_S_S_S_S_S_S_S_S_S_S_S_S_S_S_S_S_S_S_S_S_S_S_i)
        /*052c*/ 	.short	0x0380
        /*052e*/ 	.short	0x0264


	//----- nvinfo : EIATTR_SW_WAR
	.align		4
.L_422:
        /*0530*/ 	.byte	0x04, 0x36
        /*0532*/ 	.short	(.L_424 - .L_423)
.L_423:
        /*0534*/ 	.word	0x00000008
.L_424:


//--------------------- .nv.info._Z9taumol_swdPiPdS0_S0_S0_S0_S0_S_S_S_S_S_S_S0_S0_S0_S0_S0_S0_S0_S0_S0_S0_S_S0_S0_S0_S0_S0_S0_S0_S0_S0_S0_S0_S0_S0_S0_S0_S0_S0_S0_S0_S0_S0_S0_S0_S0_S0_S0_S0_S0_S0_S0_S0_S0_S0_S0_S0_S0_S0_S0_S0_S0_S0_S0_S0_S0_S0_S0_S0_S0_S0_S0_S0_S0_S0_S0_S0_S0_S0_S0_S0_S0_S0_S0_S0_S0_S0_S0_S0_S0_S0_S0_S0_S0_ --------------------------
	.section	.nv.info._Z9taumol_swdPiPdS0_S0_S0_S0_S0_S_S_S_S_S_S_S0_S0_S0_S0_S0_S0_S0_S0_S0_S0_S_S0_S0_S0_S0_S0_S0_S0_S0_S0_S0_S0_S0_S0_S0_S0_S0_S0_S0_S0_S0_S0_S0_S0_S0_S0_S0_S0_S0_S0_S0_S0_S0_S0_S0_S0_S0_S0_S0_S0_S0_S0_S0_S0_S0_S0_S0_S0_S0_S0_S0_S0_S0_S0_S0_S0_S0_S0_S0_S0_S0_S0_S0_S0_S0_S0_S0_S0_S0_S0_S0_S0_S0_,"",@"SHT_CUDA_INFO"
	.sectionflags	@""
	.align	4


	//----- nvinfo : EIATTR_CUDA_API_VERSION
	.align		4
        /*0000*/ 	.byte	0x04, 0x37
        /*0002*/ 	.short	(.L_426 - .L_425)
.L_425:
        /*0004*/ 	.word	0x00000082


	//----- nvinfo : EIATTR_KPARAM_INFO
	.align		4
.L_426:
        /*0008*/ 	.byte	0x04, 0x17
        /*000a*/ 	.short	(.L_428 - .L_427)
.L_427:
        /*000c*/ 	.word	0x00000000
        /*0010*/ 	.short	0x0060
        /*0012*/ 	.short	0x0300
        /*0014*/ 	.byte	0x00, 0xf5, 0x21, 0x00


	//----- nvinfo : EIATTR_KPARAM_INFO
	.align		4
.L_428:
        /*0018*/ 	.byte	0x04, 0x17
        /*001a*/ 	.short	(.L_430 - .L_429)
.L_429:
        /*001c*/ 	.word	0x00000000
        /*0020*/ 	.short	0x005f
        /*0022*/ 	.short	0x02f8
        /*0024*/ 	.byte	0x00, 0xf5, 0x21, 0x00


	//----- nvinfo : EIATTR_KPARAM_INFO
	.align		4
.L_430:
        /*0028*/ 	.byte	0x04, 0x17
        /*002a*/ 	.short	(.L_432 - .L_431)
.L_431:
        /*002c*/ 	.word	0x00000000
        /*0030*/ 	.short	0x005e
        /*0032*/ 	.short	0x02f0
        /*0034*/ 	.byte	0x00, 0xf5, 0x21, 0x00


	//----- nvinfo : EIATTR_KPARAM_INFO
	.align		4
.L_432:
        /*0038*/ 	.byte	0x04, 0x17
        /*003a*/ 	.short	(.L_434 - .L_433)
.L_433:
        /*003c*/ 	.word	0x00000000
        /*0040*/ 	.short	0x005d
        /*0042*/ 	.short	0x02e8
        /*0044*/ 	.byte	0x00, 0xf5, 0x21, 0x00


	//----- nvinfo : EIATTR_KPARAM_INFO
	.align		4
.L_434:
        /*0048*/ 	.byte	0x04, 0x17
        /*004a*/ 	.short	(.L_436 - .L_435)
.L_435:
        /*004c*/ 	.word	0x00000000
        /*0050*/ 	.short	0x005c
        /*0052*/ 	.short	0x02e0
        /*0054*/ 	.byte	0x00, 0xf5, 0x21, 0x00


	//----- nvinfo : EIATTR_KPARAM_INFO
	.align		4
.L_436:
        /*0058*/ 	.byte	0x04, 0x17
        /*005a*/ 	.short	(.L_438 - .L_437)
.L_437:
        /*005c*/ 	.word	0x00000000
        /*0060*/ 	.short	0x005b
        /*0062*/ 	.short	0x02d8
        /*0064*/ 	.byte	0x00, 0xf5, 0x21, 0x00


	//----- nvinfo : EIATTR_KPARAM_INFO
	.align		4
.L_438:
        /*0068*/ 	.byte	0x04, 0x17
        /*006a*/ 	.short	(.L_440 - .L_439)
.L_439:
        /*006c*/ 	.word	0x00000000
        /*0070*/ 	.short	0x005a
        /*0072*/ 	.short	0x02d0
        /*0074*/ 	.byte	0x00, 0xf5, 0x21, 0x00


	//----- nvinfo : EIATTR_KPARAM_INFO
	.align		4
.L_440:
        /*0078*/ 	.byte	0x04, 0x17
        /*007a*/ 	.short	(.L_442 - .L_441)
.L_441:
        /*007c*/ 	.word	0x00000000
        /*0080*/ 	.short	0x0059
        /*0082*/ 	.short	0x02c8
        /*0084*/ 	.byte	0x00, 0xf5, 0x21, 0x00


	//----- nvinfo : EIATTR_KPARAM_INFO
	.align		4
.L_442:
        /*0088*/ 	.byte	0x04, 0x17
        /*008a*/ 	.short	(.L_444 - .L_443)
.L_443:
        /*008c*/ 	.word	0x00000000
        /*0090*/ 	.short	0x0058
        /*0092*/ 	.short	0x02c0
        /*0094*/ 	.byte	0x00, 0xf5, 0x21, 0x00


	//----- nvinfo : EIATTR_KPARAM_INFO
	.align		4
.L_444:
        /*0098*/ 	.byte	0x04, 0x17
        /*009a*/ 	.short	(.L_446 - .L_445)
.L_445:
        /*009c*/ 	.word	0x00000000
        /*00a0*/ 	.short	0x0057
        /*00a2*/ 	.short	0x02b8
        /*00a4*/ 	.byte	0x00, 0xf5, 0x21, 0x00


	//----- nvinfo : EIATTR_KPARAM_INFO
	.align		4
.L_446:
        /*00a8*/ 	.byte	0x04, 0x17
        /*00aa*/ 	.short	(.L_448 - .L_447)
.L_447:
        /*00ac*/ 	.word	0x00000000
        /*00b0*/ 	.short	0x0056
        /*00b2*/ 	.short	0x02b0
        /*00b4*/ 	.byte	0x00, 0xf5, 0x21, 0x00


	//----- nvinfo : EIATTR_KPARAM_INFO
	.align		4
.L_448:
        /*00b8*/ 	.byte	0x04, 0x17
        /*00ba*/ 	.short	(.L_450 - .L_449)
.L_449:
        /*00bc*/ 	.word	0x00000000
        /*00c0*/ 	.short	0x0055
        /*00c2*/ 	.short	0x02a8
        /*00c4*/ 	.byte	0x00, 0xf5, 0x21, 0x00


	//----- nvinfo : EIATTR_KPARAM_INFO
	.align		4
.L_450:
        /*00c8*/ 	.byte	0x04, 0x17
        /*00ca*/ 	.short	(.L_452 - .L_451)
.L_451:
        /*00cc*/ 	.word	0x00000000
        /*00d0*/ 	.short	0x0054
        /*00d2*/ 	.short	0x02a0
        /*00d4*/ 	.byte	0x00, 0xf5, 0x21, 0x00


	//----- nvinfo : EIATTR_KPARAM_INFO
	.align		4
.L_452:
        /*00d8*/ 	.byte	0x04, 0x17
        /*00da*/ 	.short	(.L_454 - .L_453)
.L_453:
        /*00dc*/ 	.word	0x00000000
        /*00e0*/ 	.short	0x0053
        /*00e2*/ 	.short	0x0298
        /*00e4*/ 	.byte	0x00, 0xf5, 0x21, 0x00


	//----- nvinfo : EIATTR_KPARAM_INFO
	.align		4
.L_454:
        /*00e8*/ 	.byte	0x04, 0x17
        /*00ea*/ 	.short	(.L_456 - .L_455)
.L_455:
        /*00ec*/ 	.word	0x00000000
        /*00f0*/ 	.short	0x0052
        /*00f2*/ 	.short	0x0290
        /*00f4*/ 	.byte	0x00, 0xf5, 0x21, 0x00


	//----- nvinfo : EIATTR_KPARAM_INFO
	.align		4
.L_456:
        /*00f8*/ 	.byte	0x04, 0x17
        /*00fa*/ 	.short	(.L_458 - .L_457)
.L_457:
        /*00fc*/ 	.word	0x00000000
        /*0100*/ 	.short	0x0051
        /*0102*/ 	.short	0x0288
        /*0104*/ 	.byte	0x00, 0xf5, 0x21, 0x00


	//----- nvinfo : EIATTR_KPARAM_INFO
	.align		4
.L_458:
        /*0108*/ 	.byte	0x04, 0x17
        /*010a*/ 	.short	(.L_460 - .L_459)
.L_459:
        /*010c*/ 	.word	0x00000000
        /*0110*/ 	.short	0x0050
        /*0112*/ 	.short	0x0280
        /*0114*/ 	.byte	0x00, 0xf5, 0x21, 0x00


	//----- nvinfo : EIATTR_KPARAM_INFO
	.align		4
.L_460:
        /*0118*/ 	.byte	0x04, 0x17
        /*011a*/ 	.short	(.L_462 - .L_461)
.L_461:
        /*011c*/ 	.word	0x00000000
        /*0120*/ 	.short	0x004f
        /*0122*/ 	.short	0x0278
        /*0124*/ 	.byte	0x00, 0xf5, 0x21, 0x00


	//----- nvinfo : EIATTR_KPARAM_INFO
	.align		4
.L_462:
        /*0128*/ 	.byte	0x04, 0x17
        /*012a*/ 	.short	(.L_464 - .L_463)
.L_463:
        /*012c*/ 	.word	0x00000000
        /*0130*/ 	.short	0x004e
        /*0132*/ 	.short	0x0270
        /*0134*/ 	.byte	0x00, 0xf5, 0x21, 0x00


	//----- nvinfo : EIATTR_KPARAM_INFO
	.align		4
.L_464:
        /*0138*/ 	.byte	0x04, 0x17
        /*013a*/ 	.short	(.L_466 - .L_465)
.L_465:
        /*013c*/ 	.word	0x00000000
        /*0140*/ 	.short	0x004d
        /*0142*/ 	.short	0x0268
        /*0144*/ 	.byte	0x00, 0xf5, 0x21, 0x00


	//----- nvinfo : EIATTR_KPARAM_INFO
	.align		4
.L_466:
        /*0148*/ 	.byte	0x04, 0x17
        /*014a*/ 	.short	(.L_468 - .L_467)
.L_467:
        /*014c*/ 	.word	0x00000000
        /*0150*/ 	.short	0x004c
        /*0152*/ 	.short	0x0260
        /*0154*/ 	.byte	0x00, 0xf5, 0x21, 0x00


	//----- nvinfo : EIATTR_KPARAM_INFO
	.align		4
.L_468:
        /*0158*/ 	.byte	0x04, 0x17
        /*015a*/ 	.short	(.L_470 - .L_469)
.L_469:
        /*015c*/ 	.word	0x00000000
        /*0160*/ 	.short	0x004b
        /*0162*/ 	.short	0x0258
        /*0164*/ 	.byte	0x00, 0xf5, 0x21, 0x00


	//----- nvinfo : EIATTR_KPARAM_INFO
	.align		4
.L_470:
        /*0168*/ 	.byte	0x04, 0x17
        /*016a*/ 	.short	(.L_472 - .L_471)
.L_471:
        /*016c*/ 	.word	0x00000000
        /*0170*/ 	.short	0x004a
        /*0172*/ 	.short	0x0250
        /*0174*/ 	.byte	0x00, 0xf5, 0x21, 0x00


	//----- nvinfo : EIATTR_KPARAM_INFO
	.align		4
.L_472:
        /*0178*/ 	.byte	0x04, 0x17
        /*017a*/ 	.short	(.L_474 - .L_473)
.L_473:
        /*017c*/ 	.word	0x00000000
        /*0180*/ 	.short	0x0049
        /*0182*/ 	.short	0x0248
        /*0184*/ 	.byte	0x00, 0xf5, 0x21, 0x00


	//----- nvinfo : EIATTR_KPARAM_INFO
	.align		4
.L_474:
        /*0188*/ 	.byte	0x04, 0x17
        /*018a*/ 	.short	(.L_476 - .L_475)
.L_475:
        /*018c*/ 	.word	0x00000000
        /*0190*/ 	.short	0x0048
        /*0192*/ 	.short	0x0240
        /*0194*/ 	.byte	0x00, 0xf5, 0x21, 0x00


	//----- nvinfo : EIATTR_KPARAM_INFO
	.align		4
.L_476:
        /*0198*/ 	.byte	0x04, 0x17
        /*019a*/ 	.short	(.L_478 - .L_477)
.L_477:
        /*019c*/ 	.word	0x00000000
        /*01a0*/ 	.short	0x0047
        /*01a2*/ 	.short	0x0238
        /*01a4*/ 	.byte	0x00, 0xf5, 0x21, 0x00


	//----- nvinfo : EIATTR_KPARAM_INFO
	.align		4
.L_478:
        /*01a8*/ 	.byte	0x04, 0x17
        /*01aa*/ 	.short	(.L_480 - .L_479)
.L_479:
        /*01ac*/ 	.word	0x00000000
        /*01b0*/ 	.short	0x0046
        /*01b2*/ 	.short	0x0230
        /*01b4*/ 	.byte	0x00, 0xf5, 0x21, 0x00


	//----- nvinfo : EIATTR_KPARAM_INFO
	.align		4
.L_480:
        /*01b8*/ 	.byte	0x04, 0x17
        /*01ba*/ 	.short	(.L_482 - .L_481)
.L_481:
        /*01bc*/ 	.word	0x00000000
        /*01c0*/ 	.short	0x0045
        /*01c2*/ 	.short	0x0228
        /*01c4*/ 	.byte	0x00, 0xf5, 0x21, 0x00


	//----- nvinfo : EIATTR_KPARAM_INFO
	.align		4
.L_482:
        /*01c8*/ 	.byte	0x04, 0x17
        /*01ca*/ 	.short	(.L_484 - .L_483)
.L_483:
        /*01cc*/ 	.word	0x00000000
        /*01d0*/ 	.short	0x0044
        /*01d2*/ 	.short	0x0220
        /*01d4*/ 	.byte	0x00, 0xf5, 0x21, 0x00


	//----- nvinfo : EIATTR_KPARAM_INFO
	.align		4
.L_484:
        /*01d8*/ 	.byte	0x04, 0x17
        /*01da*/ 	.short	(.L_486 - .L_485)
.L_485:
        /*01dc*/ 	.word	0x00000000
        /*01e0*/ 	.short	0x0043
        /*01e2*/ 	.short	0x0218
        /*01e4*/ 	.byte	0x00, 0xf5, 0x21, 0x00


	//----- nvinfo : EIATTR_KPARAM_INFO
	.align		4
.L_486:
        /*01e8*/ 	.byte	0x04, 0x17
        /*01ea*/ 	.short	(.L_488 - .L_487)
.L_487:
        /*01ec*/ 	.word	0x00000000
        /*01f0*/ 	.short	0x0042
        /*01f2*/ 	.short	0x0210
        /*01f4*/ 	.byte	0x00, 0xf5, 0x21, 0x00


	//----- nvinfo : EIATTR_KPARAM_INFO
	.align		4
.L_488:
        /*01f8*/ 	.byte	0x04, 0x17
        /*01fa*/ 	.short	(.L_490 - .L_489)
.L_489:
        /*01fc*/ 	.word	0x00000000
        /*0200*/ 	.short	0x0041
        /*0202*/ 	.short	0x0208
        /*0204*/ 	.byte	0x00, 0xf5, 0x21, 0x00


	//----- nvinfo : EIATTR_KPARAM_INFO
	.align		4
.L_490:
        /*0208*/ 	.byte	0x04, 0x17
        /*020a*/ 	.short	(.L_492 - .L_491)
.L_491:
        /*020c*/ 	.word	0x00000000
        /*0210*/ 	.short	0x0040
        /*0212*/ 	.short	0x0200
        /*0214*/ 	.byte	0x00, 0xf5, 0x21, 0x00


	//----- nvinfo : EIATTR_KPARAM_INFO
	.align		4
.L_492:
        /*0218*/ 	.byte	0x04, 0x17
        /*021a*/ 	.short	(.L_494 - .L_493)
.L_493:
        /*021c*/ 	.word	0x00000000
        /*0220*/ 	.short	0x003f
        /*0222*/ 	.short	0x01f8
        /*0224*/ 	.byte	0x00, 0xf5, 0x21, 0x00


	//----- nvinfo : EIATTR_KPARAM_INFO
	.align		4
.L_494:
        /*0228*/ 	.byte	0x04, 0x17
        /*022a*/ 	.short	(.L_496 - .L_495)
.L_495:
        /*022c*/ 	.word	0x00000000
        /*0230*/ 	.short	0x003e
        /*0232*/ 	.short	0x01f0
        /*0234*/ 	.byte	0x00, 0xf5, 0x21, 0x00


	//----- nvinfo : EIATTR_KPARAM_INFO
	.align		4
.L_496:
        /*0238*/ 	.byte	0x04, 0x17
        /*023a*/ 	.short	(.L_498 - .L_497)
.L_497:
        /*023c*/ 	.word	0x00000000
        /*0240*/ 	.short	0x003d
        /*0242*/ 	.short	0x01e8
        /*0244*/ 	.byte	0x00, 0xf5, 0x21, 0x00


	//----- nvinfo : EIATTR_KPARAM_INFO
	.align		4
.L_498:
        /*0248*/ 	.byte	0x04, 0x17
        /*024a*/ 	.short	(.L_500 - .L_499)
.L_499:
        /*024c*/ 	.word	0x00000000
        /*0250*/ 	.short	0x003c
        /*0252*/ 	.short	0x01e0
        /*0254*/ 	.byte	0x00, 0xf5, 0x21, 0x00


	//----- nvinfo : EIATTR_KPARAM_INFO
	.align		4
.L_500:
        /*0258*/ 	.byte	0x04, 0x17
        /*025a*/ 	.short	(.L_502 - .L_501)
.L_501:
        /*025c*/ 	.word	0x00000000
        /*0260*/ 	.short	0x003b
        /*0262*/ 	.short	0x01d8
        /*0264*/ 	.byte	0x00, 0xf5, 0x21, 0x00


	//----- nvinfo : EIATTR_KPARAM_INFO
	.align		4
.L_502:
        /*0268*/ 	.byte	0x04, 0x17
        /*026a*/ 	.short	(.L_504 - .L_503)
.L_503:
        /*026c*/ 	.word	0x00000000
        /*0270*/ 	.short	0x003a
        /*0272*/ 	.short	0x01d0
        /*0274*/ 	.byte	0x00, 0xf5, 0x21, 0x00


	//----- nvinfo : EIATTR_KPARAM_INFO
	.align		4
.L_504:
        /*0278*/ 	.byte	0x04, 0x17
        /*027a*/ 	.short	(.L_506 - .L_505)
.L_505:
        /*027c*/ 	.word	0x00000000
        /*0280*/ 	.short	0x0039
        /*0282*/ 	.short	0x01c8
        /*0284*/ 	.byte	0x00, 0xf5, 0x21, 0x00


	//----- nvinfo : EIATTR_KPARAM_INFO
	.align		4
.L_506:
        /*0288*/ 	.byte	0x04, 0x17
        /*028a*/ 	.short	(.L_508 - .L_507)
.L_507:
        /*028c*/ 	.word	0x00000000
        /*0290*/ 	.short	0x0038
        /*0292*/ 	.short	0x01c0
        /*0294*/ 	.byte	0x00, 0xf5, 0x21, 0x00


	//----- nvinfo : EIATTR_KPARAM_INFO
	.align		4
.L_508:
        /*0298*/ 	.byte	0x04, 0x17
        /*029a*/ 	.short	(.L_510 - .L_509)
.L_509:
        /*029c*/ 	.word	0x00000000
        /*02a0*/ 	.short	0x0037
        /*02a2*/ 	.short	0x01b8
        /*02a4*/ 	.byte	0x00, 0xf5, 0x21, 0x00


	//----- nvinfo : EIATTR_KPARAM_INFO
	.align		4
.L_510:
        /*02a8*/ 	.byte	0x04, 0x17
        /*02aa*/ 	.short	(.L_512 - .L_511)
.L_511:
        /*02ac*/ 	.word	0x00000000
        /*02b0*/ 	.short	0x0036
        /*02b2*/ 	.short	0x01b0
        /*02b4*/ 	.byte	0x00, 0xf5, 0x21, 0x00


	//----- nvinfo : EIATTR_KPARAM_INFO
	.align		4
.L_512:
        /*02b8*/ 	.byte	0x04, 0x17
        /*02ba*/ 	.short	(.L_514 - .L_513)
.L_513:
        /*02bc*/ 	.word	0x00000000
        /*02c0*/ 	.short	0x0035
        /*02c2*/ 	.short	0x01a8
        /*02c4*/ 	.byte	0x00, 0xf5, 0x21, 0x00


	//----- nvinfo : EIATTR_KPARAM_INFO
	.align		4
.L_514:
        /*02c8*/ 	.byte	0x04, 0x17
        /*02ca*/ 	.short	(.L_516 - .L_515)
.L_515:
        /*02cc*/ 	.word	0x00000000
        /*02d0*/ 	.short	0x0034
        /*02d2*/ 	.short	0x01a0
        /*02d4*/ 	.byte	0x00, 0xf5, 0x21, 0x00


	//----- nvinfo : EIATTR_KPARAM_INFO
	.align		4
.L_516:
        /*02d8*/ 	.byte	0x04, 0x17
        /*02da*/ 	.short	(.L_518 - .L_517)
.L_517:
        /*02dc*/ 	.word	0x00000000
        /*02e0*/ 	.short	0x0033
        /*02e2*/ 	.short	0x0198
        /*02e4*/ 	.byte	0x00, 0xf5, 0x21, 0x00


	//----- nvinfo : EIATTR_KPARAM_INFO
	.align		4
.L_518:
        /*02e8*/ 	.byte	0x04, 0x17
        /*02ea*/ 	.short	(.L_520 - .L_519)
.L_519:
        /*02ec*/ 	.word	0x00000000
        /*02f0*/ 	.short	0x0032
        /*02f2*/ 	.short	0x0190
        /*02f4*/ 	.byte	0x00, 0xf5, 0x21, 0x00


	//----- nvinfo : EIATTR_KPARAM_INFO
	.align		4
.L_520:
        /*02f8*/ 	.byte	0x04, 0x17
        /*02fa*/ 	.short	(.L_522 - .L_521)
.L_521:
        /*02fc*/ 	.word	0x00000000
        /*0300*/ 	.short	0x0031
        /*0302*/ 	.short	0x0188
        /*0304*/ 	.byte	0x00, 0xf5, 0x21, 0x00


	//----- nvinfo : EIATTR_KPARAM_INFO
	.align		4
.L_522:
        /*0308*/ 	.byte	0x04, 0x17
        /*030a*/ 	.short	(.L_524 - .L_523)
.L_523:
        /*030c*/ 	.word	0x00000000
        /*0310*/ 	.short	0x0030
        /*0312*/ 	.short	0x0180
        /*0314*/ 	.byte	0x00, 0xf5, 0x21, 0x00


	//----- nvinfo : EIATTR_KPARAM_INFO
	.align		4
.L_524:
        /*0318*/ 	.byte	0x04, 0x17
        /*031a*/ 	.short	(.L_526 - .L_525)
.L_525:
        /*031c*/ 	.word	0x00000000
        /*0320*/ 	.short	0x002f
        /*0322*/ 	.short	0x0178
        /*0324*/ 	.byte	0x00, 0xf5, 0x21, 0x00


	//----- nvinfo : EIATTR_KPARAM_INFO
	.align		4
.L_526:
        /*0328*/ 	.byte	0x04, 0x17
        /*032a*/ 	.short	(.L_528 - .L_527)
.L_527:
        /*032c*/ 	.word	0x00000000
        /*0330*/ 	.short	0x002e
        /*0332*/ 	.short	0x0170
        /*0334*/ 	.byte	0x00, 0xf5, 0x21, 0x00


	//----- nvinfo : EIATTR_KPARAM_INFO
	.align		4
.L_528:
        /*0338*/ 	.byte	0x04, 0x17
        /*033a*/ 	.short	(.L_530 - .L_529)
.L_529:
        /*033c*/ 	.word	0x00000000
        /*0340*/ 	.short	0x002d
        /*0342*/ 	.short	0x0168
        /*0344*/ 	.byte	0x00, 0xf5, 0x21, 0x00


	//----- nvinfo : EIATTR_KPARAM_INFO
	.align		4
.L_530:
        /*0348*/ 	.byte	0x04, 0x17
        /*034a*/ 	.short	(.L_532 - .L_531)
.L_531:
        /*034c*/ 	.word	0x00000000
        /*0350*/ 	.short	0x002c
        /*0352*/ 	.short	0x0160
        /*0354*/ 	.byte	0x00, 0xf5, 0x21, 0x00


	//----- nvinfo : EIATTR_KPARAM_INFO
	.align		4
.L_532:
        /*0358*/ 	.byte	0x04, 0x17
        /*035a*/ 	.short	(.L_534 - .L_533)
.L_533:
        /*035c*/ 	.word	0x00000000
        /*0360*/ 	.short	0x002b
        /*0362*/ 	.short	0x0158
        /*0364*/ 	.byte	0x00, 0xf5, 0x21, 0x00


	//----- nvinfo : EIATTR_KPARAM_INFO
	.align		4
.L_534:
        /*0368*/ 	.byte	0x04, 0x17
        /*036a*/ 	.short	(.L_536 - .L_535)
.L_535:
        /*036c*/ 	.word	0x00000000
        /*0370*/ 	.short	0x002a
        /*0372*/ 	.short	0x0150
        /*0374*/ 	.byte	0x00, 0xf5, 0x21, 0x00


	//----- nvinfo : EIATTR_KPARAM_INFO
	.align		4
.L_536:
        /*0378*/ 	.byte	0x04, 0x17
        /*037a*/ 	.short	(.L_538 - .L_537)
.L_537:
        /*037c*/ 	.word	0x00000000
        /*0380*/ 	.short	0x0029
        /*0382*/ 	.short	0x0148
        /*0384*/ 	.byte	0x00, 0xf5, 0x21, 0x00


	//----- nvinfo : EIATTR_KPARAM_INFO
	.align		4
.L_538:
        /*0388*/ 	.byte	0x04, 0x17
        /*038a*/ 	.short	(.L_540 - .L_539)
.L_539:
        /*038c*/ 	.word	0x00000000
        /*0390*/ 	.short	0x0028
        /*0392*/ 	.short	0x0140
        /*0394*/ 	.byte	0x00, 0xf5, 0x21, 0x00


	//----- nvinfo : EIATTR_KPARAM_INFO
	.align		4
.L_540:
        /*0398*/ 	.byte	0x04, 0x17
        /*039a*/ 	.short	(.L_542 - .L_541)
.L_541:
        /*039c*/ 	.word	0x00000000
        /*03a0*/ 	.short	0x0027
        /*03a2*/ 	.short	0x0138
        /*03a4*/ 	.byte	0x00, 0xf5, 0x21, 0x00


	//----- nvinfo : EIATTR_KPARAM_INFO
	.align		4
.L_542:
        /*03a8*/ 	.byte	0x04, 0x17
        /*03aa*/ 	.short	(.L_544 - .L_543)
.L_543:
        /*03ac*/ 	.word	0x00000000
        /*03b0*/ 	.short	0x0026
        /*03b2*/ 	.short	0x0130
        /*03b4*/ 	.byte	0x00, 0xf5, 0x21, 0x00


	//----- nvinfo : EIATTR_KPARAM_INFO
	.align		4
.L_544:
        /*03b8*/ 	.byte	0x04, 0x17
        /*03ba*/ 	.short	(.L_546 - .L_545)
.L_545:
        /*03bc*/ 	.word	0x00000000
        /*03c0*/ 	.short	0x0025
        /*03c2*/ 	.short	0x0128
        /*03c4*/ 	.byte	0x00, 0xf5, 0x21, 0x00


	//----- nvinfo : EIATTR_KPARAM_INFO
	.align		4
.L_546:
        /*03c8*/ 	.byte	0x04, 0x17
        /*03ca*/ 	.short	(.L_548 - .L_547)
.L_547:
        /*03cc*/ 	.word	0x00000000
        /*03d0*/ 	.short	0x0024
        /*03d2*/ 	.short	0x0120
        /*03d4*/ 	.byte	0x00, 0xf5, 0x21, 0x00


	//----- nvinfo : EIATTR_KPARAM_INFO
	.align		4
.L_548:
        /*03d8*/ 	.byte	0x04, 0x17
        /*03da*/ 	.short	(.L_550 - .L_549)
.L_549:
        /*03dc*/ 	.word	0x00000000
        /*03e0*/ 	.short	0x0023
        /*03e2*/ 	.short	0x0118
        /*03e4*/ 	.byte	0x00, 0xf5, 0x21, 0x00


	//----- nvinfo : EIATTR_KPARAM_INFO
	.align		4
.L_550:
        /*03e8*/ 	.byte	0x04, 0x17
        /*03ea*/ 	.short	(.L_552 - .L_551)
.L_551:
        /*03ec*/ 	.word	0x00000000
        /*03f0*/ 	.short	0x0022
        /*03f2*/ 	.short	0x0110
        /*03f4*/ 	.byte	0x00, 0xf5, 0x21, 0x00


	//----- nvinfo : EIATTR_KPARAM_INFO
	.align		4
.L_552:
        /*03f8*/ 	.byte	0x04, 0x17
        /*03fa*/ 	.short	(.L_554 - .L_553)
.L_553:
        /*03fc*/ 	.word	0x00000000
        /*0400*/ 	.short	0x0021
        /*0402*/ 	.short	0x0108
        /*0404*/ 	.byte	0x00, 0xf5, 0x21, 0x00


	//----- nvinfo : EIATTR_KPARAM_INFO
	.align		4
.L_554:
        /*0408*/ 	.byte	0x04, 0x17
        /*040a*/ 	.short	(.L_556 - .L_555)
.L_555:
        /*040c*/ 	.word	0x00000000
        /*0410*/ 	.short	0x0020
        /*0412*/ 	.short	0x0100
        /*0414*/ 	.byte	0x00, 0xf5, 0x21, 0x00


	//----- nvinfo : EIATTR_KPARAM_INFO
	.align		4
.L_556:
        /*0418*/ 	.byte	0x04, 0x17
        /*041a*/ 	.short	(.L_558 - .L_557)
.L_557:
        /*041c*/ 	.word	0x00000000
        /*0420*/ 	.short	0x001f
        /*0422*/ 	.short	0x00f8
        /*0424*/ 	.byte	0x00, 0xf5, 0x21, 0x00


	//----- nvinfo : EIATTR_KPARAM_INFO
	.align		4
.L_558:
        /*0428*/ 	.byte	0x04, 0x17
        /*042a*/ 	.short	(.L_560 - .L_559)
.L_559:
        /*042c*/ 	.word	0x00000000
        /*0430*/ 	.short	0x001e
        /*0432*/ 	.short	0x00f0
        /*0434*/ 	.byte	0x00, 0xf5, 0x21, 0x00


	//----- nvinfo : EIATTR_KPARAM_INFO
	.align		4
.L_560:
        /*0438*/ 	.byte	0x04, 0x17
        /*043a*/ 	.short	(.L_562 - .L_561)
.L_561:
        /*043c*/ 	.word	0x00000000
        /*0440*/ 	.short	0x001d
        /*0442*/ 	.short	0x00e8
        /*0444*/ 	.byte	0x00, 0xf5, 0x21, 0x00


	//----- nvinfo : EIATTR_KPARAM_INFO
	.align		4
.L_562:
        /*0448*/ 	.byte	0x04, 0x17
        /*044a*/ 	.short	(.L_564 - .L_563)
.L_563:
        /*044c*/ 	.word	0x00000000
        /*0450*/ 	.short	0x001c
        /*0452*/ 	.short	0x00e0
        /*0454*/ 	.byte	0x00, 0xf5, 0x21, 0x00


	//----- nvinfo : EIATTR_KPARAM_INFO
	.align		4
.L_564:
        /*0458*/ 	.byte	0x04, 0x17
        /*045a*/ 	.short	(.L_566 - .L_565)
.L_565:
        /*045c*/ 	.word	0x00000000
        /*0460*/ 	.short	0x001b
        /*0462*/ 	.short	0x00d8
        /*0464*/ 	.byte	0x00, 0xf5, 0x21, 0x00


	//----- nvinfo : EIATTR_KPARAM_INFO
	.align		4
.L_566:
        /*0468*/ 	.byte	0x04, 0x17
        /*046a*/ 	.short	(.L_568 - .L_567)
.L_567:
        /*046c*/ 	.word	0x00000000
        /*0470*/ 	.short	0x001a
        /*0472*/ 	.short	0x00d0
        /*0474*/ 	.byte	0x00, 0xf5, 0x21, 0x00


	//----- nvinfo : EIATTR_KPARAM_INFO
	.align		4
.L_568:
        /*0478*/ 	.byte	0x04, 0x17
        /*047a*/ 	.short	(.L_570 - .L_569)
.L_569:
        /*047c*/ 	.word	0x00000000
        /*0480*/ 	.short	0x0019
        /*0482*/ 	.short	0x00c8
        /*0484*/ 	.byte	0x00, 0xf5, 0x21, 0x00


	//----- nvinfo : EIATTR_KPARAM_INFO
	.align		4
.L_570:
        /*0488*/ 	.byte	0x04, 0x17
        /*048a*/ 	.short	(.L_572 - .L_571)
.L_571:
        /*048c*/ 	.word	0x00000000
        /*0490*/ 	.short	0x0018
        /*0492*/ 	.short	0x00c0
        /*0494*/ 	.byte	0x00, 0xf5, 0x21, 0x00


	//----- nvinfo : EIATTR_KPARAM_INFO
	.align		4
.L_572:
        /*0498*/ 	.byte	0x04, 0x17
        /*049a*/ 	.short	(.L_574 - .L_573)
.L_573:
        /*049c*/ 	.word	0x00000000
        /*04a0*/ 	.short	0x0017
        /*04a2*/ 	.short	0x00b8
        /*04a4*/ 	.byte	0x00, 0xf5, 0x21, 0x00


	//----- nvinfo : EIATTR_KPARAM_INFO
	.align		4
.L_574:
        /*04a8*/ 	.byte	0x04, 0x17
        /*04aa*/ 	.short	(.L_576 - .L_575)
.L_575:
        /*04ac*/ 	.word	0x00000000
        /*04b0*/ 	.short	0x0016
        /*04b2*/ 	.short	0x00b0
        /*04b4*/ 	.byte	0x00, 0xf5, 0x21, 0x00


	//----- nvinfo : EIATTR_KPARAM_INFO
	.align		4
.L_576:
        /*04b8*/ 	.byte	0x04, 0x17
        /*04ba*/ 	.short	(.L_578 - .L_577)
.L_577:
        /*04bc*/ 	.word	0x00000000
        /*04c0*/ 	.short	0x0015
        /*04c2*/ 	.short	0x00a8
        /*04c4*/ 	.byte	0x00, 0xf5, 0x21, 0x00


	//----- nvinfo : EIATTR_KPARAM_INFO
	.align		4
.L_578:
        /*04c8*/ 	.byte	0x04, 0x17
        /*04ca*/ 	.short	(.L_580 - .L_579)
.L_579:
        /*04cc*/ 	.word	0x00000000
        /*04d0*/ 	.short	0x0014
        /*04d2*/ 	.short	0x00a0
        /*04d4*/ 	.byte	0x00, 0xf5, 0x21, 0x00


	//----- nvinfo : EIATTR_KPARAM_INFO
	.align		4
.L_580:
        /*04d8*/ 	.byte	0x04, 0x17
        /*04da*/ 	.short	(.L_582 - .L_581)
.L_581:
        /*04dc*/ 	.word	0x00000000
        /*04e0*/ 	.short	0x0013
        /*04e2*/ 	.short	0x0098
        /*04e4*/ 	.byte	0x00, 0xf5, 0x21, 0x00


	//----- nvinfo : EIATTR_KPARAM_INFO
	.align		4
.L_582:
        /*04e8*/ 	.byte	0x04, 0x17
        /*04ea*/ 	.short	(.L_584 - .L_583)
.L_583:
        /*04ec*/ 	.word	0x00000000
        /*04f0*/ 	.short	0x0012
        /*04f2*/ 	.short	0x0090
        /*04f4*/ 	.byte	0x00, 0xf5, 0x21, 0x00


	//----- nvinfo : EIATTR_KPARAM_INFO
	.align		4
.L_584:
        /*04f8*/ 	.byte	0x04, 0x17
        /*04fa*/ 	.short	(.L_586 - .L_585)
.L_585:
        /*04fc*/ 	.word	0x00000000
        /*0500*/ 	.short	0x0011
        /*0502*/ 	.short	0x0088
        /*0504*/ 	.byte	0x00, 0xf5, 0x21, 0x00


	//----- nvinfo : EIATTR_KPARAM_INFO
	.align		4
.L_586:
        /*0508*/ 	.byte	0x04, 0x17
        /*050a*/ 	.short	(.L_588 - .L_587)
.L_587:
        /*050c*/ 	.word	0x00000000
        /*0510*/ 	.short	0x0010
        /*0512*/ 	.short	0x0080
        /*0514*/ 	.byte	0x00, 0xf5, 0x21, 0x00


	//----- nvinfo : EIATTR_KPARAM_INFO
	.align		4
.L_588:
        /*0518*/ 	.byte	0x04, 0x17
        /*051a*/ 	.short	(.L_590 - .L_589)
.L_589:
        /*051c*/ 	.word	0x00000000
        /*0520*/ 	.short	0x000f
        /*0522*/ 	.short	0x0078
        /*0524*/ 	.byte	0x00, 0xf5, 0x21, 0x00


	//----- nvinfo : EIATTR_KPARAM_INFO
	.align		4
.L_590:
        /*0528*/ 	.byte	0x04, 0x17
        /*052a*/ 	.short	(.L_592 - .L_591)
.L_591:
        /*052c*/ 	.word	0x00000000
        /*0530*/ 	.short	0x000e
        /*0532*/ 	.short	0x0070
        /*0534*/ 	.byte	0x00, 0xf5, 0x21, 0x00


	//----- nvinfo : EIATTR_KPARAM_INFO
	.align		4
.L_592:
        /*0538*/ 	.byte	0x04, 0x17
        /*053a*/ 	.short	(.L_594 - .L_593)
.L_593:
        /*053c*/ 	.word	0x00000000
        /*0540*/ 	.short	0x000d
        /*0542*/ 	.short	0x0068
        /*0544*/ 	.byte	0x00, 0xf5, 0x21, 0x00


	//----- nvinfo : EIATTR_KPARAM_INFO
	.align		4
.L_594:
        /*0548*/ 	.byte	0x04, 0x17
        /*054a*/ 	.short	(.L_596 - .L_595)
.L_595:
        /*054c*/ 	.word	0x00000000
        /*0550*/ 	.short	0x000c
        /*0552*/ 	.short	0x0060
        /*0554*/ 	.byte	0x00, 0xf5, 0x21, 0x00


	//----- nvinfo : EIATTR_KPARAM_INFO
	.align		4
.L_596:
        /*0558*/ 	.byte	0x04, 0x17
        /*055a*/ 	.short	(.L_598 - .L_597)
.L_597:
        /*055c*/ 	.word	0x00000000
        /*0560*/ 	.short	0x000b
        /*0562*/ 	.short	0x0058
        /*0564*/ 	.byte	0x00, 0xf5, 0x21, 0x00


	//----- nvinfo : EIATTR_KPARAM_INFO
	.align		4
.L_598:
        /*0568*/ 	.byte	0x04, 0x17
        /*056a*/ 	.short	(.L_600 - .L_599)
.L_599:
        /*056c*/ 	.word	0x00000000
        /*0570*/ 	.short	0x000a
        /*0572*/ 	.short	0x0050
        /*0574*/ 	.byte	0x00, 0xf5, 0x21, 0x00


	//----- nvinfo : EIATTR_KPARAM_INFO
	.align		4
.L_600:
        /*0578*/ 	.byte	0x04, 0x17
        /*057a*/ 	.short	(.L_602 - .L_601)
.L_601:
        /*057c*/ 	.word	0x00000000
        /*0580*/ 	.short	0x0009
        /*0582*/ 	.short	0x0048
        /*0584*/ 	.byte	0x00, 0xf5, 0x21, 0x00


	//----- nvinfo : EIATTR_KPARAM_INFO
	.align		4
.L_602:
        /*0588*/ 	.byte	0x04, 0x17
        /*058a*/ 	.short	(.L_604 - .L_603)
.L_603:
        /*058c*/ 	.word	0x00000000
        /*0590*/ 	.short	0x0008
        /*0592*/ 	.short	0x0040
        /*0594*/ 	.byte	0x00, 0xf5, 0x21, 0x00


	//----- nvinfo : EIATTR_KPARAM_INFO
	.align		4
.L_604:
        /*0598*/ 	.byte	0x04, 0x17
        /*059a*/ 	.short	(.L_606 - .L_605)
.L_605:
        /*059c*/ 	.word	0x00000000
        /*05a0*/ 	.short	0x0007
        /*05a2*/ 	.short	0x0038
        /*05a4*/ 	.byte	0x00, 0xf5, 0x21, 0x00


	//----- nvinfo : EIATTR_KPARAM_INFO
	.align		4
.L_606:
        /*05a8*/ 	.byte	0x04, 0x17
        /*05aa*/ 	.short	(.L_608 - .L_607)
.L_607:
        /*05ac*/ 	.word	0x00000000
        /*05b0*/ 	.short	0x0006
        /*05b2*/ 	.short	0x0030
        /*05b4*/ 	.byte	0x00, 0xf5, 0x21, 0x00


	//----- nvinfo : EIATTR_KPARAM_INFO
	.align		4
.L_608:
        /*05b8*/ 	.byte	0x04, 0x17
        /*05ba*/ 	.short	(.L_610 - .L_609)
.L_609:
        /*05bc*/ 	.word	0x00000000
        /*05c0*/ 	.short	0x0005
        /*05c2*/ 	.short	0x0028
        /*05c4*/ 	.byte	0x00, 0xf5, 0x21, 0x00


	//----- nvinfo : EIATTR_KPARAM_INFO
	.align		4
.L_610:
        /*05c8*/ 	.byte	0x04, 0x17
        /*05ca*/ 	.short	(.L_612 - .L_611)
.L_611:
        /*05cc*/ 	.word	0x00000000
        /*05d0*/ 	.short	0x0004
        /*05d2*/ 	.short	0x0020
        /*05d4*/ 	.byte	0x00, 0xf5, 0x21, 0x00


	//----- nvinfo : EIATTR_KPARAM_INFO
	.align		4
.L_612:
        /*05d8*/ 	.byte	0x04, 0x17
        /*05da*/ 	.short	(.L_614 - .L_613)
.L_613:
        /*05dc*/ 	.word	0x00000000
        /*05e0*/ 	.short	0x0003
        /*05e2*/ 	.short	0x0018
        /*05e4*/ 	.byte	0x00, 0xf5, 0x21, 0x00


	//----- nvinfo : EIATTR_KPARAM_INFO
	.align		4
.L_614:
        /*05e8*/ 	.byte	0x04, 0x17
        /*05ea*/ 	.short	(.L_616 - .L_615)
.L_615:
        /*05ec*/ 	.word	0x00000000
        /*05f0*/ 	.short	0x0002
        /*05f2*/ 	.short	0x0010
        /*05f4*/ 	.byte	0x00, 0xf5, 0x21, 0x00


	//----- nvinfo : EIATTR_KPARAM_INFO
	.align		4
.L_616:
        /*05f8*/ 	.byte	0x04, 0x17
        /*05fa*/ 	.short	(.L_618 - .L_617)
.L_617:
        /*05fc*/ 	.word	0x00000000
        /*0600*/ 	.short	0x0001
        /*0602*/ 	.short	0x0008
        /*0604*/ 	.byte	0x00, 0xf5, 0x21, 0x00


	//----- nvinfo : EIATTR_KPARAM_INFO
	.align		4
.L_618:
        /*0608*/ 	.byte	0x04, 0x17
        /*060a*/ 	.short	(.L_620 - .L_619)
.L_619:
        /*060c*/ 	.word	0x00000000
        /*0610*/ 	.short	0x0000
        /*0612*/ 	.short	0x0000
        /*0614*/ 	.byte	0x00, 0xf0, 0x21, 0x00


	//----- nvinfo : EIATTR_SPARSE_MMA_MASK
	.align		4
.L_620:
        /*0618*/ 	.byte	0x03, 0x50
        /*061a*/ 	.short	0x0000


	//----- nvinfo : EIATTR_MAXREG_COUNT
	.align		4
        /*061c*/ 	.byte	0x03, 0x1b
        /*061e*/ 	.short	0x00ff


	//----- nvinfo : EIATTR_EXTERNS
	.align		4
        /*0620*/ 	.byte	0x04, 0x0f
        /*0622*/ 	.short	(.L_622 - .L_621)


	//   ....[0]....
	.align		4
.L_621:
        /*0624*/ 	.word	index@(vprintf)


	//----- nvinfo : EIATTR_MERCURY_ISA_VERSION
	.align		4
.L_622:
        /*0628*/ 	.byte	0x03, 0x5f
        /*062a*/ 	.short	0x0101


	//----- nvinfo : EIATTR_VRC_CTA_INIT_COUNT
	.align		4
        /*062c*/ 	.byte	0x02, 0x4a
	.zero		1
	.zero		1


	//----- nvinfo : EIATTR_SYSCALL_OFFSETS
	.align		4
        /*0630*/ 	.byte	0x04, 0x46
        /*0632*/ 	.short	(.L_624 - .L_623)


	//   ....[0]....
.L_623:
        /*0634*/ 	.word	0x00000790


	//----- nvinfo : EIATTR_EXIT_INSTR_OFFSETS
	.align		4
.L_624:
        /*0638*/ 	.byte	0x04, 0x1c
        /*063a*/ 	.short	(.L_626 - .L_625)


	//   ....[0]....
.L_625:
        /*063c*/ 	.word	0x000039e0


	//   ....[1]....
        /*0640*/ 	.word	0x00012320


	//   ....[2]....
        /*0644*/ 	.word	0x00013df0


	//----- nvinfo : EIATTR_CRS_STACK_SIZE
	.align		4
.L_626:
        /*0648*/ 	.byte	0x04, 0x1e
        /*064a*/ 	.short	(.L_628 - .L_627)
.L_627:
        /*064c*/ 	.word	0x00000000


	//----- nvinfo : EIATTR_CBANK_PARAM_SIZE
	.align		4
.L_628:
        /*0650*/ 	.byte	0x03, 0x19
        /*0652*/ 	.short	0x0308


	//----- nvinfo : EIATTR_PARAM_CBANK
	.align		4
        /*0654*/ 	.byte	0x04, 0x0a
        /*0656*/ 	.short	(.L_630 - .L_629)
	.align		4
.L_629:
        /*0658*/ 	.word	index@(.nv.constant0._Z9taumol_swdPiPdS0_S0_S0_S0_S0_S_S_S_S_S_S_S0_S0_S0_S0_S0_S0_S0_S0_S0_S0_S_S0_S0_S0_S0_S0_S0_S0_S0_S0_S0_S0_S0_S0_S0_S0_S0_S0_S0_S0_S0_S0_S0_S0_S0_S0_S0_S0_S0_S0_S0_S0_S0_S0_S0_S0_S0_S0_S0_S0_S0_S0_S0_S0_S0_S0_S0_S0_S0_S0_S0_S0_S0_S0_S0_S0_S0_S0_S0_S0_S0_S0_S0_S0_S0_S0_S0_S0_S0_S0_S0_S0_S0_)
        /*065c*/ 	.short	0x0380
        /*065e*/ 	.short	0x0308


	//----- nvinfo : EIATTR_SW_WAR
	.align		4
.L_630:
        /*0660*/ 	.byte	0x04, 0x36
        /*0662*/ 	.short	(.L_632 - .L_631)
.L_631:
        /*0664*/ 	.word	0x00000008
.L_632:


//--------------------- .nv.info._Z11setcoef_sw2PiS_S_Pd --------------------------
	.section	.nv.info._Z11setcoef_sw2PiS_S_Pd,"",@"SHT_CUDA_INFO"
	.sectionflags	@""
	.align	4


	//----- nvinfo : EIATTR_CUDA_API_VERSION
	.align		4
        /*0000*/ 	.byte	0x04, 0x37
        /*0002*/ 	.short	(.L_634 - .L_633)
.L_633:
        /*0004*/ 	.word	0x00000082


	//----- nvinfo : EIATTR_KPARAM_INFO
	.align		4
.L_634:
        /*0008*/ 	.byte	0x04, 0x17
        /*000a*/ 	.short	(.L_636 - .L_635)
.L_635:
        /*000c*/ 	.word	0x00000000
        /*0010*/ 	.short	0x0003
        /*0012*/ 	.short	0x0018
        /*0014*/ 	.byte	0x00, 0xf5, 0x21, 0x00


	//----- nvinfo : EIATTR_KPARAM_INFO
	.align		4
.L_636:
        /*0018*/ 	.byte	0x04, 0x17
        /*001a*/ 	.short	(.L_638 - .L_637)
.L_637:
        /*001c*/ 	.word	0x00000000
        /*0020*/ 	.short	0x0002
        /*0022*/ 	.short	0x0010
        /*0024*/ 	.byte	0x00, 0xf5, 0x21, 0x00


	//----- nvinfo : EIATTR_KPARAM_INFO
	.align		4
.L_638:
        /*0028*/ 	.byte	0x04, 0x17
        /*002a*/ 	.short	(.L_640 - .L_639)
.L_639:
        /*002c*/ 	.word	0x00000000
        /*0030*/ 	.short	0x0001
        /*0032*/ 	.short	0x0008
        /*0034*/ 	.byte	0x00, 0xf5, 0x21, 0x00


	//----- nvinfo : EIATTR_KPARAM_INFO
	.align		4
.L_640:
        /*0038*/ 	.byte	0x04, 0x17
        /*003a*/ 	.short	(.L_642 - .L_641)
.L_641:
        /*003c*/ 	.word	0x00000000
        /*0040*/ 	.short	0x0000
        /*0042*/ 	.short	0x0000
        /*0044*/ 	.byte	0x00, 0xf5, 0x21, 0x00


	//----- nvinfo : EIATTR_SPARSE_MMA_MASK
	.align		4
.L_642:
        /*0048*/ 	.byte	0x03, 0x50
        /*004a*/ 	.short	0x0000


	//----- nvinfo : EIATTR_MAXREG_COUNT
	.align		4
        /*004c*/ 	.byte	0x03, 0x1b
        /*004e*/ 	.short	0x00ff


	//----- nvinfo : EIATTR_MERCURY_ISA_VERSION
	.align		4
        /*0050*/ 	.byte	0x03, 0x5f
        /*0052*/ 	.short	0x0101


	//----- nvinfo : EIATTR_VRC_CTA_INIT_COUNT
	.align		4
        /*0054*/ 	.byte	0x02, 0x4a
	.zero		1
	.zero		1


	//----- nvinfo : EIATTR_EXIT_INSTR_OFFSETS
	.align		4
        /*0058*/ 	.byte	0x04, 0x1c
        /*005a*/ 	.short	(.L_644 - .L_643)


	//   ....[0]....
.L_643:
        /*005c*/ 	.word	0x000000a0


	//   ....[1]....
        /*0060*/ 	.word	0x00000e20


	//----- nvinfo : EIATTR_CRS_STACK_SIZE
	.align		4
.L_644:
        /*0064*/ 	.byte	0x04, 0x1e
        /*0066*/ 	.short	(.L_646 - .L_645)
.L_645:
        /*0068*/ 	.word	0x00000000


	//----- nvinfo : EIATTR_CBANK_PARAM_SIZE
	.align		4
.L_646:
        /*006c*/ 	.byte	0x03, 0x19
        /*006e*/ 	.short	0x0020


	//----- nvinfo : EIATTR_PARAM_CBANK
	.align		4
        /*0070*/ 	.byte	0x04, 0x0a
        /*0072*/ 	.short	(.L_648 - .L_647)
	.align		4
.L_647:
        /*0074*/ 	.word	index@(.nv.constant0._Z11setcoef_sw2PiS_S_Pd)
        /*0078*/ 	.short	0x0380
        /*007a*/ 	.short	0x0020


	//----- nvinfo : EIATTR_SW_WAR
	.align		4
.L_648:
        /*007c*/ 	.byte	0x04, 0x36
        /*007e*/ 	.short	(.L_650 - .L_649)
.L_649:
        /*0080*/ 	.word	0x00000008
.L_650:


//--------------------- .nv.info._Z11setcoef_sw1PdS_PiS0_S0_S_S0_S_S0_S_S_S0_S_S_S_S0_S_S_S_S_S_S_S_S_S_S_S_S0_S_S_S_S_ --------------------------
	.section	.nv.info._Z11setcoef_sw1PdS_PiS0_S0_S_S0_S_S0_S_S_S0_S_S_S_S0_S_S_S_S_S_S_S_S_S_S_S_S0_S_S_S_S_,"",@"SHT_CUDA_INFO"
	.sectionflags	@""
	.align	4


	//----- nvinfo : EIATTR_CUDA_API_VERSION
	.align		4
        /*0000*/ 	.byte	0x04, 0x37
        /*0002*/ 	.short	(.L_652 - .L_651)
.L_651:
        /*0004*/ 	.word	0x00000082


	//----- nvinfo : EIATTR_KPARAM_INFO
	.align		4
.L_652:
        /*0008*/ 	.byte	0x04, 0x17
        /*000a*/ 	.short	(.L_654 - .L_653)
.L_653:
        /*000c*/ 	.word	0x00000000
        /*0010*/ 	.short	0x001f
        /*0012*/ 	.short	0x00f8
        /*0014*/ 	.byte	0x00, 0xf5, 0x21, 0x00


	//----- nvinfo : EIATTR_KPARAM_INFO
	.align		4
.L_654:
        /*0018*/ 	.byte	0x04, 0x17
        /*001a*/ 	.short	(.L_656 - .L_655)
.L_655:
        /*001c*/ 	.word	0x00000000
        /*0020*/ 	.short	0x001e
        /*0022*/ 	.short	0x00f0
        /*0024*/ 	.byte	0x00, 0xf5, 0x21, 0x00


	//----- nvinfo : EIATTR_KPARAM_INFO
	.align		4
.L_656:
        /*0028*/ 	.byte	0x04, 0x17
        /*002a*/ 	.short	(.L_658 - .L_657)
.L_657:
        /*002c*/ 	.word	0x00000000
        /*0030*/ 	.short	0x001d
        /*0032*/ 	.short	0x00e8
        /*0034*/ 	.byte	0x00, 0xf5, 0x21, 0x00


	//----- nvinfo : EIATTR_KPARAM_INFO
	.align		4
.L_658:
        /*0038*/ 	.byte	0x04, 0x17
        /*003a*/ 	.short	(.L_660 - .L_659)
.L_659:
        /*003c*/ 	.word	0x00000000
        /*0040*/ 	.short	0x001c
        /*0042*/ 	.short	0x00e0
        /*0044*/ 	.byte	0x00, 0xf5, 0x21, 0x00


	//----- nvinfo : EIATTR_KPARAM_INFO
	.align		4
.L_660:
        /*0048*/ 	.byte	0x04, 0x17
        /*004a*/ 	.short	(.L_662 - .L_661)
.L_661:
        /*004c*/ 	.word	0x00000000
        /*0050*/ 	.short	0x001b
        /*0052*/ 	.short	0x00d8
        /*0054*/ 	.byte	0x00, 0xf5, 0x21, 0x00


	//----- nvinfo : EIATTR_KPARAM_INFO
	.align		4
.L_662:
        /*0058*/ 	.byte	0x04, 0x17
        /*005a*/ 	.short	(.L_664 - .L_663)
.L_663:
        /*005c*/ 	.word	0x00000000
        /*0060*/ 	.short	0x001a
        /*0062*/ 	.short	0x00d0
        /*0064*/ 	.byte	0x00, 0xf5, 0x21, 0x00


	//----- nvinfo : EIATTR_KPARAM_INFO
	.align		4
.L_664:
        /*0068*/ 	.byte	0x04, 0x17
        /*006a*/ 	.short	(.L_666 - .L_665)
.L_665:
        /*006c*/ 	.word	0x00000000
        /*0070*/ 	.short	0x0019
        /*0072*/ 	.short	0x00c8
        /*0074*/ 	.byte	0x00, 0xf5, 0x21, 0x00


	//----- nvinfo : EIATTR_KPARAM_INFO
	.align		4
.L_666:
        /*0078*/ 	.byte	0x04, 0x17
        /*007a*/ 	.short	(.L_668 - .L_667)
.L_667:
        /*007c*/ 	.word	0x00000000
        /*0080*/ 	.short	0x0018
        /*0082*/ 	.short	0x00c0
        /*0084*/ 	.byte	0x00, 0xf5, 0x21, 0x00


	//----- nvinfo : EIATTR_KPARAM_INFO
	.align		4
.L_668:
        /*0088*/ 	.byte	0x04, 0x17
        /*008a*/ 	.short	(.L_670 - .L_669)
.L_669:
        /*008c*/ 	.word	0x00000000
        /*0090*/ 	.short	0x0017
        /*0092*/ 	.short	0x00b8
        /*0094*/ 	.byte	0x00, 0xf5, 0x21, 0x00


	//----- nvinfo : EIATTR_KPARAM_INFO
	.align		4
.L_670:
        /*0098*/ 	.byte	0x04, 0x17
        /*009a*/ 	.short	(.L_672 - .L_671)
.L_671:
        /*009c*/ 	.word	0x00000000
        /*00a0*/ 	.short	0x0016
        /*00a2*/ 	.short	0x00b0
        /*00a4*/ 	.byte	0x00, 0xf5, 0x21, 0x00


	//----- nvinfo : EIATTR_KPARAM_INFO
	.align		4
.L_672:
        /*00a8*/ 	.byte	0x04, 0x17
        /*00aa*/ 	.short	(.L_674 - .L_673)
.L_673:
        /*00ac*/ 	.word	0x00000000
        /*00b0*/ 	.short	0x0015
        /*00b2*/ 	.short	0x00a8
        /*00b4*/ 	.byte	0x00, 0xf5, 0x21, 0x00


	//----- nvinfo : EIATTR_KPARAM_INFO
	.align		4
.L_674:
        /*00b8*/ 	.byte	0x04, 0x17
        /*00ba*/ 	.short	(.L_676 - .L_675)
.L_675:
        /*00bc*/ 	.word	0x00000000
        /*00c0*/ 	.short	0x0014
        /*00c2*/ 	.short	0x00a0
        /*00c4*/ 	.byte	0x00, 0xf5, 0x21, 0x00


	//----- nvinfo : EIATTR_KPARAM_INFO
	.align		4
.L_676:
        /*00c8*/ 	.byte	0x04, 0x17
        /*00ca*/ 	.short	(.L_678 - .L_677)
.L_677:
        /*00cc*/ 	.word	0x00000000
        /*00d0*/ 	.short	0x0013
        /*00d2*/ 	.short	0x0098
        /*00d4*/ 	.byte	0x00, 0xf5, 0x21, 0x00


	//----- nvinfo : EIATTR_KPARAM_INFO
	.align		4
.L_678:
        /*00d8*/ 	.byte	0x04, 0x17
        /*00da*/ 	.short	(.L_680 - .L_679)
.L_679:
        /*00dc*/ 	.word	0x00000000
        /*00e0*/ 	.short	0x0012
        /*00e2*/ 	.short	0x0090
        /*00e4*/ 	.byte	0x00, 0xf5, 0x21, 0x00


	//----- nvinfo : EIATTR_KPARAM_INFO
	.align		4
.L_680:
        /*00e8*/ 	.byte	0x04, 0x17
        /*00ea*/ 	.short	(.L_682 - .L_681)
.L_681:
        /*00ec*/ 	.word	0x00000000
        /*00f0*/ 	.short	0x0011
        /*00f2*/ 	.short	0x0088
        /*00f4*/ 	.byte	0x00, 0xf5, 0x21, 0x00


	//----- nvinfo : EIATTR_KPARAM_INFO
	.align		4
.L_682:
        /*00f8*/ 	.byte	0x04, 0x17
        /*00fa*/ 	.short	(.L_684 - .L_683)
.L_683:
        /*00fc*/ 	.word	0x00000000
        /*0100*/ 	.short	0x0010
        /*0102*/ 	.short	0x0080
        /*0104*/ 	.byte	0x00, 0xf5, 0x21, 0x00


	//----- nvinfo : EIATTR_KPARAM_INFO
	.align		4
.L_684:
        /*0108*/ 	.byte	0x04, 0x17
        /*010a*/ 	.short	(.L_686 - .L_685)
.L_685:
        /*010c*/ 	.word	0x00000000
        /*0110*/ 	.short	0x000f
        /*0112*/ 	.short	0x0078
        /*0114*/ 	.byte	0x00, 0xf5, 0x21, 0x00


	//----- nvinfo : EIATTR_KPARAM_INFO
	.align		4
.L_686:
        /*0118*/ 	.byte	0x04, 0x17
        /*011a*/ 	.short	(.L_688 - .L_687)
.L_687:
        /*011c*/ 	.word	0x00000000
        /*0120*/ 	.short	0x000e
        /*0122*/ 	.short	0x0070
        /*0124*/ 	.byte	0x00, 0xf5, 0x21, 0x00


	//----- nvinfo : EIATTR_KPARAM_INFO
	.align		4
.L_688:
        /*0128*/ 	.byte	0x04, 0x17
        /*012a*/ 	.short	(.L_690 - .L_689)
.L_689:
        /*012c*/ 	.word	0x00000000
        /*0130*/ 	.short	0x000d
        /*0132*/ 	.short	0x0068
        /*0134*/ 	.byte	0x00, 0xf5, 0x21, 0x00


	//----- nvinfo : EIATTR_KPARAM_INFO
	.align		4
.L_690:
        /*0138*/ 	.byte	0x04, 0x17
        /*013a*/ 	.short	(.L_692 - .L_691)
.L_691:
        /*013c*/ 	.word	0x00000000
        /*0140*/ 	.short	0x000c
        /*0142*/ 	.short	0x0060
        /*0144*/ 	.byte	0x00, 0xf5, 0x21, 0x00


	//----- nvinfo : EIATTR_KPARAM_INFO
	.align		4
.L_692:
        /*0148*/ 	.byte	0x04, 0x17
        /*014a*/ 	.short	(.L_694 - .L_693)
.L_693:
        /*014c*/ 	.word	0x00000000
        /*0150*/ 	.short	0x000b
        /*0152*/ 	.short	0x0058
        /*0154*/ 	.byte	0x00, 0xf5, 0x21, 0x00


	//----- nvinfo : EIATTR_KPARAM_INFO
	.align		4
.L_694:
        /*0158*/ 	.byte	0x04, 0x17
        /*015a*/ 	.short	(.L_696 - .L_695)
.L_695:
        /*015c*/ 	.word	0x00000000
        /*0160*/ 	.short	0x000a
        /*0162*/ 	.short	0x0050
        /*0164*/ 	.byte	0x00, 0xf5, 0x21, 0x00


	//----- nvinfo : EIATTR_KPARAM_INFO
	.align		4
.L_696:
        /*0168*/ 	.byte	0x04, 0x17
        /*016a*/ 	.short	(.L_698 - .L_697)
.L_697:
        /*016c*/ 	.word	0x00000000
        /*0170*/ 	.short	0x0009
        /*0172*/ 	.short	0x0048
        /*0174*/ 	.byte	0x00, 0xf5, 0x21, 0x00


	//----- nvinfo : EIATTR_KPARAM_INFO
	.align		4
.L_698:
        /*0178*/ 	.byte	0x04, 0x17
        /*017a*/ 	.short	(.L_700 - .L_699)
.L_699:
        /*017c*/ 	.word	0x00000000
        /*0180*/ 	.short	0x0008
        /*0182*/ 	.short	0x0040
        /*0184*/ 	.byte	0x00, 0xf5, 0x21, 0x00


	//----- nvinfo : EIATTR_KPARAM_INFO
	.align		4
.L_700:
        /*0188*/ 	.byte	0x04, 0x17
        /*018a*/ 	.short	(.L_702 - .L_701)
.L_701:
        /*018c*/ 	.word	0x00000000
        /*0190*/ 	.short	0x0007
        /*0192*/ 	.short	0x0038
        /*0194*/ 	.byte	0x00, 0xf5, 0x21, 0x00


	//----- nvinfo : EIATTR_KPARAM_INFO
	.align		4
.L_702:
        /*0198*/ 	.byte	0x04, 0x17
        /*019a*/ 	.short	(.L_704 - .L_703)
.L_703:
        /*019c*/ 	.word	0x00000000
        /*01a0*/ 	.short	0x0006
        /*01a2*/ 	.short	0x0030
        /*01a4*/ 	.byte	0x00, 0xf5, 0x21, 0x00


	//----- nvinfo : EIATTR_KPARAM_INFO
	.align		4
.L_704:
        /*01a8*/ 	.byte	0x04, 0x17
        /*01aa*/ 	.short	(.L_706 - .L_705)
.L_705:
        /*01ac*/ 	.word	0x00000000
        /*01b0*/ 	.short	0x0005
        /*01b2*/ 	.short	0x0028
        /*01b4*/ 	.byte	0x00, 0xf5, 0x21, 0x00


	//----- nvinfo : EIATTR_KPARAM_INFO
	.align		4
.L_706:
        /*01b8*/ 	.byte	0x04, 0x17
        /*01ba*/ 	.short	(.L_708 - .L_707)
.L_707:
        /*01bc*/ 	.word	0x00000000
        /*01c0*/ 	.short	0x0004
        /*01c2*/ 	.short	0x0020
        /*01c4*/ 	.byte	0x00, 0xf5, 0x21, 0x00


	//----- nvinfo : EIATTR_KPARAM_INFO
	.align		4
.L_708:
        /*01c8*/ 	.byte	0x04, 0x17
        /*01ca*/ 	.short	(.L_710 - .L_709)
.L_709:
        /*01cc*/ 	.word	0x00000000
        /*01d0*/ 	.short	0x0003
        /*01d2*/ 	.short	0x0018
        /*01d4*/ 	.byte	0x00, 0xf5, 0x21, 0x00


	//----- nvinfo : EIATTR_KPARAM_INFO
	.align		4
.L_710:
        /*01d8*/ 	.byte	0x04, 0x17
        /*01da*/ 	.short	(.L_712 - .L_711)
.L_711:
        /*01dc*/ 	.word	0x00000000
        /*01e0*/ 	.short	0x0002
        /*01e2*/ 	.short	0x0010
        /*01e4*/ 	.byte	0x00, 0xf5, 0x21, 0x00


	//----- nvinfo : EIATTR_KPARAM_INFO
	.align		4
.L_712:
        /*01e8*/ 	.byte	0x04, 0x17
        /*01ea*/ 	.short	(.L_714 - .L_713)
.L_713:
        /*01ec*/ 	.word	0x00000000
        /*01f0*/ 	.short	0x0001
        /*01f2*/ 	.short	0x0008
        /*01f4*/ 	.byte	0x00, 0xf5, 0x21, 0x00


	//----- nvinfo : EIATTR_KPARAM_INFO
	.align		4
.L_714:
        /*01f8*/ 	.byte	0x04, 0x17
        /*01fa*/ 	.short	(.L_716 - .L_715)
.L_715:
        /*01fc*/ 	.word	0x00000000
        /*0200*/ 	.short	0x0000
        /*0202*/ 	.short	0x0000
        /*0204*/ 	.byte	0x00, 0xf5, 0x21, 0x00


	//----- nvinfo : EIATTR_SPARSE_MMA_MASK
	.align		4
.L_716:
        /*0208*/ 	.byte	0x03, 0x50
        /*020a*/ 	.short	0x0000


	//----- nvinfo : EIATTR_MAXREG_COUNT
	.align		4
        /*020c*/ 	.byte	0x03, 0x1b
        /*020e*/ 	.short	0x00ff


	//----- nvinfo : EIATTR_MERCURY_ISA_VERSION
	.align		4
        /*0210*/ 	.byte	0x03, 0x5f
        /*0212*/ 	.short	0x0101


	//----- nvinfo : EIATTR_VRC_CTA_INIT_COUNT
	.align		4
        /*0214*/ 	.byte	0x02, 0x4a
	.zero		1
	.zero		1


	//----- nvinfo : EIATTR_EXIT_INSTR_OFFSETS
	.align		4
        /*0218*/ 	.byte	0x04, 0x1c
        /*021a*/ 	.short	(.L_718 - .L_717)


	//   ....[0]....
.L_717:
        /*021c*/ 	.word	0x000000b0


	//   ....[1]....
        /*0220*/ 	.word	0x00003810


	//----- nvinfo : EIATTR_CRS_STACK_SIZE
	.align		4
.L_718:
        /*0224*/ 	.byte	0x04, 0x1e
        /*0226*/ 	.short	(.L_720 - .L_719)
.L_719:
        /*0228*/ 	.word	0x00000000


	//----- nvinfo : EIATTR_CBANK_PARAM_SIZE
	.align		4
.L_720:
        /*022c*/ 	.byte	0x03, 0x19
        /*022e*/ 	.short	0x0100


	//----- nvinfo : EIATTR_PARAM_CBANK
	.align		4
        /*0230*/ 	.byte	0x04, 0x0a
        /*0232*/ 	.short	(.L_722 - .L_721)
	.align		4
.L_721:
        /*0234*/ 	.word	index@(.nv.constant0._Z11setcoef_sw1PdS_PiS0_S0_S_S0_S_S0_S_S_S0_S_S_S_S0_S_S_S_S_S_S_S_S_S_S_S_S0_S_S_S_S_)
        /*0238*/ 	.short	0x0380
        /*023a*/ 	.short	0x0100


	//----- nvinfo : EIATTR_SW_WAR
	.align		4
.L_722:
        /*023c*/ 	.byte	0x04, 0x36
        /*023e*/ 	.short	(.L_724 - .L_723)
.L_723:
        /*0240*/ 	.word	0x00000008
.L_724:


//--------------------- .nv.info._Z9cldprmc_dPdS_S_S_S_S_S_S_S_S_S_S_S_S_S_S_S_S_S_S_S_S_S_S_S_S_S_S_S_ --------------------------
	.section	.nv.info._Z9cldprmc_dPdS_S_S_S_S_S_S_S_S_S_S_S_S_S_S_S_S_S_S_S_S_S_S_S_S_S_S_S_,"",@"SHT_CUDA_INFO"
	.sectionflags	@""
	.align	4


	//----- nvinfo : EIATTR_CUDA_API_VERSION
	.align		4
        /*0000*/ 	.byte	0x04, 0x37
        /*0002*/ 	.short	(.L_726 - .L_725)
.L_725:
        /*0004*/ 	.word	0x00000082


	//----- nvinfo : EIATTR_KPARAM_INFO
	.align		4
.L_726:
        /*0008*/ 	.byte	0x04, 0x17
        /*000a*/ 	.short	(.L_728 - .L_727)
.L_727:
        /*000c*/ 	.word	0x00000000
        /*0010*/ 	.short	0x001c
        /*0012*/ 	.short	0x00e0
        /*0014*/ 	.byte	0x00, 0xf5, 0x21, 0x00


	//----- nvinfo : EIATTR_KPARAM_INFO
	.align		4
.L_728:
        /*0018*/ 	.byte	0x04, 0x17
        /*001a*/ 	.short	(.L_730 - .L_729)
.L_729:
        /*001c*/ 	.word	0x00000000
        /*0020*/ 	.short	0x001b
        /*0022*/ 	.short	0x00d8
        /*0024*/ 	.byte	0x00, 0xf5, 0x21, 0x00


	//----- nvinfo : EIATTR_KPARAM_INFO
	.align		4
.L_730:
        /*0028*/ 	.byte	0x04, 0x17
        /*002a*/ 	.short	(.L_732 - .L_731)
.L_731:
        /*002c*/ 	.word	0x00000000
        /*0030*/ 	.short	0x001a
        /*0032*/ 	.short	0x00d0
        /*0034*/ 	.byte	0x00, 0xf5, 0x21, 0x00


	//----- nvinfo : EIATTR_KPARAM_INFO
	.align		4
.L_732:
        /*0038*/ 	.byte	0x04, 0x17
        /*003a*/ 	.short	(.L_734 - .L_733)
.L_733:
        /*003c*/ 	.word	0x00000000
        /*0040*/ 	.short	0x0019
        /*0042*/ 	.short	0x00c8
        /*0044*/ 	.byte	0x00, 0xf5, 0x21, 0x00


	//----- nvinfo : EIATTR_KPARAM_INFO
	.align		4
.L_734:
        /*0048*/ 	.byte	0x04, 0x17
        /*004a*/ 	.short	(.L_736 - .L_735)
.L_735:
        /*004c*/ 	.word	0x00000000
        /*0050*/ 	.short	0x0018
        /*0052*/ 	.short	0x00c0
        /*0054*/ 	.byte	0x00, 0xf5, 0x21, 0x00


	//----- nvinfo : EIATTR_KPARAM_INFO
	.align		4
.L_736:
        /*0058*/ 	.byte	0x04, 0x17
        /*005a*/ 	.short	(.L_738 - .L_737)
.L_737:
        /*005c*/ 	.word	0x00000000
        /*0060*/ 	.short	0x0017
        /*0062*/ 	.short	0x00b8
        /*0064*/ 	.byte	0x00, 0xf5, 0x21, 0x00


	//----- nvinfo : EIATTR_KPARAM_INFO
	.align		4
.L_738:
        /*0068*/ 	.byte	0x04, 0x17
        /*006a*/ 	.short	(.L_740 - .L_739)
.L_739:
        /*006c*/ 	.word	0x00000000
        /*0070*/ 	.short	0x0016
        /*0072*/ 	.short	0x00b0
        /*0074*/ 	.byte	0x00, 0xf5, 0x21, 0x00


	//----- nvinfo : EIATTR_KPARAM_INFO
	.align		4
.L_740:
        /*0078*/ 	.byte	0x04, 0x17
        /*007a*/ 	.short	(.L_742 - .L_741)
.L_741:
        /*007c*/ 	.word	0x00000000
        /*0080*/ 	.short	0x0015
        /*0082*/ 	.short	0x00a8
        /*0084*/ 	.byte	0x00, 0xf5, 0x21, 0x00


	//----- nvinfo : EIATTR_KPARAM_INFO
	.align		4
.L_742:
        /*0088*/ 	.byte	0x04, 0x17
        /*008a*/ 	.short	(.L_744 - .L_743)
.L_743:
        /*008c*/ 	.word	0x00000000
        /*0090*/ 	.short	0x0014
        /*0092*/ 	.short	0x00a0
        /*0094*/ 	.byte	0x00, 0xf5, 0x21, 0x00


	//----- nvinfo : EIATTR_KPARAM_INFO
	.align		4
.L_744:
        /*0098*/ 	.byte	0x04, 0x17
        /*009a*/ 	.short	(.L_746 - .L_745)
.L_745:
        /*009c*/ 	.word	0x00000000
        /*00a0*/ 	.short	0x0013
        /*00a2*/ 	.short	0x0098
        /*00a4*/ 	.byte	0x00, 0xf5, 0x21, 0x00


	//----- nvinfo : EIATTR_KPARAM_INFO
	.align		4
.L_746:
        /*00a8*/ 	.byte	0x04, 0x17
        /*00aa*/ 	.short	(.L_748 - .L_747)
.L_747:
        /*00ac*/ 	.word	0x00000000
        /*00b0*/ 	.short	0x0012
        /*00b2*/ 	.short	0x0090
        /*00b4*/ 	.byte	0x00, 0xf5, 0x21, 0x00


	//----- nvinfo : EIATTR_KPARAM_INFO
	.align		4
.L_748:
        /*00b8*/ 	.byte	0x04, 0x17
        /*00ba*/ 	.short	(.L_750 - .L_749)
.L_749:
        /*00bc*/ 	.word	0x00000000
        /*00c0*/ 	.short	0x0011
        /*00c2*/ 	.short	0x0088
        /*00c4*/ 	.byte	0x00, 0xf5, 0x21, 0x00


	//----- nvinfo : EIATTR_KPARAM_INFO
	.align		4
.L_750:
        /*00c8*/ 	.byte	0x04, 0x17
        /*00ca*/ 	.short	(.L_752 - .L_751)
.L_751:
        /*00cc*/ 	.word	0x00000000
        /*00d0*/ 	.short	0x0010
        /*00d2*/ 	.short	0x0080
        /*00d4*/ 	.byte	0x00, 0xf5, 0x21, 0x00


	//----- nvinfo : EIATTR_KPARAM_INFO
	.align		4
.L_752:
        /*00d8*/ 	.byte	0x04, 0x17
        /*00da*/ 	.short	(.L_754 - .L_753)
.L_753:
        /*00dc*/ 	.word	0x00000000
        /*00e0*/ 	.short	0x000f
        /*00e2*/ 	.short	0x0078
        /*00e4*/ 	.byte	0x00, 0xf5, 0x21, 0x00


	//----- nvinfo : EIATTR_KPARAM_INFO
	.align		4
.L_754:
        /*00e8*/ 	.byte	0x04, 0x17
        /*00ea*/ 	.short	(.L_756 - .L_755)
.L_755:
        /*00ec*/ 	.word	0x00000000
        /*00f0*/ 	.short	0x000e
        /*00f2*/ 	.short	0x0070
        /*00f4*/ 	.byte	0x00, 0xf5, 0x21, 0x00


	//----- nvinfo : EIATTR_KPARAM_INFO
	.align		4
.L_756:
        /*00f8*/ 	.byte	0x04, 0x17
        /*00fa*/ 	.short	(.L_758 - .L_757)
.L_757:
        /*00fc*/ 	.word	0x00000000
        /*0100*/ 	.short	0x000d
        /*0102*/ 	.short	0x0068
        /*0104*/ 	.byte	0x00, 0xf5, 0x21, 0x00


	//----- nvinfo : EIATTR_KPARAM_INFO
	.align		4
.L_758:
        /*0108*/ 	.byte	0x04, 0x17
        /*010a*/ 	.short	(.L_760 - .L_759)
.L_759:
        /*010c*/ 	.word	0x00000000
        /*0110*/ 	.short	0x000c
        /*0112*/ 	.short	0x0060
        /*0114*/ 	.byte	0x00, 0xf5, 0x21, 0x00


	//----- nvinfo : EIATTR_KPARAM_INFO
	.align		4
.L_760:
        /*0118*/ 	.byte	0x04, 0x17
        /*011a*/ 	.short	(.L_762 - .L_761)
.L_761:
        /*011c*/ 	.word	0x00000000
        /*0120*/ 	.short	0x000b
        /*0122*/ 	.short	0x0058
        /*0124*/ 	.byte	0x00, 0xf5, 0x21, 0x00


	//----- nvinfo : EIATTR_KPARAM_INFO
	.align		4
.L_762:
        /*0128*/ 	.byte	0x04, 0x17
        /*012a*/ 	.short	(.L_764 - .L_763)
.L_763:
        /*012c*/ 	.word	0x00000000
        /*0130*/ 	.short	0x000a
        /*0132*/ 	.short	0x0050
        /*0134*/ 	.byte	0x00, 0xf5, 0x21, 0x00


	//----- nvinfo : EIATTR_KPARAM_INFO
	.align		4
.L_764:
        /*0138*/ 	.byte	0x04, 0x17
        /*013a*/ 	.short	(.L_766 - .L_765)
.L_765:
        /*013c*/ 	.word	0x00000000
        /*0140*/ 	.short	0x0009
        /*0142*/ 	.short	0x0048
        /*0144*/ 	.byte	0x00, 0xf5, 0x21, 0x00


	//----- nvinfo : EIATTR_KPARAM_INFO
	.align		4
.L_766:
        /*0148*/ 	.byte	0x04, 0x17
        /*014a*/ 	.short	(.L_768 - .L_767)
.L_767:
        /*014c*/ 	.word	0x00000000
        /*0150*/ 	.short	0x0008
        /*0152*/ 	.short	0x0040
        /*0154*/ 	.byte	0x00, 0xf5, 0x21, 0x00


	//----- nvinfo : EIATTR_KPARAM_INFO
	.align		4
.L_768:
        /*0158*/ 	.byte	0x04, 0x17
        /*015a*/ 	.short	(.L_770 - .L_769)
.L_769:
        /*015c*/ 	.word	0x00000000
        /*0160*/ 	.short	0x0007
        /*0162*/ 	.short	0x0038
        /*0164*/ 	.byte	0x00, 0xf5, 0x21, 0x00


	//----- nvinfo : EIATTR_KPARAM_INFO
	.align		4
.L_770:
        /*0168*/ 	.byte	0x04, 0x17
        /*016a*/ 	.short	(.L_772 - .L_771)
.L_771:
        /*016c*/ 	.word	0x00000000
        /*0170*/ 	.short	0x0006
        /*0172*/ 	.short	0x0030
        /*0174*/ 	.byte	0x00, 0xf5, 0x21, 0x00


	//----- nvinfo : EIATTR_KPARAM_INFO
	.align		4
.L_772:
        /*0178*/ 	.byte	0x04, 0x17
        /*017a*/ 	.short	(.L_774 - .L_773)
.L_773:
        /*017c*/ 	.word	0x00000000
        /*0180*/ 	.short	0x0005
        /*0182*/ 	.short	0x0028
        /*0184*/ 	.byte	0x00, 0xf5, 0x21, 0x00


	//----- nvinfo : EIATTR_KPARAM_INFO
	.align		4
.L_774:
        /*0188*/ 	.byte	0x04, 0x17
        /*018a*/ 	.short	(.L_776 - .L_775)
.L_775:
        /*018c*/ 	.word	0x00000000
        /*0190*/ 	.short	0x0004
        /*0192*/ 	.short	0x0020
        /*0194*/ 	.byte	0x00, 0xf5, 0x21, 0x00


	//----- nvinfo : EIATTR_KPARAM_INFO
	.align		4
.L_776:
        /*0198*/ 	.byte	0x04, 0x17
        /*019a*/ 	.short	(.L_778 - .L_777)
.L_777:
        /*019c*/ 	.word	0x00000000
        /*01a0*/ 	.short	0x0003
        /*01a2*/ 	.short	0x0018
        /*01a4*/ 	.byte	0x00, 0xf5, 0x21, 0x00


	//----- nvinfo : EIATTR_KPARAM_INFO
	.align		4
.L_778:
        /*01a8*/ 	.byte	0x04, 0x17
        /*01aa*/ 	.short	(.L_780 - .L_779)
.L_779:
        /*01ac*/ 	.word	0x00000000
        /*01b0*/ 	.short	0x0002
        /*01b2*/ 	.short	0x0010
        /*01b4*/ 	.byte	0x00, 0xf5, 0x21, 0x00


	//----- nvinfo : EIATTR_KPARAM_INFO
	.align		4
.L_780:
        /*01b8*/ 	.byte	0x04, 0x17
        /*01ba*/ 	.short	(.L_782 - .L_781)
.L_781:
        /*01bc*/ 	.word	0x00000000
        /*01c0*/ 	.short	0x0001
        /*01c2*/ 	.short	0x0008
        /*01c4*/ 	.byte	0x00, 0xf5, 0x21, 0x00


	//----- nvinfo : EIATTR_KPARAM_INFO
	.align		4
.L_782:
        /*01c8*/ 	.byte	0x04, 0x17
        /*01ca*/ 	.short	(.L_784 - .L_783)
.L_783:
        /*01cc*/ 	.word	0x00000000
        /*01d0*/ 	.short	0x0000
        /*01d2*/ 	.short	0x0000
        /*01d4*/ 	.byte	0x00, 0xf5, 0x21, 0x00


	//----- nvinfo : EIATTR_SPARSE_MMA_MASK
	.align		4
.L_784:
        /*01d8*/ 	.byte	0x03, 0x50
        /*01da*/ 	.short	0x0000


	//----- nvinfo : EIATTR_MAXREG_COUNT
	.align		4
        /*01dc*/ 	.byte	0x03, 0x1b
        /*01de*/ 	.short	0x00ff


	//----- nvinfo : EIATTR_MERCURY_ISA_VERSION
	.align		4
        /*01e0*/ 	.byte	0x03, 0x5f
        /*01e2*/ 	.short	0x0101


	//----- nvinfo : EIATTR_VRC_CTA_INIT_COUNT
	.align		4
        /*01e4*/ 	.byte	0x02, 0x4a
	.zero		1
	.zero		1


	//----- nvinfo : EIATTR_EXIT_INSTR_OFFSETS
	.align		4
        /*01e8*/ 	.byte	0x04, 0x1c
        /*01ea*/ 	.short	(.L_786 - .L_785)


	//   ....[0]....
.L_785:
        /*01ec*/ 	.word	0x00000100


	//   ....[1]....
        /*01f0*/ 	.word	0x00000200


	//   ....[2]....
        /*01f4*/ 	.word	0x00000310


	//   ....[3]....
        /*01f8*/ 	.word	0x00000370


	//   ....[4]....
        /*01fc*/ 	.word	0x00000770


	//   ....[5]....
        /*0200*/ 	.word	0x00003260


	//   ....[6]....
        /*0204*/ 	.word	0x00003b30


	//----- nvinfo : EIATTR_CRS_STACK_SIZE
	.align		4
.L_786:
        /*0208*/ 	.byte	0x04, 0x1e
        /*020a*/ 	.short	(.L_788 - .L_787)
.L_787:
        /*020c*/ 	.word	0x00000000


	//----- nvinfo : EIATTR_CBANK_PARAM_SIZE
	.align		4
.L_788:
        /*0210*/ 	.byte	0x03, 0x19
        /*0212*/ 	.short	0x00e8


	//----- nvinfo : EIATTR_PARAM_CBANK
	.align		4
        /*0214*/ 	.byte	0x04, 0x0a
        /*0216*/ 	.short	(.L_790 - .L_789)
	.align		4
.L_789:
        /*0218*/ 	.word	index@(.nv.constant0._Z9cldprmc_dPdS_S_S_S_S_S_S_S_S_S_S_S_S_S_S_S_S_S_S_S_S_S_S_S_S_S_S_S_)
        /*021c*/ 	.short	0x0380
        /*021e*/ 	.short	0x00e8


	//----- nvinfo : EIATTR_SW_WAR
	.align		4
.L_790:
        /*0220*/ 	.byte	0x04, 0x36
        /*0222*/ 	.short	(.L_792 - .L_791)
.L_791:
        /*0224*/ 	.word	0x00000008
.L_792:


//--------------------- .nv.info._Z8inatm_d5dddiPdS_S_S_S_S_S_S_S_S_S_S_S_S_S_S_S_S_S_S_S_S_S_S_ --------------------------
	.section	.nv.info._Z8inatm_d5dddiPdS_S_S_S_S_S_S_S_S_S_S_S_S_S_S_S_S_S_S_S_S_S_S_,"",@"SHT_CUDA_INFO"
	.sectionflags	@""
	.align	4


	//----- nvinfo : EIATTR_CUDA_API_VERSION
	.align		4
        /*0000*/ 	.byte	0x04, 0x37
        /*0002*/ 	.short	(.L_794 - .L_793)
.L_793:
        /*0004*/ 	.word	0x00000082


	//----- nvinfo : EIATTR_KPARAM_INFO
	.align		4
.L_794:
        /*0008*/ 	.byte	0x04, 0x17
        /*000a*/ 	.short	(.L_796 - .L_795)
.L_795:
        /*000c*/ 	.word	0x00000000
        /*0010*/ 	.short	0x001b
        /*0012*/ 	.short	0x00d8
        /*0014*/ 	.byte	0x00, 0xf5, 0x21, 0x00


	//----- nvinfo : EIATTR_KPARAM_INFO
	.align		4
.L_796:
        /*0018*/ 	.byte	0x04, 0x17
        /*001a*/ 	.short	(.L_798 - .L_797)
.L_797:
        /*001c*/ 	.word	0x00000000
        /*0020*/ 	.short	0x001a
        /*0022*/ 	.short	0x00d0
        /*0024*/ 	.byte	0x00, 0xf5, 0x21, 0x00


	//----- nvinfo : EIATTR_KPARAM_INFO
	.align		4
.L_798:
        /*0028*/ 	.byte	0x04, 0x17
        /*002a*/ 	.short	(.L_800 - .L_799)
.L_799:
        /*002c*/ 	.word	0x00000000
        /*0030*/ 	.short	0x0019
        /*0032*/ 	.short	0x00c8
        /*0034*/ 	.byte	0x00, 0xf5, 0x21, 0x00


	//----- nvinfo : EIATTR_KPARAM_INFO
	.align		4
.L_800:
        /*0038*/ 	.byte	0x04, 0x17
        /*003a*/ 	.short	(.L_802 - .L_801)
.L_801:
        /*003c*/ 	.word	0x00000000
        /*0040*/ 	.short	0x0018
        /*0042*/ 	.short	0x00c0
        /*0044*/ 	.byte	0x00, 0xf5, 0x21, 0x00


	//----- nvinfo : EIATTR_KPARAM_INFO
	.align		4
.L_802:
        /*0048*/ 	.byte	0x04, 0x17
        /*004a*/ 	.short	(.L_804 - .L_803)
.L_803:
        /*004c*/ 	.word	0x00000000
        /*0050*/ 	.short	0x0017
        /*0052*/ 	.short	0x00b8
        /*0054*/ 	.byte	0x00, 0xf5, 0x21, 0x00


	//----- nvinfo : EIATTR_KPARAM_INFO
	.align		4
.L_804:
        /*0058*/ 	.byte	0x04, 0x17
        /*005a*/ 	.short	(.L_806 - .L_805)
.L_805:
        /*005c*/ 	.word	0x00000000
        /*0060*/ 	.short	0x0016
        /*0062*/ 	.short	0x00b0
        /*0064*/ 	.byte	0x00, 0xf5, 0x21, 0x00


	//----- nvinfo : EIATTR_KPARAM_INFO
	.align		4
.L_806:
        /*0068*/ 	.byte	0x04, 0x17
        /*006a*/ 	.short	(.L_808 - .L_807)
.L_807:
        /*006c*/ 	.word	0x00000000
        /*0070*/ 	.short	0x0015
        /*0072*/ 	.short	0x00a8
        /*0074*/ 	.byte	0x00, 0xf5, 0x21, 0x00


	//----- nvinfo : EIATTR_KPARAM_INFO
	.align		4
.L_808:
        /*0078*/ 	.byte	0x04, 0x17
        /*007a*/ 	.short	(.L_810 - .L_809)
.L_809:
        /*007c*/ 	.word	0x00000000
        /*0080*/ 	.short	0x0014
        /*0082*/ 	.short	0x00a0
        /*0084*/ 	.byte	0x00, 0xf5, 0x21, 0x00


	//----- nvinfo : EIATTR_KPARAM_INFO
	.align		4
.L_810:
        /*0088*/ 	.byte	0x04, 0x17
        /*008a*/ 	.short	(.L_812 - .L_811)
.L_811:
        /*008c*/ 	.word	0x00000000
        /*0090*/ 	.short	0x0013
        /*0092*/ 	.short	0x0098
        /*0094*/ 	.byte	0x00, 0xf5, 0x21, 0x00


	//----- nvinfo : EIATTR_KPARAM_INFO
	.align		4
.L_812:
        /*0098*/ 	.byte	0x04, 0x17
        /*009a*/ 	.short	(.L_814 - .L_813)
.L_813:
        /*009c*/ 	.word	0x00000000
        /*00a0*/ 	.short	0x0012
        /*00a2*/ 	.short	0x0090
        /*00a4*/ 	.byte	0x00, 0xf5, 0x21, 0x00


	//----- nvinfo : EIATTR_KPARAM_INFO
	.align		4
.L_814:
        /*00a8*/ 	.byte	0x04, 0x17
        /*00aa*/ 	.short	(.L_816 - .L_815)
.L_815:
        /*00ac*/ 	.word	0x00000000
        /*00b0*/ 	.short	0x0011
        /*00b2*/ 	.short	0x0088
        /*00b4*/ 	.byte	0x00, 0xf5, 0x21, 0x00


	//----- nvinfo : EIATTR_KPARAM_INFO
	.align		4
.L_816:
        /*00b8*/ 	.byte	0x04, 0x17
        /*00ba*/ 	.short	(.L_818 - .L_817)
.L_817:
        /*00bc*/ 	.word	0x00000000
        /*00c0*/ 	.short	0x0010
        /*00c2*/ 	.short	0x0080
        /*00c4*/ 	.byte	0x00, 0xf5, 0x21, 0x00


	//----- nvinfo : EIATTR_KPARAM_INFO
	.align		4
.L_818:
        /*00c8*/ 	.byte	0x04, 0x17
        /*00ca*/ 	.short	(.L_820 - .L_819)
.L_819:
        /*00cc*/ 	.word	0x00000000
        /*00d0*/ 	.short	0x000f
        /*00d2*/ 	.short	0x0078
        /*00d4*/ 	.byte	0x00, 0xf5, 0x21, 0x00


	//----- nvinfo : EIATTR_KPARAM_INFO
	.align		4
.L_820:
        /*00d8*/ 	.byte	0x04, 0x17
        /*00da*/ 	.short	(.L_822 - .L_821)
.L_821:
        /*00dc*/ 	.word	0x00000000
        /*00e0*/ 	.short	0x000e
        /*00e2*/ 	.short	0x0070
        /*00e4*/ 	.byte	0x00, 0xf5, 0x21, 0x00


	//----- nvinfo : EIATTR_KPARAM_INFO
	.align		4
.L_822:
        /*00e8*/ 	.byte	0x04, 0x17
        /*00ea*/ 	.short	(.L_824 - .L_823)
.L_823:
        /*00ec*/ 	.word	0x00000000
        /*00f0*/ 	.short	0x000d
        /*00f2*/ 	.short	0x0068
        /*00f4*/ 	.byte	0x00, 0xf5, 0x21, 0x00


	//----- nvinfo : EIATTR_KPARAM_INFO
	.align		4
.L_824:
        /*00f8*/ 	.byte	0x04, 0x17
        /*00fa*/ 	.short	(.L_826 - .L_825)
.L_825:
        /*00fc*/ 	.word	0x00000000
        /*0100*/ 	.short	0x000c
        /*0102*/ 	.short	0x0060
        /*0104*/ 	.byte	0x00, 0xf5, 0x21, 0x00


	//----- nvinfo : EIATTR_KPARAM_INFO
	.align		4
.L_826:
        /*0108*/ 	.byte	0x04, 0x17
        /*010a*/ 	.short	(.L_828 - .L_827)
.L_827:
        /*010c*/ 	.word	0x00000000
        /*0110*/ 	.short	0x000b
        /*0112*/ 	.short	0x0058
        /*0114*/ 	.byte	0x00, 0xf5, 0x21, 0x00


	//----- nvinfo : EIATTR_KPARAM_INFO
	.align		4
.L_828:
        /*0118*/ 	.byte	0x04, 0x17
        /*011a*/ 	.short	(.L_830 - .L_829)
.L_829:
        /*011c*/ 	.word	0x00000000
        /*0120*/ 	.short	0x000a
        /*0122*/ 	.short	0x0050
        /*0124*/ 	.byte	0x00, 0xf5, 0x21, 0x00


	//----- nvinfo : EIATTR_KPARAM_INFO
	.align		4
.L_830:
        /*0128*/ 	.byte	0x04, 0x17
        /*012a*/ 	.short	(.L_832 - .L_831)
.L_831:
        /*012c*/ 	.word	0x00000000
        /*0130*/ 	.short	0x0009
        /*0132*/ 	.short	0x0048
        /*0134*/ 	.byte	0x00, 0xf5, 0x21, 0x00


	//----- nvinfo : EIATTR_KPARAM_INFO
	.align		4
.L_832:
        /*0138*/ 	.byte	0x04, 0x17
        /*013a*/ 	.short	(.L_834 - .L_833)
.L_833:
        /*013c*/ 	.word	0x00000000
        /*0140*/ 	.short	0x0008
        /*0142*/ 	.short	0x0040
        /*0144*/ 	.byte	0x00, 0xf5, 0x21, 0x00


	//----- nvinfo : EIATTR_KPARAM_INFO
	.align		4
.L_834:
        /*0148*/ 	.byte	0x04, 0x17
        /*014a*/ 	.short	(.L_836 - .L_835)
.L_835:
        /*014c*/ 	.word	0x00000000
        /*0150*/ 	.short	0x0007
        /*0152*/ 	.short	0x0038
        /*0154*/ 	.byte	0x00, 0xf5, 0x21, 0x00


	//----- nvinfo : EIATTR_KPARAM_INFO
	.align		4
.L_836:
        /*0158*/ 	.byte	0x04, 0x17
        /*015a*/ 	.short	(.L_838 - .L_837)
.L_837:
        /*015c*/ 	.word	0x00000000
        /*0160*/ 	.short	0x0006
        /*0162*/ 	.short	0x0030
        /*0164*/ 	.byte	0x00, 0xf5, 0x21, 0x00


	//----- nvinfo : EIATTR_KPARAM_INFO
	.align		4
.L_838:
        /*0168*/ 	.byte	0x04, 0x17
        /*016a*/ 	.short	(.L_840 - .L_839)
.L_839:
        /*016c*/ 	.word	0x00000000
        /*0170*/ 	.short	0x0005
        /*0172*/ 	.short	0x0028
        /*0174*/ 	.byte	0x00, 0xf5, 0x21, 0x00


	//----- nvinfo : EIATTR_KPARAM_INFO
	.align		4
.L_840:
        /*0178*/ 	.byte	0x04, 0x17
        /*017a*/ 	.short	(.L_842 - .L_841)
.L_841:
        /*017c*/ 	.word	0x00000000
        /*0180*/ 	.short	0x0004
        /*0182*/ 	.short	0x0020
        /*0184*/ 	.byte	0x00, 0xf5, 0x21, 0x00


	//----- nvinfo : EIATTR_KPARAM_INFO
	.align		4
.L_842:
        /*0188*/ 	.byte	0x04, 0x17
        /*018a*/ 	.short	(.L_844 - .L_843)
.L_843:
        /*018c*/ 	.word	0x00000000
        /*0190*/ 	.short	0x0003
        /*0192*/ 	.short	0x0018
        /*0194*/ 	.byte	0x00, 0xf0, 0x11, 0x00


	//----- nvinfo : EIATTR_KPARAM_INFO
	.align		4
.L_844:
        /*0198*/ 	.byte	0x04, 0x17
        /*019a*/ 	.short	(.L_846 - .L_845)
.L_845:
        /*019c*/ 	.word	0x00000000
        /*01a0*/ 	.short	0x0002
        /*01a2*/ 	.short	0x0010
        /*01a4*/ 	.byte	0x00, 0xf0, 0x21, 0x00


	//----- nvinfo : EIATTR_KPARAM_INFO
	.align		4
.L_846:
        /*01a8*/ 	.byte	0x04, 0x17
        /*01aa*/ 	.short	(.L_848 - .L_847)
.L_847:
        /*01ac*/ 	.word	0x00000000
        /*01b0*/ 	.short	0x0001
        /*01b2*/ 	.short	0x0008
        /*01b4*/ 	.byte	0x00, 0xf0, 0x21, 0x00


	//----- nvinfo : EIATTR_KPARAM_INFO
	.align		4
.L_848:
        /*01b8*/ 	.byte	0x04, 0x17
        /*01ba*/ 	.short	(.L_850 - .L_849)
.L_849:
        /*01bc*/ 	.word	0x00000000
        /*01c0*/ 	.short	0x0000
        /*01c2*/ 	.short	0x0000
        /*01c4*/ 	.byte	0x00, 0xf0, 0x21, 0x00


	//----- nvinfo : EIATTR_SPARSE_MMA_MASK
	.align		4
.L_850:
        /*01c8*/ 	.byte	0x03, 0x50
        /*01ca*/ 	.short	0x0000


	//----- nvinfo : EIATTR_MAXREG_COUNT
	.align		4
        /*01cc*/ 	.byte	0x03, 0x1b
        /*01ce*/ 	.short	0x00ff


	//----- nvinfo : EIATTR_MERCURY_ISA_VERSION
	.align		4
        /*01d0*/ 	.byte	0x03, 0x5f
        /*01d2*/ 	.short	0x0101


	//----- nvinfo : EIATTR_VRC_CTA_INIT_COUNT
	.align		4
        /*01d4*/ 	.byte	0x02, 0x4a
	.zero		1
	.zero		1


	//----- nvinfo : EIATTR_EXIT_INSTR_OFFSETS
	.align		4
        /*01d8*/ 	.byte	0x04, 0x1c
        /*01da*/ 	.short	(.L_852 - .L_851)


	//   ....[0]....
.L_851:
        /*01dc*/ 	.word	0x00000070


	//   ....[1]....
        /*01e0*/ 	.word	0x00002e70


	//----- nvinfo : EIATTR_CRS_STACK_SIZE
	.align		4
.L_852:
        /*01e4*/ 	.byte	0x04, 0x1e
        /*01e6*/ 	.short	(.L_854 - .L_853)
.L_853:
        /*01e8*/ 	.word	0x00000000


	//----- nvinfo : EIATTR_CBANK_PARAM_SIZE
	.align		4
.L_854:
        /*01ec*/ 	.byte	0x03, 0x19
        /*01ee*/ 	.short	0x00e0


	//----- nvinfo : EIATTR_PARAM_CBANK
	.align		4
        /*01f0*/ 	.byte	0x04, 0x0a
        /*01f2*/ 	.short	(.L_856 - .L_855)
	.align		4
.L_855:
        /*01f4*/ 	.word	index@(.nv.constant0._Z8inatm_d5dddiPdS_S_S_S_S_S_S_S_S_S_S_S_S_S_S_S_S_S_S_S_S_S_S_)
        /*01f8*/ 	.short	0x0380
        /*01fa*/ 	.short	0x00e0


	//----- nvinfo : EIATTR_SW_WAR
	.align		4
.L_856:
        /*01fc*/ 	.byte	0x04, 0x36
        /*01fe*/ 	.short	(.L_858 - .L_857)
.L_857:
        /*0200*/ 	.word	0x00000008
.L_858:


//--------------------- .nv.info._Z8inatm_d4iiiiiPdS_S_S_S_S_S_S_S_S_S_ --------------------------
	.section	.nv.info._Z8inatm_d4iiiiiPdS_S_S_S_S_S_S_S_S_S_,"",@"SHT_CUDA_INFO"
	.sectionflags	@""
	.align	4


	//----- nvinfo : EIATTR_CUDA_API_VERSION
	.align		4
        /*0000*/ 	.byte	0x04, 0x37
        /*0002*/ 	.short	(.L_860 - .L_859)
.L_859:
        /*0004*/ 	.word	0x00000082


	//----- nvinfo : EIATTR_KPARAM_INFO
	.align		4
.L_860:
        /*0008*/ 	.byte	0x04, 0x17
        /*000a*/ 	.short	(.L_862 - .L_861)
.L_861:
        /*000c*/ 	.word	0x00000000
        /*0010*/ 	.short	0x000f
        /*0012*/ 	.short	0x0068
        /*0014*/ 	.byte	0x00, 0xf5, 0x21, 0x00


	//----- nvinfo : EIATTR_KPARAM_INFO
	.align		4
.L_862:
        /*0018*/ 	.byte	0x04, 0x17
        /*001a*/ 	.short	(.L_864 - .L_863)
.L_863:
        /*001c*/ 	.word	0x00000000
        /*0020*/ 	.short	0x000e
        /*0022*/ 	.short	0x0060
        /*0024*/ 	.byte	0x00, 0xf5, 0x21, 0x00


	//----- nvinfo : EIATTR_KPARAM_INFO
	.align		4
.L_864:
        /*0028*/ 	.byte	0x04, 0x17
        /*002a*/ 	.short	(.L_866 - .L_865)
.L_865:
        /*002c*/ 	.word	0x00000000
        /*0030*/ 	.short	0x000d
        /*0032*/ 	.short	0x0058
        /*0034*/ 	.byte	0x00, 0xf5, 0x21, 0x00


	//----- nvinfo : EIATTR_KPARAM_INFO
	.align		4
.L_866:
        /*0038*/ 	.byte	0x04, 0x17
        /*003a*/ 	.short	(.L_868 - .L_867)
.L_867:
        /*003c*/ 	.word	0x00000000
        /*0040*/ 	.short	0x000c
        /*0042*/ 	.short	0x0050
        /*0044*/ 	.byte	0x00, 0xf5, 0x21, 0x00


	//----- nvinfo : EIATTR_KPARAM_INFO
	.align		4
.L_868:
        /*0048*/ 	.byte	0x04, 0x17
        /*004a*/ 	.short	(.L_870 - .L_869)
.L_869:
        /*004c*/ 	.word	0x00000000
        /*0050*/ 	.short	0x000b
        /*0052*/ 	.short	0x0048
        /*0054*/ 	.byte	0x00, 0xf5, 0x21, 0x00


	//----- nvinfo : EIATTR_KPARAM_INFO
	.align		4
.L_870:
        /*0058*/ 	.byte	0x04, 0x17
        /*005a*/ 	.short	(.L_872 - .L_871)
.L_871:
        /*005c*/ 	.word	0x00000000
        /*0060*/ 	.short	0x000a
        /*0062*/ 	.short	0x0040
        /*0064*/ 	.byte	0x00, 0xf5, 0x21, 0x00


	//----- nvinfo : EIATTR_KPARAM_INFO
	.align		4
.L_872:
        /*0068*/ 	.byte	0x04, 0x17
        /*006a*/ 	.short	(.L_874 - .L_873)
.L_873:
        /*006c*/ 	.word	0x00000000
        /*0070*/ 	.short	0x0009
        /*0072*/ 	.short	0x0038
        /*0074*/ 	.byte	0x00, 0xf5, 0x21, 0x00


	//----- nvinfo : EIATTR_KPARAM_INFO
	.align		4
.L_874:
        /*0078*/ 	.byte	0x04, 0x17
        /*007a*/ 	.short	(.L_876 - .L_875)
.L_875:
        /*007c*/ 	.word	0x00000000
        /*0080*/ 	.short	0x0008
        /*0082*/ 	.short	0x0030
        /*0084*/ 	.byte	0x00, 0xf5, 0x21, 0x00


	//----- nvinfo : EIATTR_KPARAM_INFO
	.align		4
.L_876:
        /*0088*/ 	.byte	0x04, 0x17
        /*008a*/ 	.short	(.L_878 - .L_877)
.L_877:
        /*008c*/ 	.word	0x00000000
        /*0090*/ 	.short	0x0007
        /*0092*/ 	.short	0x0028
        /*0094*/ 	.byte	0x00, 0xf5, 0x21, 0x00


	//----- nvinfo : EIATTR_KPARAM_INFO
	.align		4
.L_878:
        /*0098*/ 	.byte	0x04, 0x17
        /*009a*/ 	.short	(.L_880 - .L_879)
.L_879:
        /*009c*/ 	.word	0x00000000
        /*00a0*/ 	.short	0x0006
        /*00a2*/ 	.short	0x0020
        /*00a4*/ 	.byte	0x00, 0xf5, 0x21, 0x00


	//----- nvinfo : EIATTR_KPARAM_INFO
	.align		4
.L_880:
        /*00a8*/ 	.byte	0x04, 0x17
        /*00aa*/ 	.short	(.L_882 - .L_881)
.L_881:
        /*00ac*/ 	.word	0x00000000
        /*00b0*/ 	.short	0x0005
        /*00b2*/ 	.short	0x0018
        /*00b4*/ 	.byte	0x00, 0xf5, 0x21, 0x00


	//----- nvinfo : EIATTR_KPARAM_INFO
	.align		4
.L_882:
        /*00b8*/ 	.byte	0x04, 0x17
        /*00ba*/ 	.short	(.L_884 - .L_883)
.L_883:
        /*00bc*/ 	.word	0x00000000
        /*00c0*/ 	.short	0x0004
        /*00c2*/ 	.short	0x0010
        /*00c4*/ 	.byte	0x00, 0xf0, 0x11, 0x00


	//----- nvinfo : EIATTR_KPARAM_INFO
	.align		4
.L_884:
        /*00c8*/ 	.byte	0x04, 0x17
        /*00ca*/ 	.short	(.L_886 - .L_885)
.L_885:
        /*00cc*/ 	.word	0x00000000
        /*00d0*/ 	.short	0x0003
        /*00d2*/ 	.short	0x000c
        /*00d4*/ 	.byte	0x00, 0xf0, 0x11, 0x00


	//----- nvinfo : EIATTR_KPARAM_INFO
	.align		4
.L_886:
        /*00d8*/ 	.byte	0x04, 0x17
        /*00da*/ 	.short	(.L_888 - .L_887)
.L_887:
        /*00dc*/ 	.word	0x00000000
        /*00e0*/ 	.short	0x0002
        /*00e2*/ 	.short	0x0008
        /*00e4*/ 	.byte	0x00, 0xf0, 0x11, 0x00


	//----- nvinfo : EIATTR_KPARAM_INFO
	.align		4
.L_888:
        /*00e8*/ 	.byte	0x04, 0x17
        /*00ea*/ 	.short	(.L_890 - .L_889)
.L_889:
        /*00ec*/ 	.word	0x00000000
        /*00f0*/ 	.short	0x0001
        /*00f2*/ 	.short	0x0004
        /*00f4*/ 	.byte	0x00, 0xf0, 0x11, 0x00


	//----- nvinfo : EIATTR_KPARAM_INFO
	.align		4
.L_890:
        /*00f8*/ 	.byte	0x04, 0x17
        /*00fa*/ 	.short	(.L_892 - .L_891)
.L_891:
        /*00fc*/ 	.word	0x00000000
        /*0100*/ 	.short	0x0000
        /*0102*/ 	.short	0x0000
        /*0104*/ 	.byte	0x00, 0xf0, 0x11, 0x00


	//----- nvinfo : EIATTR_SPARSE_MMA_MASK
	.align		4
.L_892:
        /*0108*/ 	.byte	0x03, 0x50
        /*010a*/ 	.short	0x0000


	//----- nvinfo : EIATTR_MAXREG_COUNT
	.align		4
        /*010c*/ 	.byte	0x03, 0x1b
        /*010e*/ 	.short	0x00ff


	//----- nvinfo : EIATTR_MERCURY_ISA_VERSION
	.align		4
        /*0110*/ 	.byte	0x03, 0x5f
        /*0112*/ 	.short	0x0101


	//----- nvinfo : EIATTR_VRC_CTA_INIT_COUNT
	.align		4
        /*0114*/ 	.byte	0x02, 0x4a
	.zero		1
	.zero		1


	//----- nvinfo : EIATTR_EXIT_INSTR_OFFSETS
	.align		4
        /*0118*/ 	.byte	0x04, 0x1c
        /*011a*/ 	.short	(.L_894 - .L_893)


	//   ....[0]....
.L_893:
        /*011c*/ 	.word	0x000000b0


	//   ....[1]....
        /*0120*/ 	.word	0x00000810


	//   ....[2]....
        /*0124*/ 	.word	0x00000990


	//----- nvinfo : EIATTR_CBANK_PARAM_SIZE
	.align		4
.L_894:
        /*0128*/ 	.byte	0x03, 0x19
        /*012a*/ 	.short	0x0070


	//----- nvinfo : EIATTR_PARAM_CBANK
	.align		4
        /*012c*/ 	.byte	0x04, 0x0a
        /*012e*/ 	.short	(.L_896 - .L_895)
	.align		4
.L_895:
        /*0130*/ 	.word	index@(.nv.constant0._Z8inatm_d4iiiiiPdS_S_S_S_S_S_S_S_S_S_)
        /*0134*/ 	.short	0x0380
        /*0136*/ 	.short	0x0070


	//----- nvinfo : EIATTR_SW_WAR
	.align		4
.L_896:
        /*0138*/ 	.byte	0x04, 0x36
        /*013a*/ 	.short	(.L_898 - .L_897)
.L_897:
        /*013c*/ 	.word	0x00000008
.L_898:


//--------------------- .nv.info._Z8inatm_d3iPdS_S_S_S_S_S_S_S_S_S_S_S_S_S_S_S_ --------------------------
	.section	.nv.info._Z8inatm_d3iPdS_S_S_S_S_S_S_S_S_S_S_S_S_S_S_S_,"",@"SHT_CUDA_INFO"
	.sectionflags	@""
	.align	4


	//----- nvinfo : EIATTR_CUDA_API_VERSION
	.align		4
        /*0000*/ 	.byte	0x04, 0x37
        /*0002*/ 	.short	(.L_900 - .L_899)
.L_899:
        /*0004*/ 	.word	0x00000082


	//----- nvinfo : EIATTR_KPARAM_INFO
	.align		4
.L_900:
        /*0008*/ 	.byte	0x04, 0x17
        /*000a*/ 	.short	(.L_902 - .L_901)
.L_901:
        /*000c*/ 	.word	0x00000000
        /*0010*/ 	.short	0x0011
        /*0012*/ 	.short	0x0088
        /*0014*/ 	.byte	0x00, 0xf5, 0x21, 0x00


	//----- nvinfo : EIATTR_KPARAM_INFO
	.align		4
.L_902:
        /*0018*/ 	.byte	0x04, 0x17
        /*001a*/ 	.short	(.L_904 - .L_903)
.L_903:
        /*001c*/ 	.word	0x00000000
        /*0020*/ 	.short	0x0010
        /*0022*/ 	.short	0x0080
        /*0024*/ 	.byte	0x00, 0xf5, 0x21, 0x00


	//----- nvinfo : EIATTR_KPARAM_INFO
	.align		4
.L_904:
        /*0028*/ 	.byte	0x04, 0x17
        /*002a*/ 	.short	(.L_906 - .L_905)
.L_905:
        /*002c*/ 	.word	0x00000000
        /*0030*/ 	.short	0x000f
        /*0032*/ 	.short	0x0078
        /*0034*/ 	.byte	0x00, 0xf5, 0x21, 0x00


	//----- nvinfo : EIATTR_KPARAM_INFO
	.align		4
.L_906:
        /*0038*/ 	.byte	0x04, 0x17
        /*003a*/ 	.short	(.L_908 - .L_907)
.L_907:
        /*003c*/ 	.word	0x00000000
        /*0040*/ 	.short	0x000e
        /*0042*/ 	.short	0x0070
        /*0044*/ 	.byte	0x00, 0xf5, 0x21, 0x00


	//----- nvinfo : EIATTR_KPARAM_INFO
	.align		4
.L_908:
        /*0048*/ 	.byte	0x04, 0x17
        /*004a*/ 	.short	(.L_910 - .L_909)
.L_909:
        /*004c*/ 	.word	0x00000000
        /*0050*/ 	.short	0x000d
        /*0052*/ 	.short	0x0068
        /*0054*/ 	.byte	0x00, 0xf5, 0x21, 0x00


	//----- nvinfo : EIATTR_KPARAM_INFO
	.align		4
.L_910:
        /*0058*/ 	.byte	0x04, 0x17
        /*005a*/ 	.short	(.L_912 - .L_911)
.L_911:
        /*005c*/ 	.word	0x00000000
        /*0060*/ 	.short	0x000c
        /*0062*/ 	.short	0x0060
        /*0064*/ 	.byte	0x00, 0xf5, 0x21, 0x00


	//----- nvinfo : EIATTR_KPARAM_INFO
	.align		4
.L_912:
        /*0068*/ 	.byte	0x04, 0x17
        /*006a*/ 	.short	(.L_914 - .L_913)
.L_913:
        /*006c*/ 	.word	0x00000000
        /*0070*/ 	.short	0x000b
        /*0072*/ 	.short	0x0058
        /*0074*/ 	.byte	0x00, 0xf5, 0x21, 0x00


	//----- nvinfo : EIATTR_KPARAM_INFO
	.align		4
.L_914:
        /*0078*/ 	.byte	0x04, 0x17
        /*007a*/ 	.short	(.L_916 - .L_915)
.L_915:
        /*007c*/ 	.word	0x00000000
        /*0080*/ 	.short	0x000a
        /*0082*/ 	.short	0x0050
        /*0084*/ 	.byte	0x00, 0xf5, 0x21, 0x00


	//----- nvinfo : EIATTR_KPARAM_INFO
	.align		4
.L_916:
        /*0088*/ 	.byte	0x04, 0x17
        /*008a*/ 	.short	(.L_918 - .L_917)
.L_917:
        /*008c*/ 	.word	0x00000000
        /*0090*/ 	.short	0x0009
        /*0092*/ 	.short	0x0048
        /*0094*/ 	.byte	0x00, 0xf5, 0x21, 0x00


	//----- nvinfo : EIATTR_KPARAM_INFO
	.align		4
.L_918:
        /*0098*/ 	.byte	0x04, 0x17
        /*009a*/ 	.short	(.L_920 - .L_919)
.L_919:
        /*009c*/ 	.word	0x00000000
        /*00a0*/ 	.short	0x0008
        /*00a2*/ 	.short	0x0040
        /*00a4*/ 	.byte	0x00, 0xf5, 0x21, 0x00


	//----- nvinfo : EIATTR_KPARAM_INFO
	.align		4
.L_920:
        /*00a8*/ 	.byte	0x04, 0x17
        /*00aa*/ 	.short	(.L_922 - .L_921)
.L_921:
        /*00ac*/ 	.word	0x00000000
        /*00b0*/ 	.short	0x0007
        /*00b2*/ 	.short	0x0038
        /*00b4*/ 	.byte	0x00, 0xf5, 0x21, 0x00


	//----- nvinfo : EIATTR_KPARAM_INFO
	.align		4
.L_922:
        /*00b8*/ 	.byte	0x04, 0x17
        /*00ba*/ 	.short	(.L_924 - .L_923)
.L_923:
        /*00bc*/ 	.word	0x00000000
        /*00c0*/ 	.short	0x0006
        /*00c2*/ 	.short	0x0030
        /*00c4*/ 	.byte	0x00, 0xf5, 0x21, 0x00


	//----- nvinfo : EIATTR_KPARAM_INFO
	.align		4
.L_924:
        /*00c8*/ 	.byte	0x04, 0x17
        /*00ca*/ 	.short	(.L_926 - .L_925)
.L_925:
        /*00cc*/ 	.word	0x00000000
        /*00d0*/ 	.short	0x0005
        /*00d2*/ 	.short	0x0028
        /*00d4*/ 	.byte	0x00, 0xf5, 0x21, 0x00


	//----- nvinfo : EIATTR_KPARAM_INFO
	.align		4
.L_926:
        /*00d8*/ 	.byte	0x04, 0x17
        /*00da*/ 	.short	(.L_928 - .L_927)
.L_927:
        /*00dc*/ 	.word	0x00000000
        /*00e0*/ 	.short	0x0004
        /*00e2*/ 	.short	0x0020
        /*00e4*/ 	.byte	0x00, 0xf5, 0x21, 0x00


	//----- nvinfo : EIATTR_KPARAM_INFO
	.align		4
.L_928:
        /*00e8*/ 	.byte	0x04, 0x17
        /*00ea*/ 	.short	(.L_930 - .L_929)
.L_929:
        /*00ec*/ 	.word	0x00000000
        /*00f0*/ 	.short	0x0003
        /*00f2*/ 	.short	0x0018
        /*00f4*/ 	.byte	0x00, 0xf5, 0x21, 0x00


	//----- nvinfo : EIATTR_KPARAM_INFO
	.align		4
.L_930:
        /*00f8*/ 	.byte	0x04, 0x17
        /*00fa*/ 	.short	(.L_932 - .L_931)
.L_931:
        /*00fc*/ 	.word	0x00000000
        /*0100*/ 	.short	0x0002
        /*0102*/ 	.short	0x0010
        /*0104*/ 	.byte	0x00, 0xf5, 0x21, 0x00


	//----- nvinfo : EIATTR_KPARAM_INFO
	.align		4
.L_932:
        /*0108*/ 	.byte	0x04, 0x17
        /*010a*/ 	.short	(.L_934 - .L_933)
.L_933:
        /*010c*/ 	.word	0x00000000
        /*0110*/ 	.short	0x0001
        /*0112*/ 	.short	0x0008
        /*0114*/ 	.byte	0x00, 0xf5, 0x21, 0x00


	//----- nvinfo : EIATTR_KPARAM_INFO
	.align		4
.L_934:
        /*0118*/ 	.byte	0x04, 0x17
        /*011a*/ 	.short	(.L_936 - .L_935)
.L_935:
        /*011c*/ 	.word	0x00000000
        /*0120*/ 	.short	0x0000
        /*0122*/ 	.short	0x0000
        /*0124*/ 	.byte	0x00, 0xf0, 0x11, 0x00


	//----- nvinfo : EIATTR_SPARSE_MMA_MASK
	.align		4
.L_936:
        /*0128*/ 	.byte	0x03, 0x50
        /*012a*/ 	.short	0x0000


	//----- nvinfo : EIATTR_MAXREG_COUNT
	.align		4
        /*012c*/ 	.byte	0x03, 0x1b
        /*012e*/ 	.short	0x00ff


	//----- nvinfo : EIATTR_MERCURY_ISA_VERSION
	.align		4
        /*0130*/ 	.byte	0x03, 0x5f
        /*0132*/ 	.short	0x0101


	//----- nvinfo : EIATTR_VRC_CTA_INIT_COUNT
	.align		4
        /*0134*/ 	.byte	0x02, 0x4a
	.zero		1
	.zero		1


	//----- nvinfo : EIATTR_EXIT_INSTR_OFFSETS
	.align		4
        /*0138*/ 	.byte	0x04, 0x1c
        /*013a*/ 	.short	(.L_938 - .L_937)


	//   ....[0]....
.L_937:
        /*013c*/ 	.word	0x000000f0


	//   ....[1]....
        /*0140*/ 	.word	0x00000130


	//   ....[2]....
        /*0144*/ 	.word	0x00000430


	//----- nvinfo : EIATTR_CBANK_PARAM_SIZE
	.align		4
.L_938:
        /*0148*/ 	.byte	0x03, 0x19
        /*014a*/ 	.short	0x0090


	//----- nvinfo : EIATTR_PARAM_CBANK
	.align		4
        /*014c*/ 	.byte	0x04, 0x0a
        /*014e*/ 	.short	(.L_940 - .L_939)
	.align		4
.L_939:
        /*0150*/ 	.word	index@(.nv.constant0._Z8inatm_d3iPdS_S_S_S_S_S_S_S_S_S_S_S_S_S_S_S_)
        /*0154*/ 	.short	0x0380
        /*0156*/ 	.short	0x0090


	//----- nvinfo : EIATTR_SW_WAR
	.align		4
.L_940:
        /*0158*/ 	.byte	0x04, 0x36
        /*015a*/ 	.short	(.L_942 - .L_941)
.L_941:
        /*015c*/ 	.word	0x00000008
.L_942:


//--------------------- .nv.info._Z8inatm_d2PdS_S_S_S_S_S_S_S_S_S_S_S_S_S_S_ --------------------------
	.section	.nv.info._Z8inatm_d2PdS_S_S_S_S_S_S_S_S_S_S_S_S_S_S_,"",@"SHT_CUDA_INFO"
	.sectionflags	@""
	.align	4


	//----- nvinfo : EIATTR_CUDA_API_VERSION
	.align		4
        /*0000*/ 	.byte	0x04, 0x37
        /*0002*/ 	.short	(.L_944 - .L_943)
.L_943:
        /*0004*/ 	.word	0x00000082


	//----- nvinfo : EIATTR_KPARAM_INFO
	.align		4
.L_944:
        /*0008*/ 	.byte	0x04, 0x17
        /*000a*/ 	.short	(.L_946 - .L_945)
.L_945:
        /*000c*/ 	.word	0x00000000
        /*0010*/ 	.short	0x000f
        /*0012*/ 	.short	0x0078
        /*0014*/ 	.byte	0x00, 0xf5, 0x21, 0x00


	//----- nvinfo : EIATTR_KPARAM_INFO
	.align		4
.L_946:
        /*0018*/ 	.byte	0x04, 0x17
        /*001a*/ 	.short	(.L_948 - .L_947)
.L_947:
        /*001c*/ 	.word	0x00000000
        /*0020*/ 	.short	0x000e
        /*0022*/ 	.short	0x0070
        /*0024*/ 	.byte	0x00, 0xf5, 0x21, 0x00


	//----- nvinfo : EIATTR_KPARAM_INFO
	.align		4
.L_948:
        /*0028*/ 	.byte	0x04, 0x17
        /*002a*/ 	.short	(.L_950 - .L_949)
.L_949:
        /*002c*/ 	.word	0x00000000
        /*0030*/ 	.short	0x000d
        /*0032*/ 	.short	0x0068
        /*0034*/ 	.byte	0x00, 0xf5, 0x21, 0x00


	//----- nvinfo : EIATTR_KPARAM_INFO
	.align		4
.L_950:
        /*0038*/ 	.byte	0x04, 0x17
        /*003a*/ 	.short	(.L_952 - .L_951)
.L_951:
        /*003c*/ 	.word	0x00000000
        /*0040*/ 	.short	0x000c
        /*0042*/ 	.short	0x0060
        /*0044*/ 	.byte	0x00, 0xf5, 0x21, 0x00


	//----- nvinfo : EIATTR_KPARAM_INFO
	.align		4
.L_952:
        /*0048*/ 	.byte	0x04, 0x17
        /*004a*/ 	.short	(.L_954 - .L_953)
.L_953:
        /*004c*/ 	.word	0x00000000
        /*0050*/ 	.short	0x000b
        /*0052*/ 	.short	0x0058
        /*0054*/ 	.byte	0x00, 0xf5, 0x21, 0x00


	//----- nvinfo : EIATTR_KPARAM_INFO
	.align		4
.L_954:
        /*0058*/ 	.byte	0x04, 0x17
        /*005a*/ 	.short	(.L_956 - .L_955)
.L_955:
        /*005c*/ 	.word	0x00000000
        /*0060*/ 	.short	0x000a
        /*0062*/ 	.short	0x0050
        /*0064*/ 	.byte	0x00, 0xf5, 0x21, 0x00


	//----- nvinfo : EIATTR_KPARAM_INFO
	.align		4
.L_956:
        /*0068*/ 	.byte	0x04, 0x17
        /*006a*/ 	.short	(.L_958 - .L_957)
.L_957:
        /*006c*/ 	.word	0x00000000
        /*0070*/ 	.short	0x0009
        /*0072*/ 	.short	0x0048
        /*0074*/ 	.byte	0x00, 0xf5, 0x21, 0x00


	//----- nvinfo : EIATTR_KPARAM_INFO
	.align		4
.L_958:
        /*0078*/ 	.byte	0x04, 0x17
        /*007a*/ 	.short	(.L_960 - .L_959)
.L_959:
        /*007c*/ 	.word	0x00000000
        /*0080*/ 	.short	0x0008
        /*0082*/ 	.short	0x0040
        /*0084*/ 	.byte	0x00, 0xf5, 0x21, 0x00


	//----- nvinfo : EIATTR_KPARAM_INFO
	.align		4
.L_960:
        /*0088*/ 	.byte	0x04, 0x17
        /*008a*/ 	.short	(.L_962 - .L_961)
.L_961:
        /*008c*/ 	.word	0x00000000
        /*0090*/ 	.short	0x0007
        /*0092*/ 	.short	0x0038
        /*0094*/ 	.byte	0x00, 0xf5, 0x21, 0x00


	//----- nvinfo : EIATTR_KPARAM_INFO
	.align		4
.L_962:
        /*0098*/ 	.byte	0x04, 0x17
        /*009a*/ 	.short	(.L_964 - .L_963)
.L_963:
        /*009c*/ 	.word	0x00000000
        /*00a0*/ 	.short	0x0006
        /*00a2*/ 	.short	0x0030
        /*00a4*/ 	.byte	0x00, 0xf5, 0x21, 0x00


	//----- nvinfo : EIATTR_KPARAM_INFO
	.align		4
.L_964:
        /*00a8*/ 	.byte	0x04, 0x17
        /*00aa*/ 	.short	(.L_966 - .L_965)
.L_965:
        /*00ac*/ 	.word	0x00000000
        /*00b0*/ 	.short	0x0005
        /*00b2*/ 	.short	0x0028
        /*00b4*/ 	.byte	0x00, 0xf5, 0x21, 0x00


	//----- nvinfo : EIATTR_KPARAM_INFO
	.align		4
.L_966:
        /*00b8*/ 	.byte	0x04, 0x17
        /*00ba*/ 	.short	(.L_968 - .L_967)
.L_967:
        /*00bc*/ 	.word	0x00000000
        /*00c0*/ 	.short	0x0004
        /*00c2*/ 	.short	0x0020
        /*00c4*/ 	.byte	0x00, 0xf5, 0x21, 0x00


	//----- nvinfo : EIATTR_KPARAM_INFO
	.align		4
.L_968:
        /*00c8*/ 	.byte	0x04, 0x17
        /*00ca*/ 	.short	(.L_970 - .L_969)
.L_969:
        /*00cc*/ 	.word	0x00000000
        /*00d0*/ 	.short	0x0003
        /*00d2*/ 	.short	0x0018
        /*00d4*/ 	.byte	0x00, 0xf5, 0x21, 0x00


	//----- nvinfo : EIATTR_KPARAM_INFO
	.align		4
.L_970:
        /*00d8*/ 	.byte	0x04, 0x17
        /*00da*/ 	.short	(.L_972 - .L_971)
.L_971:
        /*00dc*/ 	.word	0x00000000
        /*00e0*/ 	.short	0x0002
        /*00e2*/ 	.short	0x0010
        /*00e4*/ 	.byte	0x00, 0xf5, 0x21, 0x00


	//----- nvinfo : EIATTR_KPARAM_INFO
	.align		4
.L_972:
        /*00e8*/ 	.byte	0x04, 0x17
        /*00ea*/ 	.short	(.L_974 - .L_973)
.L_973:
        /*00ec*/ 	.word	0x00000000
        /*00f0*/ 	.short	0x0001
        /*00f2*/ 	.short	0x0008
        /*00f4*/ 	.byte	0x00, 0xf5, 0x21, 0x00


	//----- nvinfo : EIATTR_KPARAM_INFO
	.align		4
.L_974:
        /*00f8*/ 	.byte	0x04, 0x17
        /*00fa*/ 	.short	(.L_976 - .L_975)
.L_975:
        /*00fc*/ 	.word	0x00000000
        /*0100*/ 	.short	0x0000
        /*0102*/ 	.short	0x0000
        /*0104*/ 	.byte	0x00, 0xf5, 0x21, 0x00


	//----- nvinfo : EIATTR_SPARSE_MMA_MASK
	.align		4
.L_976:
        /*0108*/ 	.byte	0x03, 0x50
        /*010a*/ 	.short	0x0000


	//----- nvinfo : EIATTR_MAXREG_COUNT
	.align		4
        /*010c*/ 	.byte	0x03, 0x1b
        /*010e*/ 	.short	0x00ff


	//----- nvinfo : EIATTR_MERCURY_ISA_VERSION
	.align		4
        /*0110*/ 	.byte	0x03, 0x5f
        /*0112*/ 	.short	0x0101


	//----- nvinfo : EIATTR_VRC_CTA_INIT_COUNT
	.align		4
        /*0114*/ 	.byte	0x02, 0x4a
	.zero		1
	.zero		1


	//----- nvinfo : EIATTR_EXIT_INSTR_OFFSETS
	.align		4
        /*0118*/ 	.byte	0x04, 0x1c
        /*011a*/ 	.short	(.L_978 - .L_977)


	//   ....[0]....
.L_977:
        /*011c*/ 	.word	0x000000b0


	//   ....[1]....
        /*0120*/ 	.word	0x00000550


	//----- nvinfo : EIATTR_CBANK_PARAM_SIZE
	.align		4
.L_978:
        /*0124*/ 	.byte	0x03, 0x19
        /*0126*/ 	.short	0x0080


	//----- nvinfo : EIATTR_PARAM_CBANK
	.align		4
        /*0128*/ 	.byte	0x04, 0x0a
        /*012a*/ 	.short	(.L_980 - .L_979)
	.align		4
.L_979:
        /*012c*/ 	.word	index@(.nv.constant0._Z8inatm_d2PdS_S_S_S_S_S_S_S_S_S_S_S_S_S_S_)
        /*0130*/ 	.short	0x0380
        /*0132*/ 	.short	0x0080


	//----- nvinfo : EIATTR_SW_WAR
	.align		4
.L_980:
        /*0134*/ 	.byte	0x04, 0x36
        /*0136*/ 	.short	(.L_982 - .L_981)
.L_981:
        /*0138*/ 	.word	0x00000008
.L_982:


//--------------------- .nv.info._Z8inatm_d1PdS_S_S_S_S_S_ --------------------------
	.section	.nv.info._Z8inatm_d1PdS_S_S_S_S_S_,"",@"SHT_CUDA_INFO"
	.sectionflags	@""
	.align	4


	//----- nvinfo : EIATTR_CUDA_API_VERSION
	.align		4
        /*0000*/ 	.byte	0x04, 0x37
        /*0002*/ 	.short	(.L_984 - .L_983)
.L_983:
        /*0004*/ 	.word	0x00000082


	//----- nvinfo : EIATTR_KPARAM_INFO
	.align		4
.L_984:
        /*0008*/ 	.byte	0x04, 0x17
        /*000a*/ 	.short	(.L_986 - .L_985)
.L_985:
        /*000c*/ 	.word	0x00000000
        /*0010*/ 	.short	0x0006
        /*0012*/ 	.short	0x0030
        /*0014*/ 	.byte	0x00, 0xf5, 0x21, 0x00


	//----- nvinfo : EIATTR_KPARAM_INFO
	.align		4
.L_986:
        /*0018*/ 	.byte	0x04, 0x17
        /*001a*/ 	.short	(.L_988 - .L_987)
.L_987:
        /*001c*/ 	.word	0x00000000
        /*0020*/ 	.short	0x0005
        /*0022*/ 	.short	0x0028
        /*0024*/ 	.byte	0x00, 0xf5, 0x21, 0x00


	//----- nvinfo : EIATTR_KPARAM_INFO
	.align		4
.L_988:
        /*0028*/ 	.byte	0x04, 0x17
        /*002a*/ 	.short	(.L_990 - .L_989)
.L_989:
        /*002c*/ 	.word	0x00000000
        /*0030*/ 	.short	0x0004
        /*0032*/ 	.short	0x0020
        /*0034*/ 	.byte	0x00, 0xf5, 0x21, 0x00


	//----- nvinfo : EIATTR_KPARAM_INFO
	.align		4
.L_990:
        /*0038*/ 	.byte	0x04, 0x17
        /*003a*/ 	.short	(.L_992 - .L_991)
.L_991:
        /*003c*/ 	.word	0x00000000
        /*0040*/ 	.short	0x0003
        /*0042*/ 	.short	0x0018
        /*0044*/ 	.byte	0x00, 0xf5, 0x21, 0x00


	//----- nvinfo : EIATTR_KPARAM_INFO
	.align		4
.L_992:
        /*0048*/ 	.byte	0x04, 0x17
        /*004a*/ 	.short	(.L_994 - .L_993)
.L_993:
        /*004c*/ 	.word	0x00000000
        /*0050*/ 	.short	0x0002
        /*0052*/ 	.short	0x0010
        /*0054*/ 	.byte	0x00, 0xf5, 0x21, 0x00


	//----- nvinfo : EIATTR_KPARAM_INFO
	.align		4
.L_994:
        /*0058*/ 	.byte	0x04, 0x17
        /*005a*/ 	.short	(.L_996 - .L_995)
.L_995:
        /*005c*/ 	.word	0x00000000
        /*0060*/ 	.short	0x0001
        /*0062*/ 	.short	0x0008
        /*0064*/ 	.byte	0x00, 0xf5, 0x21, 0x00


	//----- nvinfo : EIATTR_KPARAM_INFO
	.align		4
.L_996:
        /*0068*/ 	.byte	0x04, 0x17
        /*006a*/ 	.short	(.L_998 - .L_997)
.L_997:
        /*006c*/ 	.word	0x00000000
        /*0070*/ 	.short	0x0000
        /*0072*/ 	.short	0x0000
        /*0074*/ 	.byte	0x00, 0xf5, 0x21, 0x00


	//----- nvinfo : EIATTR_SPARSE_MMA_MASK
	.align		4
.L_998:
        /*0078*/ 	.byte	0x03, 0x50
        /*007a*/ 	.short	0x0000


	//----- nvinfo : EIATTR_MAXREG_COUNT
	.align		4
        /*007c*/ 	.byte	0x03, 0x1b
        /*007e*/ 	.short	0x00ff


	//----- nvinfo : EIATTR_MERCURY_ISA_VERSION
	.align		4
        /*0080*/ 	.byte	0x03, 0x5f
        /*0082*/ 	.short	0x0101


	//----- nvinfo : EIATTR_VRC_CTA_INIT_COUNT
	.align		4
        /*0084*/ 	.byte	0x02, 0x4a
	.zero		1
	.zero		1


	//----- nvinfo : EIATTR_EXIT_INSTR_OFFSETS
	.align		4
        /*0088*/ 	.byte	0x04, 0x1c
        /*008a*/ 	.short	(.L_1000 - .L_999)


	//   ....[0]....
.L_999:
        /*008c*/ 	.word	0x000000b0


	//   ....[1]....
        /*0090*/ 	.word	0x00000780


	//----- nvinfo : EIATTR_CBANK_PARAM_SIZE
	.align		4
.L_1000:
        /*0094*/ 	.byte	0x03, 0x19
        /*0096*/ 	.short	0x0038


	//----- nvinfo : EIATTR_PARAM_CBANK
	.align		4
        /*0098*/ 	.byte	0x04, 0x0a
        /*009a*/ 	.short	(.L_1002 - .L_1001)
	.align		4
.L_1001:
        /*009c*/ 	.word	index@(.nv.constant0._Z8inatm_d1PdS_S_S_S_S_S_)
        /*00a0*/ 	.short	0x0380
        /*00a2*/ 	.short	0x0038


	//----- nvinfo : EIATTR_SW_WAR
	.align		4
.L_1002:
        /*00a4*/ 	.byte	0x04, 0x36
        /*00a6*/ 	.short	(.L_1004 - .L_1003)
.L_1003:
        /*00a8*/ 	.word	0x00000008
.L_1004:


//--------------------- .nv.callgraph             --------------------------
	.section	.nv.callgraph,"",@"SHT_CUDA_CALLGRAPH"
	.align	4
	.sectionentsize	8
	.align		4
        /*0000*/ 	.word	0x00000000
	.align		4
        /*0004*/ 	.word	0xffffffff
	.align		4
        /*0008*/ 	.word	index@(_Z9taumol_swdPiPdS0_S0_S0_S0_S0_S_S_S_S_S_S_S0_S0_S0_S0_S0_S0_S0_S0_S0_S0_S_S0_S0_S0_S0_S0_S0_S0_S0_S0_S0_S0_S0_S0_S0_S0_S0_S0_S0_S0_S0_S0_S0_S0_S0_S0_S0_S0_S0_S0_S0_S0_S0_S0_S0_S0_S0_S0_S0_S0_S0_S0_S0_S0_S0_S0_S0_S0_S0_S0_S0_S0_S0_S0_S0_S0_S0_S0_S0_S0_S0_S0_S0_S0_S0_S0_S0_S0_S0_S0_S0_S0_S0_)
	.align		4
        /*000c*/ 	.word	index@(vprintf)
	.align		4
        /*0010*/ 	.word	0x00000000
	.align		4
        /*0014*/ 	.word	0xfffffffe
	.align		4
        /*0018*/ 	.word	0x00000000
	.align		4
        /*001c*/ 	.word	0xfffffffd
	.align		4
        /*0020*/ 	.word	0x00000000
	.align		4
        /*0024*/ 	.word	0xfffffffc


//--------------------- .nv.constant4             --------------------------
	.section	.nv.constant4,"a",@progbits
	.align	8
	.align		8
.nv.constant4:
        /*0000*/ 	.dword	inflag
	.align		8
        /*0008*/ 	.dword	iceflag
	.align		8
        /*0010*/ 	.dword	liqflag
	.align		8
        /*0018*/ 	.dword	_ZN34_INTERNAL_2b3a0c0d_4_k_cu_621c4f6c4cuda3std3__45__cpo5beginE
	.align		8
        /*0020*/ 	.dword	_ZN34_INTERNAL_2b3a0c0d_4_k_cu_621c4f6c4cuda3std3__45__cpo3endE
	.align		8
        /*0028*/ 	.dword	_ZN34_INTERNAL_2b3a0c0d_4_k_cu_621c4f6c4cuda3std3__45__cpo6cbeginE
	.align		8
        /*0030*/ 	.dword	_ZN34_INTERNAL_2b3a0c0d_4_k_cu_621c4f6c4cuda3std3__45__cpo4cendE
	.align		8
        /*0038*/ 	.dword	_ZN34_INTERNAL_2b3a0c0d_4_k_cu_621c4f6c4cuda3std3__45__cpo6rbeginE
	.align		8
        /*0040*/ 	.dword	_ZN34_INTERNAL_2b3a0c0d_4_k_cu_621c4f6c4cuda3std3__45__cpo4rendE
	.align		8
        /*0048*/ 	.dword	_ZN34_INTERNAL_2b3a0c0d_4_k_cu_621c4f6c4cuda3std3__45__cpo7crbeginE
	.align		8
        /*0050*/ 	.dword	_ZN34_INTERNAL_2b3a0c0d_4_k_cu_621c4f6c4cuda3std3__45__cpo5crendE
	.align		8
        /*0058*/ 	.dword	_ZN34_INTERNAL_2b3a0c0d_4_k_cu_621c4f6c4cuda3std3__436_GLOBAL__N__2b3a0c0d_4_k_cu_621c4f6c6ignoreE
	.align		8
        /*0060*/ 	.dword	_ZN34_INTERNAL_2b3a0c0d_4_k_cu_621c4f6c4cuda3std3__419piecewise_constructE
	.align		8
        /*0068*/ 	.dword	_ZN34_INTERNAL_2b3a0c0d_4_k_cu_621c4f6c4cuda3std3__48in_placeE
	.align		8
        /*0070*/ 	.dword	_ZN34_INTERNAL_2b3a0c0d_4_k_cu_621c4f6c4cuda3std3__420unreachable_sentinelE
	.align		8
        /*0078*/ 	.dword	_ZN34_INTERNAL_2b3a0c0d_4_k_cu_621c4f6c4cuda3std3__47nulloptE
	.align		8
        /*0080*/ 	.dword	_ZN34_INTERNAL_2b3a0c0d_4_k_cu_621c4f6c4cuda3std3__48unexpectE
	.align		8
        /*0088*/ 	.dword	_ZN34_INTERNAL_2b3a0c0d_4_k_cu_621c4f6c4cuda3std6ranges3__45__cpo4swapE
	.align		8
        /*0090*/ 	.dword	_ZN34_INTERNAL_2b3a0c0d_4_k_cu_621c4f6c4cuda3std6ranges3__45__cpo9iter_moveE
	.align		8
        /*0098*/ 	.dword	_ZN34_INTERNAL_2b3a0c0d_4_k_cu_621c4f6c4cuda3std6ranges3__45__cpo5beginE
	.align		8
        /*00a0*/ 	.dword	_ZN34_INTERNAL_2b3a0c0d_4_k_cu_621c4f6c4cuda3std6ranges3__45__cpo3endE
	.align		8
        /*00a8*/ 	.dword	_ZN34_INTERNAL_2b3a0c0d_4_k_cu_621c4f6c4cuda3std6ranges3__45__cpo6cbeginE
	.align		8
        /*00b0*/ 	.dword	_ZN34_INTERNAL_2b3a0c0d_4_k_cu_621c4f6c4cuda3std6ranges3__45__cpo4cendE
	.align		8
        /*00b8*/ 	.dword	_ZN34_INTERNAL_2b3a0c0d_4_k_cu_621c4f6c4cuda3std6ranges3__45__cpo7advanceE
	.align		8
        /*00c0*/ 	.dword	_ZN34_INTERNAL_2b3a0c0d_4_k_cu_621c4f6c4cuda3std6ranges3__45__cpo9iter_swapE
	.align		8
        /*00c8*/ 	.dword	_ZN34_INTERNAL_2b3a0c0d_4_k_cu_621c4f6c4cuda3std6ranges3__45__cpo4nextE
	.align		8
        /*00d0*/ 	.dword	_ZN34_INTERNAL_2b3a0c0d_4_k_cu_621c4f6c4cuda3std6ranges3__45__cpo4prevE
	.align		8
        /*00d8*/ 	.dword	_ZN34_INTERNAL_2b3a0c0d_4_k_cu_621c4f6c4cuda3std6ranges3__45__cpo4dataE
	.align		8
        /*00e0*/ 	.dword	_ZN34_INTERNAL_2b3a0c0d_4_k_cu_621c4f6c4cuda3std6ranges3__45__cpo5cdataE
	.align		8
        /*00e8*/ 	.dword	_ZN34_INTERNAL_2b3a0c0d_4_k_cu_621c4f6c4cuda3std6ranges3__45__cpo4sizeE
	.align		8
        /*00f0*/ 	.dword	_ZN34_INTERNAL_2b3a0c0d_4_k_cu_621c4f6c4cuda3std6ranges3__45__cpo5ssizeE
	.align		8
        /*00f8*/ 	.dword	_ZN34_INTERNAL_2b3a0c0d_4_k_cu_621c4f6c4cuda3std6ranges3__45__cpo8distanceE
	.align		8
        /*0100*/ 	.dword	_ZN34_INTERNAL_2b3a0c0d_4_k_cu_621c4f6c6thrust24THRUST_300001_SM_1000_NS8cuda_cub3parE
	.align		8
        /*0108*/ 	.dword	_ZN34_INTERNAL_2b3a0c0d_4_k_cu_621c4f6c6thrust24THRUST_300001_SM_1000_NS8cuda_cub10par_nosyncE
	.align		8
        /*0110*/ 	.dword	_ZN34_INTERNAL_2b3a0c0d_4_k_cu_621c4f6c6thrust24THRUST_300001_SM_1000_NS6system6detail10sequential3seqE
	.align		8
        /*0118*/ 	.dword	_ZN34_INTERNAL_2b3a0c0d_4_k_cu_621c4f6c6thrust24THRUST_300001_SM_1000_NS6system3cpp3parE
	.align		8
        /*0120*/ 	.dword	_ZN34_INTERNAL_2b3a0c0d_4_k_cu_621c4f6c6thrust24THRUST_300001_SM_1000_NS12placeholders2_1E
	.align		8
        /*0128*/ 	.dword	_ZN34_INTERNAL_2b3a0c0d_4_k_cu_621c4f6c6thrust24THRUST_300001_SM_1000_NS12placeholders2_2E
	.align		8
        /*0130*/ 	.dword	_ZN34_INTERNAL_2b3a0c0d_4_k_cu_621c4f6c6thrust24THRUST_300001_SM_1000_NS12placeholders2_3E
	.align		8
        /*0138*/ 	.dword	_ZN34_INTERNAL_2b3a0c0d_4_k_cu_621c4f6c6thrust24THRUST_300001_SM_1000_NS12placeholders2_4E
	.align		8
        /*0140*/ 	.dword	_ZN34_INTERNAL_2b3a0c0d_4_k_cu_621c4f6c6thrust24THRUST_300001_SM_1000_NS12placeholders2_5E
	.align		8
        /*0148*/ 	.dword	_ZN34_INTERNAL_2b3a0c0d_4_k_cu_621c4f6c6thrust24THRUST_300001_SM_1000_NS12placeholders2_6E
	.align		8
        /*0150*/ 	.dword	_ZN34_INTERNAL_2b3a0c0d_4_k_cu_621c4f6c6thrust24THRUST_300001_SM_1000_NS12placeholders2_7E
	.align		8
        /*0158*/ 	.dword	_ZN34_INTERNAL_2b3a0c0d_4_k_cu_621c4f6c6thrust24THRUST_300001_SM_1000_NS12placeholders2_8E
	.align		8
        /*0160*/ 	.dword	_ZN34_INTERNAL_2b3a0c0d_4_k_cu_621c4f6c6thrust24THRUST_300001_SM_1000_NS12placeholders2_9E
	.align		8
        /*0168*/ 	.dword	_ZN34_INTERNAL_2b3a0c0d_4_k_cu_621c4f6c6thrust24THRUST_300001_SM_1000_NS12placeholders3_10E
	.align		8
        /*0170*/ 	.dword	_ZN34_INTERNAL_2b3a0c0d_4_k_cu_621c4f6c6thrust24THRUST_300001_SM_1000_NS3seqE
	.align		8
        /*0178*/ 	.dword	_ZN34_INTERNAL_2b3a0c0d_4_k_cu_621c4f6c6thrust24THRUST_300001_SM_1000_NS6deviceE
	.align		8
        /*0180*/ 	.dword	$str
	.align		8
        /*0188*/ 	.dword	__cudart_i2opi_d
	.align		8
        /*0190*/ 	.dword	__cudart_sin_cos_coeffs
	.align		8
        /*0198*/ 	.dword	vprintf


//--------------------- .text._ZN3cub18CUB_300001_SM_10006detail11EmptyKernelIvEEvv --------------------------
	.section	.text._ZN3cub18CUB_300001_SM_10006detail11EmptyKernelIvEEvv,"ax",@progbits
	.align	128
        .global         _ZN3cub18CUB_300001_SM_10006detail11EmptyKernelIvEEvv
        .type           _ZN3cub18CUB_300001_SM_10006detail11EmptyKernelIvEEvv,@function
        .size           _ZN3cub18CUB_300001_SM_10006detail11EmptyKernelIvEEvv,(.L_x_551 - _ZN3cub18CUB_300001_SM_10006detail11EmptyKernelIvEEvv)
        .other          _ZN3cub18CUB_300001_SM_10006detail11EmptyKernelIvEEvv,@"STO_CUDA_ENTRY STV_DEFAULT"
_ZN3cub18CUB_300001_SM_10006detail11EmptyKernelIvEEvv:
.text._ZN3cub18CUB_300001_SM_10006detail11EmptyKernelIvEEvv:
[----:B------:R-:W-:Y:S01]  /*0000*/  LDC R1, c[0x0][0x37c] ;  /* 0x0000df00ff017b82 */ /* 0x000fe20000000800 */
[----:B------:R-:W-:Y:S05]  /*0010*/  EXIT ;  /* 0x000000000000794d */ /* 0x000fea0003800000 */
.L_x_0:
[----:B------:R-:W-:-:S00]  /*0020*/  BRA `(.L_x_0) ;  /* 0xfffffffc00fc7947 */ /* 0x000fc0000383ffff */
[----:B------:R-:W-:-:S00]  /*0030*/  NOP ;  /* 0x0000000000007918 */ /* 0x000fc00000000000 */
        /* <DEDUP_REMOVED lines=12> */
.L_x_551:


//--------------------- .text._Z10spcvmc_sw2iiPdS_S_S_S_S_S_S_S_S_S_S_S_S_S_S_PiS0_iiS_S_S_S_S_S_S_S_S_S_S_S_S_S_S_S_S_S_S_S_S_S_S_S_S_i --------------------------
	.section	.text._Z10spcvmc_sw2iiPdS_S_S_S_S_S_S_S_S_S_S_S_S_S_S_PiS0_iiS_S_S_S_S_S_S_S_S_S_S_S_S_S_S_S_S_S_S_S_S_S_S_S_S_i,"ax",@progbits
	.align	128
        .global         _Z10spcvmc_sw2iiPdS_S_S_S_S_S_S_S_S_S_S_S_S_S_S_PiS0_iiS_S_S_S_S_S_S_S_S_S_S_S_S_S_S_S_S_S_S_S_S_S_S_S_S_i
        .type           _Z10spcvmc_sw2iiPdS_S_S_S_S_S_S_S_S_S_S_S_S_S_S_PiS0_iiS_S_S_S_S_S_S_S_S_S_S_S_S_S_S_S_S_S_S_S_S_S_S_S_S_i,@function
        .size           _Z10spcvmc_sw2iiPdS_S_S_S_S_S_S_S_S_S_S_S_S_S_S_PiS0_iiS_S_S_S_S_S_S_S_S_S_S_S_S_S_S_S_S_S_S_S_S_S_S_S_S_i,(.L_x_540 - _Z10spcvmc_sw2iiPdS_S_S_S_S_S_S_S_S_S_S_S_S_S_S_PiS0_iiS_S_S_S_S_S_S_S_S_S_S_S_S_S_S_S_S_S_S_S_S_S_S_S_S_i)
        .other          _Z10spcvmc_sw2iiPdS_S_S_S_S_S_S_S_S_S_S_S_S_S_S_PiS0_iiS_S_S_S_S_S_S_S_S_S_S_S_S_S_S_S_S_S_S_S_S_S_S_S_S_i,@"STO_CUDA_ENTRY STV_DEFAULT"
_Z10spcvmc_sw2iiPdS_S_S_S_S_S_S_S_S_S_S_S_S_S_S_PiS0_iiS_S_S_S_S_S_S_S_S_S_S_S_S_S_S_S_S_S_S_S_S_S_S_S_S_i:
.text._Z10spcvmc_sw2iiPdS_S_S_S_S_S_S_S_S_S_S_S_S_S_S_PiS0_iiS_S_S_S_S_S_S_S_S_S_S_S_S_S_S_S_S_S_S_S_S_S_S_S_S_i:
[----:B------:R-:W0:Y:S01]  /*0000*/  LDC R1, c[0x0][0x37c] ;  /* 0x0000df00ff017b82 */ /* 0x000e220000000800 */
[----:B------:R-:W1:Y:S07]  /*0010*/  S2R R0, SR_TID.X ;  /* 0x0000000000007919 */ /* 0x000e6e0000002100 */
[----:B------:R-:W1:Y:S01]  /*0020*/  S2UR UR5, SR_CTAID.X ;  /* 0x00000000000579c3 */ /* 0x000e620000002500 */
[----:B------:R-:W2:Y:S01]  /*0030*/  LDCU UR6, c[0x0][0x4e8] ;  /* 0x00009d00ff0677ac */ /* 0x000ea20008000800 */
[----:B0-----:R-:W-:-:S04]  /*0040*/  IADD3 R1, PT, PT, R1, -0xb98, RZ ;  /* 0xfffff46801017810 */ /* 0x001fc80007ffe0ff */
[C---:B------:R-:W-:Y:S02]  /*0050*/  R2UR UR7, R1.reuse ;  /* 0x00000000010772ca */ /* 0x040fe400000e0000 */
[----:B------:R-:W1:Y:S01]  /*0060*/  LDC R5, c[0x0][0x360] ;  /* 0x0000d800ff057b82 */ /* 0x000e620000000800 */
[----:B------:R-:W-:Y:S01]  /*0070*/  R2UR UR28, R1 ;  /* 0x00000000011c72ca */ /* 0x000fe200000e0000 */
[----:B--2---:R-:W-:Y:S01]  /*0080*/  UIADD3 UR4, UPT, UPT, UR6, 0x200, URZ ;  /* 0x0000020006047890 */ /* 0x004fe2000fffe0ff */
[----:B-1----:R-:W-:-:S05]  /*0090*/  IMAD R5, R5, UR5, R0 ;  /* 0x0000000505057c24 */ /* 0x002fca000f8e0200 */
[----:B------:R-:W-:-:S04]  /*00a0*/  ISETP.GE.AND P0, PT, R5, UR4, PT ;  /* 0x0000000405007c0c */ /* 0x000fc8000bf06270 */
[----:B------:R-:W-:-:S13]  /*00b0*/  ISETP.LT.OR P0, PT, R5, UR6, P0 ;  /* 0x0000000605007c0c */ /* 0x000fda0008701670 */
[----:B------:R-:W-:Y:S05]  /*00c0*/  @P0 EXIT ;  /* 0x000000000000094d */ /* 0x000fea0003800000 */
[----:B------:R-:W0:Y:S01]  /*00d0*/  LDC.64 R24, c[0x0][0x388] ;  /* 0x0000e200ff187b82 */ /* 0x000e220000000a00 */
[----:B------:R-:W1:Y:S01]  /*00e0*/  LDCU.64 UR24, c[0x0][0x358] ;  /* 0x00006b00ff1877ac */ /* 0x000e620008000a00 */
[----:B------:R2:W-:Y:S01]  /*00f0*/  STL.64 [R1+0x6a0], RZ ;  /* 0x0006a0ff01007387 */ /* 0x0005e20000100a00 */
[----:B------:R-:W-:-:S03]  /*0100*/  UIADD3 UR8, UPT, UPT, UR7, 0x1a8, URZ ;  /* 0x000001a807087890 */ /* 0x000fc6000fffe0ff */
[----:B------:R2:W-:Y:S01]  /*0110*/  STL.64 [R1+0x4f8], RZ ;  /* 0x0004f8ff01007387 */ /* 0x0005e20000100a00 */
[----:B------:R-:W-:Y:S01]  /*0120*/  UIADD3 UR9, UPT, UPT, UR7, 0x350, URZ ;  /* 0x0000035007097890 */ /* 0x000fe2000fffe0ff */
[----:B------:R-:W3:Y:S01]  /*0130*/  LDC.64 R26, c[0x0][0x390] ;  /* 0x0000e400ff1a7b82 */ /* 0x000ee20000000a00 */
[----:B------:R-:W-:Y:S01]  /*0140*/  UIADD3 UR10, UPT, UPT, UR7, 0x4f8, URZ ;  /* 0x000004f8070a7890 */ /* 0x000fe2000fffe0ff */
[----:B------:R2:W-:Y:S01]  /*0150*/  STL.64 [R1+0x350], RZ ;  /* 0x000350ff01007387 */ /* 0x0005e20000100a00 */
[----:B------:R-:W-:Y:S02]  /*0160*/  UIADD3 UR11, UPT, UPT, UR7, 0x6a0, URZ ;  /* 0x000006a0070b7890 */ /* 0x000fe4000fffe0ff */
[----:B------:R-:W-:Y:S01]  /*0170*/  UIADD3 UR6, UPT, UPT, UR7, 0x848, URZ ;  /* 0x0000084807067890 */ /* 0x000fe2000fffe0ff */
[----:B------:R2:W-:Y:S01]  /*0180*/  STL.64 [R1+0x1a8], RZ ;  /* 0x0001a8ff01007387 */ /* 0x0005e20000100a00 */
[----:B------:R-:W-:Y:S01]  /*0190*/  UIADD3 UR7, UPT, UPT, UR7, 0x9f0, URZ ;  /* 0x000009f007077890 */ /* 0x000fe2000fffe0ff */
[----:B------:R-:W4:Y:S01]  /*01a0*/  LDC.64 R28, c[0x0][0x398] ;  /* 0x0000e600ff1c7b82 */ /* 0x000f220000000a00 */
[----:B------:R-:W-:Y:S01]  /*01b0*/  UMOV UR4, URZ ;  /* 0x000000ff00047c82 */ /* 0x000fe20008000000 */
[----:B------:R2:W-:Y:S04]  /*01c0*/  STL.64 [R1+0x9f0], RZ ;  /* 0x0009f0ff01007387 */ /* 0x0005e80000100a00 */
[----:B------:R2:W-:Y:S02]  /*01d0*/  STL.64 [R1+0x848], RZ ;  /* 0x000848ff01007387 */ /* 0x0005e40000100a00 */
[----:B------:R-:W5:Y:S01]  /*01e0*/  LDC.64 R30, c[0x0][0x3a0] ;  /* 0x0000e800ff1e7b82 */ /* 0x000f620000000a00 */
[----:B0-----:R-:W-:-:S05]  /*01f0*/  IMAD.WIDE R18, R5, 0x8, R24 ;  /* 0x0000000805127825 */ /* 0x001fca00078e0218 */
[----:B-1----:R2:W-:Y:S02]  /*0200*/  STG.E.64 desc[UR24][R18.64], RZ ;  /* 0x000000ff12007986 */ /* 0x0025e4000c101b18 */
[----:B------:R-:W0:Y:S01]  /*0210*/  LDC.64 R32, c[0x0][0x3a8] ;  /* 0x0000ea00ff207b82 */ /* 0x000e220000000a00 */
[----:B---3--:R-:W-:-:S05]  /*0220*/  IMAD.WIDE R20, R5, 0x8, R26 ;  /* 0x0000000805147825 */ /* 0x008fca00078e021a */
[----:B------:R2:W-:Y:S02]  /*0230*/  STG.E.64 desc[UR24][R20.64], RZ ;  /* 0x000000ff14007986 */ /* 0x0005e4000c101b18 */
[----:B------:R-:W1:Y:S01]  /*0240*/  LDC.64 R34, c[0x0][0x3b0] ;  /* 0x0000ec00ff227b82 */ /* 0x000e620000000a00 */
[----:B----4-:R-:W-:-:S05]  /*0250*/  IMAD.WIDE R22, R5, 0x8, R28 ;  /* 0x0000000805167825 */ /* 0x010fca00078e021c */
[----:B------:R2:W-:Y:S02]  /*0260*/  STG.E.64 desc[UR24][R22.64], RZ ;  /* 0x000000ff16007986 */ /* 0x0005e4000c101b18 */
[----:B------:R-:W3:Y:S01]  /*0270*/  LDC.64 R36, c[0x0][0x3b8] ;  /* 0x0000ee00ff247b82 */ /* 0x000ee20000000a00 */
[----:B-----5:R-:W-:-:S05]  /*0280*/  IMAD.WIDE R10, R5, 0x8, R30 ;  /* 0x00000008050a7825 */ /* 0x020fca00078e021e */
[----:B------:R2:W-:Y:S02]  /*0290*/  STG.E.64 desc[UR24][R10.64], RZ ;  /* 0x000000ff0a007986 */ /* 0x0005e4000c101b18 */
[----:B------:R-:W4:Y:S01]  /*02a0*/  LDC.64 R38, c[0x0][0x3c0] ;  /* 0x0000f000ff267b82 */ /* 0x000f220000000a00 */
[----:B0-----:R-:W-:-:S05]  /*02b0*/  IMAD.WIDE R16, R5, 0x8, R32 ;  /* 0x0000000805107825 */ /* 0x001fca00078e0220 */
[----:B------:R2:W-:Y:S02]  /*02c0*/  STG.E.64 desc[UR24][R16.64], RZ ;  /* 0x000000ff10007986 */ /* 0x0005e4000c101b18 */
[----:B------:R-:W0:Y:S01]  /*02d0*/  LDC.64 R40, c[0x0][0x3c8] ;  /* 0x0000f200ff287b82 */ /* 0x000e220000000a00 */
[----:B-1----:R-:W-:-:S05]  /*02e0*/  IMAD.WIDE R14, R5, 0x8, R34 ;  /* 0x00000008050e7825 */ /* 0x002fca00078e0222 */
[----:B------:R2:W-:Y:S02]  /*02f0*/  STG.E.64 desc[UR24][R14.64], RZ ;  /* 0x000000ff0e007986 */ /* 0x0005e4000c101b18 */
[----:B------:R-:W1:Y:S01]  /*0300*/  LDC.64 R42, c[0x0][0x3d0] ;  /* 0x0000f400ff2a7b82 */ /* 0x000e620000000a00 */
[----:B---3--:R-:W-:-:S05]  /*0310*/  IMAD.WIDE R12, R5, 0x8, R36 ;  /* 0x00000008050c7825 */ /* 0x008fca00078e0224 */
[----:B------:R2:W-:Y:S02]  /*0320*/  STG.E.64 desc[UR24][R12.64], RZ ;  /* 0x000000ff0c007986 */ /* 0x0005e4000c101b18 */
[----:B------:R-:W3:Y:S01]  /*0330*/  LDC.64 R44, c[0x0][0x3d8] ;  /* 0x0000f600ff2c7b82 */ /* 0x000ee20000000a00 */
[----:B----4-:R-:W-:-:S05]  /*0340*/  IMAD.WIDE R66, R5, 0x8, R38 ;  /* 0x0000000805427825 */ /* 0x010fca00078e0226 */
        /* <DEDUP_REMOVED lines=15> */
[----:B------:R2:W-:Y:S01]  /*0440*/  STG.E.64 desc[UR24][R56.64], RZ ;  /* 0x000000ff38007986 */ /* 0x0005e2000c101b18 */
[----:B-1----:R-:W-:-:S05]  /*0450*/  IMAD.WIDE R54, R5, 0x8, R2 ;  /* 0x0000000805367825 */ /* 0x002fca00078e0202 */
[----:B------:R2:W-:Y:S01]  /*0460*/  STG.E.64 desc[UR24][R54.64], RZ ;  /* 0x000000ff36007986 */ /* 0x0005e2000c101b18 */
[----:B---3--:R-:W-:-:S05]  /*0470*/  IMAD.WIDE R52, R5, 0x8, R6 ;  /* 0x0000000805347825 */ /* 0x008fca00078e0206 */
[----:B------:R2:W-:Y:S01]  /*0480*/  STG.E.64 desc[UR24][R52.64], RZ ;  /* 0x000000ff34007986 */ /* 0x0005e2000c101b18 */
[----:B----4-:R-:W-:-:S05]  /*0490*/  IMAD.WIDE R50, R5, 0x8, R8 ;  /* 0x0000000805327825 */ /* 0x010fca00078e0208 */
[----:B------:R2:W-:Y:S02]  /*04a0*/  STG.E.64 desc[UR24][R50.64], RZ ;  /* 0x000000ff32007986 */ /* 0x0005e4000c101b18 */
.L_x_1:
[----:B------:R-:W-:Y:S01]  /*04b0*/  STG.E.64 desc[UR24][R18.64+0x4000], RZ ;  /* 0x004000ff12007986 */ /* 0x000fe2000c101b18 */
[----:B------:R-:W-:-:S03]  /*04c0*/  UIADD3 UR4, UPT, UPT, UR4, 0x4, URZ ;  /* 0x0000000404047890 */ /* 0x000fc6000fffe0ff */
[----:B------:R-:W-:Y:S01]  /*04d0*/  STG.E.64 desc[UR24][R20.64+0x4000], RZ ;  /* 0x004000ff14007986 */ /* 0x000fe2000c101b18 */
[----:B------:R-:W-:Y:S02]  /*04e0*/  ULEA UR5, UR4, UR28, 0x3 ;  /* 0x0000001c04057291 */ /* 0x000fe4000f8e18ff */
[----:B------:R-:W-:Y:S01]  /*04f0*/  IMAD.U32 R0, RZ, RZ, UR4 ;  /* 0x00000004ff007e24 */ /* 0x000fe2000f8e00ff */
[----:B------:R-:W-:Y:S01]  /*0500*/  STG.E.64 desc[UR24][R22.64+0x4000], RZ ;  /* 0x004000ff16007986 */ /* 0x000fe2000c101b18 */
[----:B------:R-:W-:-:S03]  /*0510*/  UISETP.NE.AND UP0, UPT, UR4, 0x34, UPT ;  /* 0x000000340400788c */ /* 0x000fc6000bf05270 */
[----:B------:R-:W-:Y:S01]  /*0520*/  STG.E.64 desc[UR24][R10.64+0x4000], RZ ;  /* 0x004000ff0a007986 */ /* 0x000fe2000c101b18 */
[----:B------:R-:W-:-:S03]  /*0530*/  LEA R69, R0, R5, 0xb ;  /* 0x0000000500457211 */ /* 0x000fc600078e58ff */
[----:B------:R-:W-:Y:S04]  /*0540*/  STG.E.64 desc[UR24][R16.64+0x4000], RZ ;  /* 0x004000ff10007986 */ /* 0x000fe8000c101b18 */
        /* <DEDUP_REMOVED lines=27> */
[----:B------:R2:W-:Y:S04]  /*0700*/  STG.E.64 desc[UR24][R18.64+0xc000], RZ ;  /* 0x00c000ff12007986 */ /* 0x0005e8000c101b18 */
[----:B------:R0:W-:Y:S04]  /*0710*/  STG.E.64 desc[UR24][R20.64+0xc000], RZ ;  /* 0x00c000ff14007986 */ /* 0x0001e8000c101b18 */
[----:B-1----:R1:W-:Y:S01]  /*0720*/  STG.E.64 desc[UR24][R22.64+0xc000], RZ ;  /* 0x00c000ff16007986 */ /* 0x0023e2000c101b18 */
[----:B--2---:R-:W-:-:S03]  /*0730*/  IMAD.WIDE R18, R69, 0x8, R24 ;  /* 0x0000000845127825 */ /* 0x004fc600078e0218 */
[----:B------:R2:W-:Y:S01]  /*0740*/  STG.E.64 desc[UR24][R10.64+0xc000], RZ ;  /* 0x00c000ff0a007986 */ /* 0x0005e2000c101b18 */
[----:B0-----:R-:W-:-:S03]  /*0750*/  IMAD.WIDE R20, R69, 0x8, R26 ;  /* 0x0000000845147825 */ /* 0x001fc600078e021a */
[----:B------:R0:W-:Y:S01]  /*0760*/  STG.E.64 desc[UR24][R16.64+0xc000], RZ ;  /* 0x00c000ff10007986 */ /* 0x0001e2000c101b18 */
[----:B-1----:R-:W-:-:S03]  /*0770*/  IMAD.WIDE R22, R69, 0x8, R28 ;  /* 0x0000000845167825 */ /* 0x002fc600078e021c */
[----:B------:R1:W-:Y:S01]  /*0780*/  STG.E.64 desc[UR24][R14.64+0xc000], RZ ;  /* 0x00c000ff0e007986 */ /* 0x0003e2000c101b18 */
        /* <DEDUP_REMOVED lines=15> */
[----:B------:R-:W-:Y:S01]  /*0880*/  STL.64 [UR11+0x8], RZ ;  /* 0x000008ffff007987 */ /* 0x000fe20008100a0b */
[----:B-1----:R-:W-:-:S03]  /*0890*/  IMAD.WIDE R58, R69, 0x8, R46 ;  /* 0x00000008453a7825 */ /* 0x002fc600078e022e */
[----:B------:R0:W-:Y:S01]  /*08a0*/  STG.E.64 desc[UR24][R54.64+0xc000], RZ ;  /* 0x00c000ff36007986 */ /* 0x0001e2000c101b18 */
[----:B--2---:R-:W-:-:S03]  /*08b0*/  IMAD.WIDE R56, R69, 0x8, R48 ;  /* 0x0000000845387825 */ /* 0x004fc600078e0230 */
[----:B------:R-:W-:Y:S04]  /*08c0*/  STL.64 [UR10+0x8], RZ ;  /* 0x000008ffff007987 */ /* 0x000fe80008100a0a */
[----:B------:R1:W-:Y:S01]  /*08d0*/  STG.E.64 desc[UR24][R52.64+0xc000], RZ ;  /* 0x00c000ff34007986 */ /* 0x0003e2000c101b18 */
[----:B0-----:R-:W-:-:S03]  /*08e0*/  IMAD.WIDE R54, R69, 0x8, R2 ;  /* 0x0000000845367825 */ /* 0x001fc600078e0202 */
[----:B------:R-:W-:Y:S04]  /*08f0*/  STL.64 [UR9+0x8], RZ ;  /* 0x000008ffff007987 */ /* 0x000fe80008100a09 */
[----:B------:R0:W-:Y:S01]  /*0900*/  STG.E.64 desc[UR24][R50.64+0xc000], RZ ;  /* 0x00c000ff32007986 */ /* 0x0001e2000c101b18 */
[----:B-1----:R-:W-:-:S03]  /*0910*/  IMAD.WIDE R52, R69, 0x8, R6 ;  /* 0x0000000845347825 */ /* 0x002fc600078e0206 */
[----:B------:R-:W-:Y:S04]  /*0920*/  STL.64 [UR8+0x8], RZ ;  /* 0x000008ffff007987 */ /* 0x000fe80008100a08 */
[----:B------:R1:W-:Y:S01]  /*0930*/  STG.E.64 desc[UR24][R18.64], RZ ;  /* 0x000000ff12007986 */ /* 0x0003e2000c101b18 */
[----:B0-----:R-:W-:-:S03]  /*0940*/  IMAD.WIDE R50, R69, 0x8, R8 ;  /* 0x0000000845327825 */ /* 0x001fc600078e0208 */
[----:B------:R-:W-:Y:S04]  /*0950*/  STL.64 [UR7+0x8], RZ ;  /* 0x000008ffff007987 */ /* 0x000fe80008100a07 */
[----:B------:R1:W-:Y:S04]  /*0960*/  STG.E.64 desc[UR24][R20.64], RZ ;  /* 0x000000ff14007986 */ /* 0x0003e8000c101b18 */
        /* <DEDUP_REMOVED lines=14> */
[----:B------:R-:W-:Y:S01]  /*0a50*/  STL.64 [UR11+0x18], RZ ;  /* 0x000018ffff007987 */ /* 0x000fe20008100a0b */
[----:B------:R-:W-:-:S03]  /*0a60*/  UIADD3 UR11, UPT, UPT, UR5, 0x6a0, URZ ;  /* 0x000006a0050b7890 */ /* 0x000fc6000fffe0ff */
        /* <DEDUP_REMOVED lines=16> */
[----:B------:R-:W-:Y:S04]  /*0b70*/  STL.64 [UR5+0x6a0], RZ ;  /* 0x0006a0ffff007987 */ /* 0x000fe80008100a05 */
[----:B------:R-:W-:Y:S04]  /*0b80*/  STL.64 [UR5+0x4f8], RZ ;  /* 0x0004f8ffff007987 */ /* 0x000fe80008100a05 */
[----:B------:R-:W-:Y:S04]  /*0b90*/  STL.64 [UR5+0x350], RZ ;  /* 0x000350ffff007987 */ /* 0x000fe80008100a05 */
[----:B------:R-:W-:Y:S04]  /*0ba0*/  STL.64 [UR5+0x1a8], RZ ;  /* 0x0001a8ffff007987 */ /* 0x000fe80008100a05 */
[----:B------:R-:W-:Y:S04]  /*0bb0*/  STL.64 [UR5+0x9f0], RZ ;  /* 0x0009f0ffff007987 */ /* 0x000fe80008100a05 */
[----:B------:R-:W-:Y:S04]  /*0bc0*/  STL.64 [UR5+0x848], RZ ;  /* 0x000848ffff007987 */ /* 0x000fe80008100a05 */
[----:B------:R1:W-:Y:S01]  /*0bd0*/  STG.E.64 desc[UR24][R50.64], RZ ;  /* 0x000000ff32007986 */ /* 0x0003e2000c101b18 */
[----:B------:R-:W-:Y:S05]  /*0be0*/  BRA.U UP0, `(.L_x_1) ;  /* 0xfffffff900307547 */ /* 0x000fea000b83ffff */
[----:B------:R-:W0:Y:S02]  /*0bf0*/  LDCU.64 UR8, c[0x0][0x380] ;  /* 0x00007000ff0877ac */ /* 0x000e240008000a00 */
[----:B0-----:R-:W-:-:S09]  /*0c00*/  UISETP.GT.AND UP0, UPT, UR8, UR9, UPT ;  /* 0x000000090800728c */ /* 0x001fd2000bf04270 */
[----:B------:R-:W-:Y:S05]  /*0c10*/  BRA.U UP0, `(.L_x_2) ;  /* 0x0000005d00447547 */ /* 0x000fea000b800000 */
[----:B------:R-:W0:Y:S01]  /*0c20*/  LDCU.128 UR20, c[0x0][0x4a0] ;  /* 0x00009400ff1477ac */ /* 0x000e220008000c00 */
[----:B------:R-:W2:Y:S01]  /*0c30*/  LDC.64 R40, c[0x0][0x438] ;  /* 0x00010e00ff287b82 */ /* 0x000ea20000000a00 */
[----:B------:R-:W3:Y:S01]  /*0c40*/  LDCU.128 UR12, c[0x0][0x430] ;  /* 0x00008600ff0c77ac */ /* 0x000ee20008000c00 */
[----:B------:R-:W4:Y:S06]  /*0c50*/  LDCU.128 UR4, c[0x0][0x420] ;  /* 0x00008400ff0477ac */ /* 0x000f2c0008000c00 */
[----:B------:R-:W5:Y:S01]  /*0c60*/  LDC.64 R38, c[0x0][0x430] ;  /* 0x00010c00ff267b82 */ /* 0x000f620000000a00 */
[----:B------:R-:W1:Y:S01]  /*0c70*/  LDCU.64 UR16, c[0x0][0x458] ;  /* 0x00008b00ff1077ac */ /* 0x000e620008000a00 */
[----:B------:R-:W-:-:S06]  /*0c80*/  UIADD3 UR8, UPT, UPT, UR8, -0x1, URZ ;  /* 0xffffffff08087890 */ /* 0x000fcc000fffe0ff */
[----:B------:R-:W1:Y:S01]  /*0c90*/  LDC.64 R36, c[0x0][0x428] ;  /* 0x00010a00ff247b82 */ /* 0x000e620000000a00 */
[----:B0-----:R-:W-:Y:S02]  /*0ca0*/  UIADD3 UR22, UP0, UPT, UR22, -0x8000, URZ ;  /* 0xffff800016167890 */ /* 0x001fe4000ff1e0ff */
[----:B------:R-:W-:Y:S02]  /*0cb0*/  UIADD3 UR20, UP1, UPT, UR20, -0x8000, URZ ;  /* 0xffff800014147890 */ /* 0x000fe4000ff3e0ff */
[----:B---3--:R-:W-:Y:S02]  /*0cc0*/  UIADD3 UR18, UP2, UPT, UR14, -0x4000, URZ ;  /* 0xffffc0000e127890 */ /* 0x008fe4000ff5e0ff */
[----:B------:R-:W-:Y:S01]  /*0cd0*/  UIADD3 UR14, UP3, UPT, UR12, -0x4000, URZ ;  /* 0xffffc0000c0e7890 */ /* 0x000fe2000ff7e0ff */
[----:B------:R-:W0:Y:S01]  /*0ce0*/  LDC.64 R34, c[0x0][0x420] ;  /* 0x00010800ff227b82 */ /* 0x000e220000000a00 */
[----:B------:R-:W-:Y:S01]  /*0cf0*/  UIADD3.X UR23, UPT, UPT, UR23, -0x1, URZ, UP0, !UPT ;  /* 0xffffffff17177890 */ /* 0x000fe200087fe4ff */
[----:B--2---:R-:W-:Y:S01]  /*0d00*/  IMAD.WIDE R40, R5, 0x8, R40 ;  /* 0x0000000805287825 */ /* 0x004fe200078e0228 */
[----:B------:R-:W-:-:S02]  /*0d10*/  UIADD3.X UR21, UPT, UPT, UR21, -0x1, URZ, UP1, !UPT ;  /* 0xffffffff15157890 */ /* 0x000fc40008ffe4ff */
[----:B------:R-:W-:Y:S02]  /*0d20*/  UIADD3.X UR19, UPT, UPT, UR15, -0x1, URZ, UP2, !UPT ;  /* 0xffffffff0f137890 */ /* 0x000fe400097fe4ff */
[----:B----4-:R-:W-:Y:S01]  /*0d30*/  UIADD3 UR12, UP1, UPT, UR6, -0x4000, URZ ;  /* 0xffffc000060c7890 */ /* 0x010fe2000ff3e0ff */
[----:B------:R-:W2:Y:S01]  /*0d40*/  LDC.64 R32, c[0x0][0x4a0] ;  /* 0x00012800ff207b82 */ /* 0x000ea20000000a00 */
[----:B------:R-:W-:Y:S01]  /*0d50*/  UIADD3 UR10, UP2, UPT, UR4, -0x4000, URZ ;  /* 0xffffc000040a7890 */ /* 0x000fe2000ff5e0ff */
[C---:B-----5:R-:W-:Y:S01]  /*0d60*/  IMAD.WIDE R38, R5.reuse, 0x8, R38 ;  /* 0x0000000805267825 */ /* 0x060fe200078e0226 */
[----:B-1----:R-:W-:Y:S02]  /*0d70*/  UIADD3 UR16, UP0, UPT, UR16, -0x4000, URZ ;  /* 0xffffc00010107890 */ /* 0x002fe4000ff1e0ff */
[----:B------:R-:W-:Y:S02]  /*0d80*/  UIADD3.X UR15, UPT, UPT, UR13, -0x1, URZ, UP3, !UPT ;  /* 0xffffffff0d0f7890 */ /* 0x000fe40009ffe4ff */
[----:B------:R-:W-:Y:S01]  /*0d90*/  UIADD3.X UR13, UPT, UPT, UR7, -0x1, URZ, UP1, !UPT ;  /* 0xffffffff070d7890 */ /* 0x000fe20008ffe4ff */
[----:B------:R-:W1:Y:S01]  /*0da0*/  LDC.64 R30, c[0x0][0x4a8] ;  /* 0x00012a00ff1e7b82 */ /* 0x000e620000000a00 */
[----:B------:R-:W-:Y:S01]  /*0db0*/  IMAD.WIDE R36, R5, 0x8, R36 ;  /* 0x0000000805247825 */ /* 0x000fe200078e0224 */
[----:B------:R-:W-:-:S02]  /*0dc0*/  UIADD3.X UR11, UPT, UPT, UR5, -0x1, URZ, UP2, !UPT ;  /* 0xffffffff050b7890 */ /* 0x000fc400097fe4ff */
[----:B------:R-:W-:Y:S01]  /*0dd0*/  UIADD3.X UR17, UPT, UPT, UR17, -0x1, URZ, UP0, !UPT ;  /* 0xffffffff11117890 */ /* 0x000fe200087fe4ff */
[----:B------:R-:W-:-:S03]  /*0de0*/  UMOV UR26, 0xffffffff ;  /* 0xffffffff001a7882 */ /* 0x000fc60000000000 */
[----:B------:R-:W3:Y:S01]  /*0df0*/  LDC.64 R28, c[0x0][0x498] ;  /* 0x00012600ff1c7b82 */ /* 0x000ee20000000a00 */
[----:B0-----:R-:W-:-:S07]  /*0e00*/  IMAD.WIDE R34, R5, 0x8, R34 ;  /* 0x0000000805227825 */ /* 0x001fce00078e0222 */
[----:B------:R-:W0:Y:S01]  /*0e10*/  LDC.64 R26, c[0x0][0x490] ;  /* 0x00012400ff1a7b82 */ /* 0x000e220000000a00 */
[----:B--2---:R-:W-:-:S07]  /*0e20*/  IMAD.WIDE R32, R5, 0x8, R32 ;  /* 0x0000000805207825 */ /* 0x004fce00078e0220 */
[----:B------:R-:W2:Y:S01]  /*0e30*/  LDC.64 R24, c[0x0][0x478] ;  /* 0x00011e00ff187b82 */ /* 0x000ea20000000a00 */
[----:B-1----:R-:W-:-:S07]  /*0e40*/  IMAD.WIDE R30, R5, 0x8, R30 ;  /* 0x00000008051e7825 */ /* 0x002fce00078e021e */
[----:B------:R-:W1:Y:S01]  /*0e50*/  LDC.64 R22, c[0x0][0x4c0] ;  /* 0x00013000ff167b82 */ /* 0x000e620000000a00 */
[----:B---3--:R-:W-:-:S04]  /*0e60*/  IMAD.WIDE R28, R5, 0x8, R28 ;  /* 0x00000008051c7825 */ /* 0x008fc800078e021c */
[----:B0-----:R-:W-:-:S04]  /*0e70*/  IMAD.WIDE R26, R5, 0x8, R26 ;  /* 0x00000008051a7825 */ /* 0x001fc800078e021a */
[----:B--2---:R-:W-:-:S04]  /*0e80*/  IMAD.WIDE R24, R5, 0x8, R24 ;  /* 0x0000000805187825 */ /* 0x004fc800078e0218 */
[----:B-1----:R-:W-:-:S07]  /*0e90*/  IMAD.WIDE R22, R5, 0x8, R22 ;  /* 0x0000000805167825 */ /* 0x002fce00078e0216 */
.L_x_81:
[----:B0-----:R-:W0:Y:S01]  /*0ea0*/  LDCU UR4, c[0x0][0x41c] ;  /* 0x00008380ff0477ac */ /* 0x001e220008000800 */
[----:B------:R-:W-:Y:S01]  /*0eb0*/  UISETP.GE.AND UP0, UPT, UR8, 0x10, UPT ;  /* 0x000000100800788c */ /* 0x000fe2000bf06270 */
[----:B-1----:R-:W1:Y:S03]  /*0ec0*/  LDCU.64 UR6, c[0x0][0x408] ;  /* 0x00008100ff0677ac */ /* 0x002e660008000a00 */
[----:B0-----:R-:W-:-:S06]  /*0ed0*/  UISETP.LT.OR UP0, UPT, UR4, 0x1, !UP0 ;  /* 0x000000010400788c */ /* 0x001fcc000c701670 */
[----:B------:R-:W-:-:S05]  /*0ee0*/  PLOP3.LUT P0, PT, PT, PT, UP0, 0x80, 0x8 ;  /* 0x000000000008781c */ /* 0x000fca0003f0f008 */
[----:B------:R-:W0:Y:S01]  /*0ef0*/  @!UP0 LDCU.64 UR4, c[0x0][0x410] ;  /* 0x00008200ff0487ac */ /* 0x000e220008000a00 */
[----:B------:R-:W-:-:S04]  /*0f00*/  @!UP0 UIADD3 UR9, UPT, UPT, UR8, -0x10, URZ ;  /* 0xfffffff008098890 */ /* 0x000fc8000fffe0ff */
[----:B0-----:R-:W-:-:S06]  /*0f10*/  @!UP0 UIMAD.WIDE.U32 UR4, UR9, 0x4, UR4 ;  /* 0x00000004090488a5 */ /* 0x001fcc000f8e0004 */
[----:B------:R-:W-:Y:S01]  /*0f20*/  IMAD.U32 R2, RZ, RZ, UR4 ;  /* 0x00000004ff027e24 */ /* 0x000fe2000f8e00ff */
[----:B------:R-:W-:Y:S01]  /*0f30*/  MOV R3, UR5 ;  /* 0x0000000500037c02 */ /* 0x000fe20008000f00 */
[----:B-1----:R-:W-:-:S04]  /*0f40*/  UIMAD.WIDE UR4, UR8, 0x4, UR6 ;  /* 0x00000004080478a5 */ /* 0x002fc8000f8e0206 */
[----:B--2---:R-:W2:Y:S02]  /*0f50*/  @!P0 LDG.E R2, desc[UR24][R2.64] ;  /* 0x0000001802028981 */ /* 0x004ea4000c1e1900 */
[----:B------:R-:W-:Y:S01]  /*0f60*/  IMAD.U32 R6, RZ, RZ, UR4 ;  /* 0x00000004ff067e24 */ /* 0x000fe2000f8e00ff */
[----:B------:R-:W-:-:S05]  /*0f70*/  MOV R7, UR5 ;  /* 0x0000000500077c02 */ /* 0x000fca0008000f00 */
[----:B---3--:R-:W3:Y:S01]  /*0f80*/  LDG.E R6, desc[UR24][R6.64+-0x3c] ;  /* 0xffffc41806067981 */ /* 0x008ee2000c1e1900 */
[----:B--2---:R-:W-:Y:S02]  /*0f90*/  @!P0 R2UR UR4, R2 ;  /* 0x00000000020482ca */ /* 0x004fe400000e0000 */
[----:B---3--:R-:W-:-:S11]  /*0fa0*/  ISETP.GE.AND P0, PT, R6, 0x1, PT ;  /* 0x000000010600780c */ /* 0x008fd60003f06270 */
[----:B------:R-:W-:Y:S02]  /*0fb0*/  @!UP0 UIADD3 UR26, UPT, UPT, UR4, -0x1, URZ ;  /* 0xffffffff041a8890 */ /* 0x000fe4000fffe0ff */
[----:B----4-:R-:W-:Y:S10]  /*0fc0*/  @!P0 BRA `(.L_x_3) ;  /* 0x0000005800488947 */ /* 0x010ff40003800000 */
[----:B------:R-:W-:-:S05]  /*0fd0*/  UMOV UR4, URZ ;  /* 0x000000ff00047c82 */ /* 0x000fca0008000000 */
.L_x_80:
[----:B0-23--:R-:W2:Y:S04]  /*0fe0*/  LDG.E.64 R10, desc[UR24][R40.64+0xd0000] ;  /* 0x0d000018280a7981 */ /* 0x00dea8000c1e1b00 */
[----:B------:R-:W2:Y:S01]  /*0ff0*/  LDG.E.64 R2, desc[UR24][R40.64+0xcc000] ;  /* 0x0cc0001828027981 */ /* 0x000ea2000c1e1b00 */
[----:B------:R-:W-:Y:S01]  /*1000*/  UIADD3 UR4, UPT, UPT, UR4, 0x1, URZ ;  /* 0x0000000104047890 */ /* 0x000fe2000fffe0ff */
[----:B------:R-:W-:Y:S01]  /*1010*/  BSSY.RECONVERGENT B1, `(.L_x_4) ;  /* 0x0000013000017945 */ /* 0x000fe20003800200 */
[----:B------:R-:W-:Y:S01]  /*1020*/  UIADD3 UR26, UPT, UPT, UR26, 0x1, URZ ;  /* 0x000000011a1a7890 */ /* 0x000fe2000fffe0ff */
[----:B------:R-:W-:-:S03]  /*1030*/  IADD3 R0, PT, PT, R5, 0x19800, RZ ;  /* 0x0001980005007810 */ /* 0x000fc60007ffe0ff */
[----:B------:R-:W-:Y:S01]  /*1040*/  ISETP.NE.AND P0, PT, R6, UR4, PT ;  /* 0x0000000406007c0c */ /* 0x000fe2000bf05270 */
[----:B-12---:R-:W-:-:S06]  /*1050*/  DFMA R42, -R10, R2, 1 ;  /* 0x3ff000000a2a742b */ /* 0x006fcc0000000102 */
[----:B------:R-:W0:Y:S04]  /*1060*/  MUFU.RCP64H R3, R43 ;  /* 0x0000002b00037308 */ /* 0x000e280000001800 */
[----:B------:R-:W-:-:S05]  /*1070*/  VIADD R2, R43, 0x300402 ;  /* 0x003004022b027836 */ /* 0x000fca0000000000 */
[----:B------:R-:W-:Y:S01]  /*1080*/  FSETP.GEU.AND P1, PT, |R2|, 5.8789094863358348022e-39, PT ;  /* 0x004004020200780b */ /* 0x000fe20003f2e200 */
[----:B0-----:R-:W-:-:S08]  /*1090*/  DFMA R8, -R42, R2, 1 ;  /* 0x3ff000002a08742b */ /* 0x001fd00000000102 */
[----:B------:R-:W-:-:S08]  /*10a0*/  DFMA R8, R8, R8, R8 ;  /* 0x000000080808722b */ /* 0x000fd00000000008 */
[----:B------:R-:W-:Y:S01]  /*10b0*/  DFMA R8, R2, R8, R2 ;  /* 0x000000080208722b */ /* 0x000fe20000000002 */
[----:B------:R-:W-:-:S07]  /*10c0*/  VIADD R2, R5, 0x19000 ;  /* 0x0001900005027836 */ /* 0x000fce0000000000 */
[----:B----4-:R-:W-:-:S08]  /*10d0*/  DFMA R12, -R42, R8, 1 ;  /* 0x3ff000002a0c742b */ /* 0x010fd00000000108 */
[----:B------:R-:W-:Y:S01]  /*10e0*/  DFMA R44, R8, R12, R8 ;  /* 0x0000000c082c722b */ /* 0x000fe20000000008 */
[----:B------:R-:W-:Y:S10]  /*10f0*/  @P1 BRA `(.L_x_5) ;  /* 0x0000000000101947 */ /* 0x000ff40003800000 */
[----:B------:R-:W-:Y:S02]  /*1100*/  LOP3.LUT R8, R43, 0x7fffffff, RZ, 0xc0, !PT ;  /* 0x7fffffff2b087812 */ /* 0x000fe400078ec0ff */
[----:B------:R-:W-:Y:S02]  /*1110*/  MOV R4, 0x1140 ;  /* 0x0000114000047802 */ /* 0x000fe40000000f00 */
[----:B------:R-:W-:-:S07]  /*1120*/  IADD3 R8, PT, PT, R8, -0x100000, RZ ;  /* 0xfff0000008087810 */ /* 0x000fce0007ffe0ff */
[----:B------:R-:W-:Y:S05]  /*1130*/  CALL.REL.NOINC `($__internal_0_$__cuda_sm20_dblrcp_rn_slowpath_v3) ;  /* 0x0000008000207944 */ /* 0x000fea0003c00000 */
.L_x_5:
[----:B------:R-:W-:Y:S05]  /*1140*/  BSYNC.RECONVERGENT B1 ;  /* 0x0000000000017941 */ /* 0x000fea0003800200 */
.L_x_4:
[----:B------:R-:W0:Y:S01]  /*1150*/  LDC.64 R16, c[0x0][0x458] ;  /* 0x00011600ff107b82 */ /* 0x000e220000000a00 */
[----:B------:R-:W2:Y:S04]  /*1160*/  LDG.E.64 R14, desc[UR24][R34.64+0xcc000] ;  /* 0x0cc00018220e7981 */ /* 0x000ea8000c1e1b00 */
[----:B------:R-:W3:Y:S04]  /*1170*/  LDG.E.64 R18, desc[UR24][R38.64+0xd0000] ;  /* 0x0d00001826127981 */ /* 0x000ee8000c1e1b00 */
[----:B------:R-:W4:Y:S04]  /*1180*/  LDG.E.64 R12, desc[UR24][R36.64+0xcc000] ;  /* 0x0cc00018240c7981 */ /* 0x000f28000c1e1b00 */
[----:B------:R-:W5:Y:S01]  /*1190*/  LDG.E.64 R8, desc[UR24][R38.64+0xcc000] ;  /* 0x0cc0001826087981 */ /* 0x000f62000c1e1b00 */
[----:B0-----:R-:W-:-:S06]  /*11a0*/  IMAD.WIDE R16, R5, 0x8, R16 ;  /* 0x0000000805107825 */ /* 0x001fcc00078e0210 */
[----:B------:R-:W2:Y:S02]  /*11b0*/  LDG.E.64 R16, desc[UR24][R16.64+0xcc000] ;  /* 0x0cc0001810107981 */ /* 0x000ea4000c1e1b00 */
[----:B--2---:R-:W-:Y:S02]  /*11c0*/  DADD R14, R14, -R16 ;  /* 0x000000000e0e7229 */ /* 0x004fe40000000810 */
[----:B---3--:R-:W-:-:S08]  /*11d0*/  DMUL R18, R16, R18 ;  /* 0x0000001210127228 */ /* 0x008fd00000000000 */
[----:B------:R-:W-:-:S08]  /*11e0*/  DFMA R14, R10, R14, R18 ;  /* 0x0000000e0a0e722b */ /* 0x000fd00000000012 */
[----:B----4-:R-:W-:-:S08]  /*11f0*/  DMUL R12, R12, R14 ;  /* 0x0000000e0c0c7228 */ /* 0x010fd00000000000 */
[----:B-----5:R-:W-:-:S07]  /*1200*/  DFMA R8, R12, R44, R8 ;  /* 0x0000002c0c08722b */ /* 0x020fce0000000008 */
[----:B------:R0:W-:Y:S04]  /*1210*/  STG.E.64 desc[UR24][R32.64+0xcc000], R8 ;  /* 0x0cc0000820007986 */ /* 0x0001e8000c101b18 */
[----:B------:R-:W2:Y:S04]  /*1220*/  LDG.E.64 R12, desc[UR24][R36.64+0xcc000] ;  /* 0x0cc00018240c7981 */ /* 0x000ea8000c1e1b00 */
[----:B------:R-:W3:Y:S04]  /*1230*/  LDG.E.64 R14, desc[UR24][R40.64+0xd0000] ;  /* 0x0d000018280e7981 */ /* 0x000ee8000c1e1b00 */
[----:B------:R-:W4:Y:S01]  /*1240*/  LDG.E.64 R10, desc[UR24][R40.64+0xcc000] ;  /* 0x0cc00018280a7981 */ /* 0x000f22000c1e1b00 */
[----:B------:R-:W-:Y:S01]  /*1250*/  UMOV UR5, URZ ;  /* 0x000000ff00057c82 */ /* 0x000fe20008000000 */
[----:B--2---:R-:W-:-:S08]  /*1260*/  DMUL R12, R12, R12 ;  /* 0x0000000c0c0c7228 */ /* 0x004fd00000000000 */
[----:B---3--:R-:W-:-:S08]  /*1270*/  DMUL R12, R12, R14 ;  /* 0x0000000e0c0c7228 */ /* 0x008fd00000000000 */
[----:B----4-:R-:W-:-:S07]  /*1280*/  DFMA R10, R12, R44, R10 ;  /* 0x0000002c0c0a722b */ /* 0x010fce000000000a */
[----:B------:R0:W-:Y:S04]  /*1290*/  STG.E.64 desc[UR24][R30.64+0xcc000], R10 ;  /* 0x0cc0000a1e007986 */ /* 0x0001e8000c101b18 */
.L_x_15:
[----:B-1----:R-:W-:Y:S01]  /*12a0*/  MOV R51, UR23 ;  /* 0x0000001700337c02 */ /* 0x002fe20008000f00 */
[----:B------:R-:W-:Y:S01]  /*12b0*/  IMAD.U32 R50, RZ, RZ, UR22 ;  /* 0x00000016ff327e24 */ /* 0x000fe2000f8e00ff */
[----:B------:R-:W-:Y:S01]  /*12c0*/  MOV R20, UR18 ;  /* 0x0000001200147c02 */ /* 0x000fe20008000f00 */
[----:B------:R-:W-:Y:S02]  /*12d0*/  IMAD.U32 R21, RZ, RZ, UR19 ;  /* 0x00000013ff157e24 */ /* 0x000fe4000f8e00ff */
[----:B------:R-:W-:-:S04]  /*12e0*/  IMAD.WIDE R50, R0, 0x8, R50 ;  /* 0x0000000800327825 */ /* 0x000fc800078e0232 */
[----:B------:R-:W-:Y:S01]  /*12f0*/  IMAD.WIDE R20, R2, 0x8, R20 ;  /* 0x0000000802147825 */ /* 0x000fe200078e0214 */
[----:B0-----:R-:W2:Y:S04]  /*1300*/  LDG.E.64 R10, desc[UR24][R50.64+0x8000] ;  /* 0x00800018320a7981 */ /* 0x001ea8000c1e1b00 */
[----:B------:R-:W2:Y:S01]  /*1310*/  LDG.E.64 R42, desc[UR24][R20.64+0x4000] ;  /* 0x00400018142a7981 */ /* 0x000ea2000c1e1b00 */
[----:B------:R-:W-:Y:S01]  /*1320*/  MOV R48, UR20 ;  /* 0x0000001400307c02 */ /* 0x000fe20008000f00 */
[----:B------:R-:W-:Y:S01]  /*1330*/  IMAD.U32 R49, RZ, RZ, UR21 ;  /* 0x00000015ff317e24 */ /* 0x000fe2000f8e00ff */
[----:B------:R-:W-:Y:S01]  /*1340*/  MOV R18, UR16 ;  /* 0x0000001000127c02 */ /* 0x000fe20008000f00 */
[----:B------:R-:W-:Y:S01]  /*1350*/  IMAD.U32 R16, RZ, RZ, UR14 ;  /* 0x0000000eff107e24 */ /* 0x000fe2000f8e00ff */
[----:B------:R-:W-:Y:S01]  /*1360*/  MOV R19, UR17 ;  /* 0x0000001100137c02 */ /* 0x000fe20008000f00 */
[----:B------:R-:W-:Y:S01]  /*1370*/  IMAD.U32 R15, RZ, RZ, UR13 ;  /* 0x0000000dff0f7e24 */ /* 0x000fe2000f8e00ff */
[----:B------:R-:W-:Y:S01]  /*1380*/  MOV R17, UR15 ;  /* 0x0000000f00117c02 */ /* 0x000fe20008000f00 */
[----:B------:R-:W-:Y:S01]  /*1390*/  BSSY.RECONVERGENT B1, `(.L_x_6) ;  /* 0x0000017000017945 */ /* 0x000fe20003800200 */
[----:B------:R-:W-:Y:S01]  /*13a0*/  MOV R14, UR12 ;  /* 0x0000000c000e7c02 */ /* 0x000fe20008000f00 */
[----:B------:R-:W-:-:S04]  /*13b0*/  IMAD.WIDE R48, R0, 0x8, R48 ;  /* 0x0000000800307825 */ /* 0x000fc800078e0230 */
[----:B------:R-:W-:-:S04]  /*13c0*/  IMAD.WIDE R18, R2, 0x8, R18 ;  /* 0x0000000802127825 */ /* 0x000fc800078e0212 */
[----:B------:R-:W-:-:S04]  /*13d0*/  IMAD.WIDE R16, R2, 0x8, R16 ;  /* 0x0000000802107825 */ /* 0x000fc800078e0210 */
[----:B------:R-:W-:Y:S01]  /*13e0*/  IMAD.WIDE R14, R2, 0x8, R14 ;  /* 0x00000008020e7825 */ /* 0x000fe200078e020e */
[----:B--2---:R-:W-:-:S06]  /*13f0*/  DFMA R42, -R10, R42, 1 ;  /* 0x3ff000000a2a742b */ /* 0x004fcc000000012a */
[----:B------:R-:W0:Y:S04]  /*1400*/  MUFU.RCP64H R9, R43 ;  /* 0x0000002b00097308 */ /* 0x000e280000001800 */
[----:B------:R-:W-:-:S04]  /*1410*/  IADD3 R8, PT, PT, R43, 0x300402, RZ ;  /* 0x003004022b087810 */ /* 0x000fc80007ffe0ff */
[----:B------:R-:W-:Y:S02]  /*1420*/  FSETP.GEU.AND P1, PT, |R8|, 5.8789094863358348022e-39, PT ;  /* 0x004004020800780b */ /* 0x000fe40003f2e200 */
[----:B0-----:R-:W-:-:S08]  /*1430*/  DFMA R12, -R42, R8, 1 ;  /* 0x3ff000002a0c742b */ /* 0x001fd00000000108 */
[----:B------:R-:W-:-:S08]  /*1440*/  DFMA R12, R12, R12, R12 ;  /* 0x0000000c0c0c722b */ /* 0x000fd0000000000c */
[----:B------:R-:W-:-:S08]  /*1450*/  DFMA R12, R8, R12, R8 ;  /* 0x0000000c080c722b */ /* 0x000fd00000000008 */
[----:B------:R-:W-:-:S08]  /*1460*/  DFMA R44, -R42, R12, 1 ;  /* 0x3ff000002a2c742b */ /* 0x000fd0000000010c */
[----:B------:R-:W-:Y:S01]  /*1470*/  DFMA R44, R12, R44, R12 ;  /* 0x0000002c0c2c722b */ /* 0x000fe2000000000c */
[----:B------:R-:W-:Y:S02]  /*1480*/  MOV R12, UR10 ;  /* 0x0000000a000c7c02 */ /* 0x000fe40008000f00 */
[----:B------:R-:W-:-:S03]  /*1490*/  MOV R13, UR11 ;  /* 0x0000000b000d7c02 */ /* 0x000fc60008000f00 */
[----:B------:R-:W-:Y:S01]  /*14a0*/  IMAD.WIDE R12, R2, 0x8, R12 ;  /* 0x00000008020c7825 */ /* 0x000fe200078e020c */
[----:B------:R-:W-:Y:S06]  /*14b0*/  @P1 BRA `(.L_x_7) ;  /* 0x0000000000101947 */ /* 0x000fec0003800000 */
[----:B------:R-:W-:Y:S02]  /*14c0*/  LOP3.LUT R8, R43, 0x7fffffff, RZ, 0xc0, !PT ;  /* 0x7fffffff2b087812 */ /* 0x000fe400078ec0ff */
[----:B------:R-:W-:-:S03]  /*14d0*/  MOV R4, 0x1500 ;  /* 0x0000150000047802 */ /* 0x000fc60000000f00 */
[----:B------:R-:W-:-:S07]  /*14e0*/  VIADD R8, R8, 0xfff00000 ;  /* 0xfff0000008087836 */ /* 0x000fce0000000000 */
[----:B------:R-:W-:Y:S05]  /*14f0*/  CALL.REL.NOINC `($__internal_0_$__cuda_sm20_dblrcp_rn_slowpath_v3) ;  /* 0x0000007c00307944 */ /* 0x000fea0003c00000 */
.L_x_7:
[----:B------:R-:W-:Y:S05]  /*1500*/  BSYNC.RECONVERGENT B1 ;  /* 0x0000000000017941 */ /* 0x000fea0003800200 */
.L_x_6:
[----:B------:R-:W2:Y:S04]  /*1510*/  LDG.E.64 R46, desc[UR24][R12.64+0x4000] ;  /* 0x004000180c2e7981 */ /* 0x000ea8000c1e1b00 */
[----:B------:R-:W2:Y:S04]  /*1520*/  LDG.E.64 R52, desc[UR24][R18.64+0x4000] ;  /* 0x0040001812347981 */ /* 0x000ea8000c1e1b00 */
[----:B------:R-:W3:Y:S04]  /*1530*/  LDG.E.64 R54, desc[UR24][R48.64+0x8000] ;  /* 0x0080001830367981 */ /* 0x000ee8000c1e1b00 */
[----:B------:R-:W4:Y:S04]  /*1540*/  LDG.E.64 R42, desc[UR24][R14.64+0x4000] ;  /* 0x004000180e2a7981 */ /* 0x000f28000c1e1b00 */
[----:B------:R-:W5:Y:S01]  /*1550*/  LDG.E.64 R8, desc[UR24][R16.64+0x4000] ;  /* 0x0040001810087981 */ /* 0x000f62000c1e1b00 */
[----:B--2---:R-:W-:-:S02]  /*1560*/  DADD R46, R46, -R52 ;  /* 0x000000002e2e7229 */ /* 0x004fc40000000834 */
        /* <DEDUP_REMOVED lines=8> */
[----:B--2---:R-:W-:-:S08]  /*15f0*/  DMUL R42, R42, R42 ;  /* 0x0000002a2a2a7228 */ /* 0x004fd00000000000 */
[----:B---3--:R-:W-:-:S08]  /*1600*/  DMUL R42, R42, R46 ;  /* 0x0000002e2a2a7228 */ /* 0x008fd00000000000 */
[----:B----4-:R-:W-:-:S07]  /*1610*/  DFMA R10, R42, R44, R10 ;  /* 0x0000002c2a0a722b */ /* 0x010fce000000000a */
[----:B------:R1:W-:Y:S04]  /*1620*/  STG.E.64 desc[UR24][R50.64+0x4000], R10 ;  /* 0x0040000a32007986 */ /* 0x0003e8000c101b18 */
[----:B------:R-:W2:Y:S01]  /*1630*/  LDG.E.64 R42, desc[UR24][R20.64] ;  /* 0x00000018142a7981 */ /* 0x000ea2000c1e1b00 */
[----:B------:R-:W-:Y:S01]  /*1640*/  BSSY.RECONVERGENT B1, `(.L_x_8) ;  /* 0x0000011000017945 */ /* 0x000fe20003800200 */
        /* <DEDUP_REMOVED lines=9> */
[----:B-1----:R-:W-:Y:S10]  /*16e0*/  @P1 BRA `(.L_x_9) ;  /* 0x0000000000181947 */ /* 0x002ff40003800000 */
[----:B------:R-:W-:Y:S01]  /*16f0*/  LOP3.LUT R8, R47, 0x7fffffff, RZ, 0xc0, !PT ;  /* 0x7fffffff2f087812 */ /* 0x000fe200078ec0ff */
[----:B------:R-:W-:Y:S01]  /*1700*/  IMAD.MOV.U32 R43, RZ, RZ, R47 ;  /* 0x000000ffff2b7224 */ /* 0x000fe200078e002f */
[----:B------:R-:W-:Y:S02]  /*1710*/  MOV R42, R46 ;  /* 0x0000002e002a7202 */ /* 0x000fe40000000f00 */
[----:B------:R-:W-:Y:S02]  /*1720*/  IADD3 R8, PT, PT, R8, -0x100000, RZ ;  /* 0xfff0000008087810 */ /* 0x000fe40007ffe0ff */
[----:B------:R-:W-:-:S07]  /*1730*/  MOV R4, 0x1750 ;  /* 0x0000175000047802 */ /* 0x000fce0000000f00 */
[----:B------:R-:W-:Y:S05]  /*1740*/  CALL.REL.NOINC `($__internal_0_$__cuda_sm20_dblrcp_rn_slowpath_v3) ;  /* 0x00000078009c7944 */ /* 0x000fea0003c00000 */
.L_x_9:
[----:B------:R-:W-:Y:S05]  /*1750*/  BSYNC.RECONVERGENT B1 ;  /* 0x0000000000017941 */ /* 0x000fea0003800200 */
.L_x_8:
        /* <DEDUP_REMOVED lines=36> */
.L_x_11:
[----:B------:R-:W-:Y:S05]  /*19a0*/  BSYNC.RECONVERGENT B1 ;  /* 0x0000000000017941 */ /* 0x000fea0003800200 */
.L_x_10:
        /* <DEDUP_REMOVED lines=14> */
[----:B------:R-:W-:Y:S01]  /*1a90*/  UISETP.NE.AND UP0, UPT, UR5, 0x30, UPT ;  /* 0x000000300500788c */ /* 0x000fe2000bf05270 */
[----:B--2---:R-:W-:-:S08]  /*1aa0*/  DMUL R42, R42, R42 ;  /* 0x0000002a2a2a7228 */ /* 0x004fd00000000000 */
[----:B---3--:R-:W-:-:S08]  /*1ab0*/  DMUL R42, R42, R46 ;  /* 0x0000002e2a2a7228 */ /* 0x008fd00000000000 */
[----:B----4-:R-:W-:-:S07]  /*1ac0*/  DFMA R10, R42, R44, R10 ;  /* 0x0000002c2a0a722b */ /* 0x010fce000000000a */
[----:B------:R0:W-:Y:S01]  /*1ad0*/  STG.E.64 desc[UR24][R50.64+-0x4000], R10 ;  /* 0xffc0000a32007986 */ /* 0x0001e2000c101b18 */
[----:B------:R-:W-:Y:S05]  /*1ae0*/  BRA.U !UP0, `(.L_x_12) ;  /* 0x0000000108a47547 */ /* 0x000fea000b800000 */
[----:B0-----:R-:W2:Y:S01]  /*1af0*/  LDG.E.64 R8, desc[UR24][R20.64+-0x8000] ;  /* 0xff80001814087981 */ /* 0x001ea2000c1e1b00 */
[----:B------:R-:W-:Y:S01]  /*1b00*/  BSSY.RECONVERGENT B1, `(.L_x_13) ;  /* 0x0000011000017945 */ /* 0x000fe20003800200 */
[----:B--2---:R-:W-:-:S06]  /*1b10*/  DFMA R46, -R10, R8, 1 ;  /* 0x3ff000000a2e742b */ /* 0x004fcc0000000108 */
[----:B------:R-:W0:Y:S04]  /*1b20*/  MUFU.RCP64H R9, R47 ;  /* 0x0000002f00097308 */ /* 0x000e280000001800 */
[----:B------:R-:W-:-:S05]  /*1b30*/  VIADD R8, R47, 0x300402 ;  /* 0x003004022f087836 */ /* 0x000fca0000000000 */
[----:B------:R-:W-:Y:S01]  /*1b40*/  FSETP.GEU.AND P1, PT, |R8|, 5.8789094863358348022e-39, PT ;  /* 0x004004020800780b */ /* 0x000fe20003f2e200 */
[----:B0-----:R-:W-:-:S08]  /*1b50*/  DFMA R42, -R46, R8, 1 ;  /* 0x3ff000002e2a742b */ /* 0x001fd00000000108 */
[----:B------:R-:W-:-:S08]  /*1b60*/  DFMA R42, R42, R42, R42 ;  /* 0x0000002a2a2a722b */ /* 0x000fd0000000002a */
[----:B------:R-:W-:-:S08]  /*1b70*/  DFMA R42, R8, R42, R8 ;  /* 0x0000002a082a722b */ /* 0x000fd00000000008 */
[----:B------:R-:W-:-:S08]  /*1b80*/  DFMA R44, -R46, R42, 1 ;  /* 0x3ff000002e2c742b */ /* 0x000fd0000000012a */
[----:B------:R-:W-:Y:S01]  /*1b90*/  DFMA R44, R42, R44, R42 ;  /* 0x0000002c2a2c722b */ /* 0x000fe2000000002a */
[----:B------:R-:W-:Y:S10]  /*1ba0*/  @P1 BRA `(.L_x_14) ;  /* 0x0000000000181947 */ /* 0x000ff40003800000 */
[----:B------:R-:W-:Y:S02]  /*1bb0*/  LOP3.LUT R8, R47, 0x7fffffff, RZ, 0xc0, !PT ;  /* 0x7fffffff2f087812 */ /* 0x000fe400078ec0ff */
[----:B------:R-:W-:Y:S02]  /*1bc0*/  MOV R42, R46 ;  /* 0x0000002e002a7202 */ /* 0x000fe40000000f00 */
[----:B------:R-:W-:Y:S01]  /*1bd0*/  MOV R43, R47 ;  /* 0x0000002f002b7202 */ /* 0x000fe20000000f00 */
[----:B------:R-:W-:Y:S01]  /*1be0*/  VIADD R8, R8, 0xfff00000 ;  /* 0xfff0000008087836 */ /* 0x000fe20000000000 */
[----:B------:R-:W-:-:S07]  /*1bf0*/  MOV R4, 0x1c10 ;  /* 0x00001c1000047802 */ /* 0x000fce0000000f00 */
[----:B------:R-:W-:Y:S05]  /*1c00*/  CALL.REL.NOINC `($__internal_0_$__cuda_sm20_dblrcp_rn_slowpath_v3) ;  /* 0x00000074006c7944 */ /* 0x000fea0003c00000 */
.L_x_14:
[----:B------:R-:W-:Y:S05]  /*1c10*/  BSYNC.RECONVERGENT B1 ;  /* 0x0000000000017941 */ /* 0x000fea0003800200 */
.L_x_13:
        /* <DEDUP_REMOVED lines=14> */
[----:B------:R-:W-:Y:S01]  /*1d00*/  IADD3 R0, PT, PT, R0, -0x2000, RZ ;  /* 0xffffe00000007810 */ /* 0x000fe20007ffe0ff */
[----:B------:R-:W-:Y:S01]  /*1d10*/  UIADD3 UR5, UPT, UPT, UR5, 0x4, URZ ;  /* 0x0000000405057890 */ /* 0x000fe2000fffe0ff */
[----:B------:R-:W-:Y:S01]  /*1d20*/  IADD3 R2, PT, PT, R2, -0x2000, RZ ;  /* 0xffffe00002027810 */ /* 0x000fe20007ffe0ff */
[----:B--2---:R-:W-:-:S08]  /*1d30*/  DMUL R10, R10, R10 ;  /* 0x0000000a0a0a7228 */ /* 0x004fd00000000000 */
[----:B---3--:R-:W-:-:S08]  /*1d40*/  DMUL R10, R10, R12 ;  /* 0x0000000c0a0a7228 */ /* 0x008fd00000000000 */
[----:B----4-:R-:W-:-:S07]  /*1d50*/  DFMA R10, R10, R44, R20 ;  /* 0x0000002c0a0a722b */ /* 0x010fce0000000014 */
[----:B------:R1:W-:Y:S01]  /*1d60*/  STG.E.64 desc[UR24][R50.64+-0x8000], R10 ;  /* 0xff80000a32007986 */ /* 0x0003e2000c101b18 */
[----:B------:R-:W-:Y:S05]  /*1d70*/  BRA `(.L_x_15) ;  /* 0xfffffff400487947 */ /* 0x000fea000383ffff */
.L_x_12:
[----:B------:R1:W-:Y:S04]  /*1d80*/  STG.E.64 desc[UR24][R28.64], RZ ;  /* 0x000000ff1c007986 */ /* 0x0003e8000c101b18 */
[----:B0-----:R-:W2:Y:S04]  /*1d90*/  LDG.E.64 R8, desc[UR24][R40.64] ;  /* 0x0000001828087981 */ /* 0x001ea8000c1e1b00 */
[----:B------:R-:W3:Y:S01]  /*1da0*/  LDG.E.64 R20, desc[UR24][R34.64] ;  /* 0x0000001822147981 */ /* 0x000ee2000c1e1b00 */
[----:B------:R-:W-:Y:S01]  /*1db0*/  IMAD.MOV.U32 R2, RZ, RZ, 0x0 ;  /* 0x00000000ff027424 */ /* 0x000fe200078e00ff */
[----:B------:R-:W-:-:S02]  /*1dc0*/  MOV R3, 0x3ff00000 ;  /* 0x3ff0000000037802 */ /* 0x000fc40000000f00 */
[----:B------:R-:W-:-:S03]  /*1dd0*/  MOV R0, 0x1 ;  /* 0x0000000100007802 */ /* 0x000fc60000000f00 */
[----:B------:R1:W-:Y:S04]  /*1de0*/  STL.64 [R1], R2 ;  /* 0x0000000201007387 */ /* 0x0003e80000100a00 */
[----:B--2---:R1:W-:Y:S04]  /*1df0*/  STG.E.64 desc[UR24][R28.64+0x4000], R8 ;  /* 0x004000081c007986 */ /* 0x0043e8000c101b18 */
[----:B---3--:R1:W-:Y:S02]  /*1e00*/  STL.64 [R1+0x8], R20 ;  /* 0x0000081401007387 */ /* 0x0083e40000100a00 */
.L_x_25:
[----:B-1----:R-:W-:-:S04]  /*1e10*/  IMAD.SHL.U32 R3, R0, 0x800, RZ ;  /* 0x0000080000037824 */ /* 0x002fc800078e00ff */
[----:B------:R-:W-:-:S04]  /*1e20*/  IMAD.WIDE R18, R3, 0x8, R40 ;  /* 0x0000000803127825 */ /* 0x000fc800078e0228 */
[----:B0-----:R-:W-:Y:S01]  /*1e30*/  IMAD.WIDE R16, R3, 0x8, R28 ;  /* 0x0000000803107825 */ /* 0x001fe200078e021c */
[----:B------:R-:W2:Y:S04]  /*1e40*/  LDG.E.64 R10, desc[UR24][R18.64] ;  /* 0x00000018120a7981 */ /* 0x000ea8000c1e1b00 */
[----:B------:R-:W2:Y:S01]  /*1e50*/  LDG.E.64 R50, desc[UR24][R16.64] ;  /* 0x0000001810327981 */ /* 0x000ea2000c1e1b00 */
[----:B------:R-:W-:Y:S01]  /*1e60*/  BSSY.RECONVERGENT B1, `(.L_x_16) ;  /* 0x0000010000017945 */ /* 0x000fe20003800200 */
[----:B------:R-:W-:Y:S01]  /*1e70*/  IADD3 R2, PT, PT, R5, R3, RZ ;  /* 0x0000000305027210 */ /* 0x000fe20007ffe0ff */
        /* <DEDUP_REMOVED lines=9> */
[----:B------:R-:W-:Y:S10]  /*1f10*/  @P1 BRA `(.L_x_17) ;  /* 0x0000000000101947 */ /* 0x000ff40003800000 */
[----:B------:R-:W-:Y:S02]  /*1f20*/  LOP3.LUT R8, R43, 0x7fffffff, RZ, 0xc0, !PT ;  /* 0x7fffffff2b087812 */ /* 0x000fe400078ec0ff */
[----:B------:R-:W-:-:S03]  /*1f30*/  MOV R4, 0x1f60 ;  /* 0x00001f6000047802 */ /* 0x000fc60000000f00 */
[----:B------:R-:W-:-:S07]  /*1f40*/  VIADD R8, R8, 0xfff00000 ;  /* 0xfff0000008087836 */ /* 0x000fce0000000000 */
[----:B------:R-:W-:Y:S05]  /*1f50*/  CALL.REL.NOINC `($__internal_0_$__cuda_sm20_dblrcp_rn_slowpath_v3) ;  /* 0x0000007000987944 */ /* 0x000fea0003c00000 */
.L_x_17:
[----:B------:R-:W-:Y:S05]  /*1f60*/  BSYNC.RECONVERGENT B1 ;  /* 0x0000000000017941 */ /* 0x000fea0003800200 */
.L_x_16:
[C---:B------:R-:W-:Y:S01]  /*1f70*/  IMAD.WIDE R14, R3.reuse, 0x8, R36 ;  /* 0x00000008030e7825 */ /* 0x040fe200078e0224 */
[----:B------:R-:W0:Y:S04]  /*1f80*/  LDC.64 R56, c[0x0][0x448] ;  /* 0x00011200ff387b82 */ /* 0x000e280000000a00 */
[----:B------:R-:W2:Y:S01]  /*1f90*/  LDG.E.64 R8, desc[UR24][R14.64] ;  /* 0x000000180e087981 */ /* 0x000ea2000c1e1b00 */
[----:B------:R-:W-:-:S05]  /*1fa0*/  IMAD.WIDE R48, R3, 0x8, R34 ;  /* 0x0000000803307825 */ /* 0x000fca00078e0222 */
[----:B------:R-:W3:Y:S01]  /*1fb0*/  LDG.E.64 R52, desc[UR24][R48.64] ;  /* 0x0000001830347981 */ /* 0x000ee2000c1e1b00 */
[----:B0-----:R-:W-:Y:S01]  /*1fc0*/  IMAD.WIDE R56, R2, 0x8, R56 ;  /* 0x0000000802387825 */ /* 0x001fe200078e0238 */
[----:B--2---:R-:W-:-:S08]  /*1fd0*/  DMUL R12, R8, R8 ;  /* 0x00000008080c7228 */ /* 0x004fd00000000000 */
[----:B------:R-:W-:Y:S01]  /*1fe0*/  DMUL R42, R50, R12 ;  /* 0x0000000c322a7228 */ /* 0x000fe20000000000 */
[----:B------:R-:W-:Y:S02]  /*1ff0*/  IMAD.WIDE R12, R3, 0x8, R38 ;  /* 0x00000008030c7825 */ /* 0x000fe400078e0226 */
[----:B------:R-:W2:Y:S05]  /*2000*/  LDG.E.64 R2, desc[UR24][R56.64] ;  /* 0x0000001838027981 */ /* 0x000eaa000c1e1b00 */
[----:B------:R-:W-:Y:S01]  /*2010*/  DFMA R10, R42, R44, R10 ;  /* 0x0000002c2a0a722b */ /* 0x000fe2000000000a */
[----:B------:R-:W4:Y:S06]  /*2020*/  LDG.E.64 R46, desc[UR24][R12.64] ;  /* 0x000000180c2e7981 */ /* 0x000f2c000c1e1b00 */
[----:B------:R0:W-:Y:S04]  /*2030*/  STG.E.64 desc[UR24][R16.64+0x4000], R10 ;  /* 0x0040000a10007986 */ /* 0x0001e8000c101b18 */
[----:B------:R-:W5:Y:S01]  /*2040*/  LDG.E.64 R54, desc[UR24][R18.64+0x4000] ;  /* 0x0040001812367981 */ /* 0x000f62000c1e1b00 */
[----:B------:R-:W-:Y:S01]  /*2050*/  BSSY.RECONVERGENT B1, `(.L_x_18) ;  /* 0x0000017000017945 */ /* 0x000fe20003800200 */
[----:B--2---:R-:W-:-:S02]  /*2060*/  DADD R20, -R2, R20 ;  /* 0x0000000002147229 */ /* 0x004fc40000000114 */
[----:B----4-:R-:W-:Y:S02]  /*2070*/  DMUL R58, R2, R46 ;  /* 0x0000002e023a7228 */ /* 0x010fe40000000000 */
[----:B-----5:R-:W-:-:S06]  /*2080*/  DFMA R42, R10, -R54, 1 ;  /* 0x3ff000000a2a742b */ /* 0x020fcc0000000836 */
[----:B------:R-:W-:Y:S01]  /*2090*/  DFMA R20, R50, R58, R20 ;  /* 0x0000003a3214722b */ /* 0x000fe20000000014 */
[----:B------:R-:W1:Y:S07]  /*20a0*/  MUFU.RCP64H R47, R43 ;  /* 0x0000002b002f7308 */ /* 0x000e6e0000001800 */
[----:B------:R-:W-:Y:S01]  /*20b0*/  DMUL R20, R8, R20 ;  /* 0x0000001408147228 */ /* 0x000fe20000000000 */
[----:B------:R-:W-:-:S07]  /*20c0*/  IADD3 R46, PT, PT, R43, 0x300402, RZ ;  /* 0x003004022b2e7810 */ /* 0x000fce0007ffe0ff */
[----:B------:R-:W-:Y:S02]  /*20d0*/  DMUL R20, R20, R44 ;  /* 0x0000002c14147228 */ /* 0x000fe40000000000 */
[----:B-1----:R-:W-:-:S06]  /*20e0*/  DFMA R8, -R42, R46, 1 ;  /* 0x3ff000002a08742b */ /* 0x002fcc000000012e */
[----:B---3--:R-:W-:Y:S01]  /*20f0*/  DFMA R20, R2, R52, R20 ;  /* 0x000000340214722b */ /* 0x008fe20000000014 */
[----:B------:R-:W-:Y:S01]  /*2100*/  LEA R2, R0, UR28, 0x3 ;  /* 0x0000001c00027c11 */ /* 0x000fe2000f8e18ff */
[----:B------:R-:W-:-:S05]  /*2110*/  DFMA R8, R8, R8, R8 ;  /* 0x000000080808722b */ /* 0x000fca0000000008 */
[----:B------:R0:W-:Y:S01]  /*2120*/  STL.64 [R2+0x8], R20 ;  /* 0x0000081402007387 */ /* 0x0001e20000100a00 */
[----:B------:R-:W-:Y:S02]  /*2130*/  FSETP.GEU.AND P1, PT, |R46|, 5.8789094863358348022e-39, PT ;  /* 0x004004022e00780b */ /* 0x000fe40003f2e200 */
[----:B------:R-:W-:-:S08]  /*2140*/  DFMA R8, R46, R8, R46 ;  /* 0x000000082e08722b */ /* 0x000fd0000000002e */
[----:B------:R-:W-:-:S08]  /*2150*/  DFMA R44, -R42, R8, 1 ;  /* 0x3ff000002a2c742b */ /* 0x000fd00000000108 */
[----:B------:R-:W-:Y:S01]  /*2160*/  DFMA R44, R8, R44, R8 ;  /* 0x0000002c082c722b */ /* 0x000fe20000000008 */
[----:B0-----:R-:W-:Y:S10]  /*2170*/  @P1 BRA `(.L_x_19) ;  /* 0x0000000000101947 */ /* 0x001ff40003800000 */
[----:B------:R-:W-:Y:S02]  /*2180*/  LOP3.LUT R8, R43, 0x7fffffff, RZ, 0xc0, !PT ;  /* 0x7fffffff2b087812 */ /* 0x000fe400078ec0ff */
[----:B------:R-:W-:Y:S02]  /*2190*/  MOV R4, 0x21c0 ;  /* 0x000021c000047802 */ /* 0x000fe40000000f00 */
[----:B------:R-:W-:-:S07]  /*21a0*/  IADD3 R8, PT, PT, R8, -0x100000, RZ ;  /* 0xfff0000008087810 */ /* 0x000fce0007ffe0ff */
[----:B------:R-:W-:Y:S05]  /*21b0*/  CALL.REL.NOINC `($__internal_0_$__cuda_sm20_dblrcp_rn_slowpath_v3) ;  /* 0x0000007000007944 */ /* 0x000fea0003c00000 */
.L_x_19:
[----:B------:R-:W-:Y:S05]  /*21c0*/  BSYNC.RECONVERGENT B1 ;  /* 0x0000000000017941 */ /* 0x000fea0003800200 */
.L_x_18:
[----:B------:R-:W2:Y:S04]  /*21d0*/  LDG.E.64 R8, desc[UR24][R14.64+0x4000] ;  /* 0x004000180e087981 */ /* 0x000ea8000c1e1b00 */
[----:B------:R-:W3:Y:S04]  /*21e0*/  LDG.E.64 R46, desc[UR24][R56.64+0x4000] ;  /* 0x00400018382e7981 */ /* 0x000ee8000c1e1b00 */
[----:B------:R-:W4:Y:S04]  /*21f0*/  LDG.E.64 R60, desc[UR24][R12.64+0x4000] ;  /* 0x004000180c3c7981 */ /* 0x000f28000c1e1b00 */
[----:B------:R-:W5:Y:S01]  /*2200*/  LDG.E.64 R52, desc[UR24][R48.64+0x4000] ;  /* 0x0040001830347981 */ /* 0x000f62000c1e1b00 */
[----:B--2---:R-:W-:-:S08]  /*2210*/  DMUL R42, R8, R8 ;  /* 0x00000008082a7228 */ /* 0x004fd00000000000 */
[----:B------:R-:W-:-:S08]  /*2220*/  DMUL R42, R10, R42 ;  /* 0x0000002a0a2a7228 */ /* 0x000fd00000000000 */
[----:B------:R-:W-:-:S07]  /*2230*/  DFMA R54, R42, R44, R54 ;  /* 0x0000002c2a36722b */ /* 0x000fce0000000036 */
[----:B------:R0:W-:Y:S04]  /*2240*/  STG.E.64 desc[UR24][R16.64+0x8000], R54 ;  /* 0x0080003610007986 */ /* 0x0001e8000c101b18 */
[----:B------:R-:W2:Y:S01]  /*2250*/  LDG.E.64 R50, desc[UR24][R18.64+0x8000] ;  /* 0x0080001812327981 */ /* 0x000ea2000c1e1b00 */
[----:B---3--:R-:W-:Y:S02]  /*2260*/  DADD R58, R20, -R46 ;  /* 0x00000000143a7229 */ /* 0x008fe4000000082e */
[----:B----4-:R-:W-:-:S08]  /*2270*/  DMUL R60, R46, R60 ;  /* 0x0000003c2e3c7228 */ /* 0x010fd00000000000 */
[----:B------:R-:W-:-:S08]  /*2280*/  DFMA R58, R10, R60, R58 ;  /* 0x0000003c0a3a722b */ /* 0x000fd0000000003a */
[----:B------:R-:W-:-:S08]  /*2290*/  DMUL R58, R8, R58 ;  /* 0x0000003a083a7228 */ /* 0x000fd00000000000 */
[----:B------:R-:W-:-:S08]  /*22a0*/  DMUL R10, R58, R44 ;  /* 0x0000002c3a0a7228 */ /* 0x000fd00000000000 */
[----:B-----5:R-:W-:-:S07]  /*22b0*/  DFMA R10, R46, R52, R10 ;  /* 0x000000342e0a722b */ /* 0x020fce000000000a */
[----:B------:R0:W-:Y:S01]  /*22c0*/  STL.64 [R2+0x10], R10 ;  /* 0x0000100a02007387 */ /* 0x0001e20000100a00 */
[----:B------:R-:W-:Y:S01]  /*22d0*/  BSSY.RECONVERGENT B1, `(.L_x_20) ;  /* 0x000000f000017945 */ /* 0x000fe20003800200 */
[----:B--2---:R-:W-:-:S06]  /*22e0*/  DFMA R42, R54, -R50, 1 ;  /* 0x3ff00000362a742b */ /* 0x004fcc0000000832 */
[----:B------:R-:W1:Y:S04]  /*22f0*/  MUFU.RCP64H R21, R43 ;  /* 0x0000002b00157308 */ /* 0x000e680000001800 */
[----:B------:R-:W-:-:S06]  /*2300*/  VIADD R20, R43, 0x300402 ;  /* 0x003004022b147836 */ /* 0x000fcc0000000000 */
[----:B-1----:R-:W-:-:S08]  /*2310*/  DFMA R8, -R42, R20, 1 ;  /* 0x3ff000002a08742b */ /* 0x002fd00000000114 */
[----:B------:R-:W-:Y:S01]  /*2320*/  DFMA R8, R8, R8, R8 ;  /* 0x000000080808722b */ /* 0x000fe20000000008 */
[----:B------:R-:W-:-:S07]  /*2330*/  FSETP.GEU.AND P1, PT, |R20|, 5.8789094863358348022e-39, PT ;  /* 0x004004021400780b */ /* 0x000fce0003f2e200 */
        /* <DEDUP_REMOVED lines=8> */
.L_x_21:
[----:B------:R-:W-:Y:S05]  /*23c0*/  BSYNC.RECONVERGENT B1 ;  /* 0x0000000000017941 */ /* 0x000fea0003800200 */
.L_x_20:
[----:B------:R-:W2:Y:S04]  /*23d0*/  LDG.E.64 R8, desc[UR24][R56.64+0x8000] ;  /* 0x0080001838087981 */ /* 0x000ea8000c1e1b00 */
[----:B------:R-:W3:Y:S04]  /*23e0*/  LDG.E.64 R46, desc[UR24][R12.64+0x8000] ;  /* 0x008000180c2e7981 */ /* 0x000ee8000c1e1b00 */
[----:B------:R-:W4:Y:S04]  /*23f0*/  LDG.E.64 R42, desc[UR24][R14.64+0x8000] ;  /* 0x008000180e2a7981 */ /* 0x000f28000c1e1b00 */
[----:B------:R-:W5:Y:S01]  /*2400*/  LDG.E.64 R20, desc[UR24][R48.64+0x8000] ;  /* 0x0080001830147981 */ /* 0x000f62000c1e1b00 */
[----:B------:R-:W-:Y:S01]  /*2410*/  ISETP.NE.AND P1, PT, R0, 0x31, PT ;  /* 0x000000310000780c */ /* 0x000fe20003f25270 */
[----:B--2---:R-:W-:-:S02]  /*2420*/  DADD R10, R10, -R8 ;  /* 0x000000000a0a7229 */ /* 0x004fc40000000808 */
[----:B---3--:R-:W-:-:S08]  /*2430*/  DMUL R46, R8, R46 ;  /* 0x0000002e082e7228 */ /* 0x008fd00000000000 */
[----:B------:R-:W-:Y:S02]  /*2440*/  DFMA R10, R54, R46, R10 ;  /* 0x0000002e360a722b */ /* 0x000fe4000000000a */
[----:B----4-:R-:W-:-:S06]  /*2450*/  DMUL R46, R42, R42 ;  /* 0x0000002a2a2e7228 */ /* 0x010fcc0000000000 */
[----:B------:R-:W-:Y:S02]  /*2460*/  DMUL R10, R42, R10 ;  /* 0x0000000a2a0a7228 */ /* 0x000fe40000000000 */
[----:B------:R-:W-:-:S06]  /*2470*/  DMUL R46, R54, R46 ;  /* 0x0000002e362e7228 */ /* 0x000fcc0000000000 */
[-C--:B------:R-:W-:Y:S02]  /*2480*/  DMUL R10, R10, R44.reuse ;  /* 0x0000002c0a0a7228 */ /* 0x080fe40000000000 */
[----:B------:R-:W-:-:S06]  /*2490*/  DFMA R50, R46, R44, R50 ;  /* 0x0000002c2e32722b */ /* 0x000fcc0000000032 */
[----:B-----5:R-:W-:Y:S01]  /*24a0*/  DFMA R10, R8, R20, R10 ;  /* 0x00000014080a722b */ /* 0x020fe2000000000a */
[----:B------:R0:W-:Y:S06]  /*24b0*/  STG.E.64 desc[UR24][R16.64+0xc000], R50 ;  /* 0x00c0003210007986 */ /* 0x0001ec000c101b18 */
[----:B------:R0:W-:Y:S01]  /*24c0*/  STL.64 [R2+0x18], R10 ;  /* 0x0000180a02007387 */ /* 0x0001e20000100a00 */
[----:B------:R-:W-:Y:S05]  /*24d0*/  @!P1 BRA `(.L_x_22) ;  /* 0x0000000000889947 */ /* 0x000fea0003800000 */
[----:B------:R-:W2:Y:S01]  /*24e0*/  LDG.E.64 R18, desc[UR24][R18.64+0xc000] ;  /* 0x00c0001812127981 */ /* 0x000ea2000c1e1b00 */
[----:B------:R-:W-:Y:S01]  /*24f0*/  BSSY.RECONVERGENT B1, `(.L_x_23) ;  /* 0x0000010000017945 */ /* 0x000fe20003800200 */
[----:B------:R-:W-:Y:S01]  /*2500*/  VIADD R0, R0, 0x4 ;  /* 0x0000000400007836 */ /* 0x000fe20000000000 */
[----:B--2---:R-:W-:-:S06]  /*2510*/  DFMA R42, R50, -R18, 1 ;  /* 0x3ff00000322a742b */ /* 0x004fcc0000000812 */
[----:B------:R-:W1:Y:S04]  /*2520*/  MUFU.RCP64H R9, R43 ;  /* 0x0000002b00097308 */ /* 0x000e680000001800 */
[----:B------:R-:W-:-:S04]  /*2530*/  IADD3 R8, PT, PT, R43, 0x300402, RZ ;  /* 0x003004022b087810 */ /* 0x000fc80007ffe0ff */
[----:B------:R-:W-:Y:S02]  /*2540*/  FSETP.GEU.AND P1, PT, |R8|, 5.8789094863358348022e-39, PT ;  /* 0x004004020800780b */ /* 0x000fe40003f2e200 */
[----:B-1----:R-:W-:-:S08]  /*2550*/  DFMA R20, -R42, R8, 1 ;  /* 0x3ff000002a14742b */ /* 0x002fd00000000108 */
[----:B------:R-:W-:-:S08]  /*2560*/  DFMA R20, R20, R20, R20 ;  /* 0x000000141414722b */ /* 0x000fd00000000014 */
[----:B------:R-:W-:-:S08]  /*2570*/  DFMA R20, R8, R20, R8 ;  /* 0x000000140814722b */ /* 0x000fd00000000008 */
[----:B------:R-:W-:-:S08]  /*2580*/  DFMA R44, -R42, R20, 1 ;  /* 0x3ff000002a2c742b */ /* 0x000fd00000000114 */
[----:B------:R-:W-:Y:S01]  /*2590*/  DFMA R44, R20, R44, R20 ;  /* 0x0000002c142c722b */ /* 0x000fe20000000014 */
[----:B------:R-:W-:Y:S10]  /*25a0*/  @P1 BRA `(.L_x_24) ;  /* 0x0000000000101947 */ /* 0x000ff40003800000 */
[----:B------:R-:W-:Y:S02]  /*25b0*/  LOP3.LUT R8, R43, 0x7fffffff, RZ, 0xc0, !PT ;  /* 0x7fffffff2b087812 */ /* 0x000fe400078ec0ff */
[----:B------:R-:W-:Y:S02]  /*25c0*/  MOV R4, 0x25f0 ;  /* 0x000025f000047802 */ /* 0x000fe40000000f00 */
[----:B------:R-:W-:-:S07]  /*25d0*/  IADD3 R8, PT, PT, R8, -0x100000, RZ ;  /* 0xfff0000008087810 */ /* 0x000fce0007ffe0ff */
[----:B0-----:R-:W-:Y:S05]  /*25e0*/  CALL.REL.NOINC `($__internal_0_$__cuda_sm20_dblrcp_rn_slowpath_v3) ;  /* 0x0000006800f47944 */ /* 0x001fea0003c00000 */
.L_x_24:
[----:B------:R-:W-:Y:S05]  /*25f0*/  BSYNC.RECONVERGENT B1 ;  /* 0x0000000000017941 */ /* 0x000fea0003800200 */
.L_x_23:
[----:B------:R-:W0:Y:S04]  /*2600*/  LDG.E.64 R20, desc[UR24][R56.64+0xc000] ;  /* 0x00c0001838147981 */ /* 0x000e28000c1e1b00 */
[----:B------:R-:W2:Y:S04]  /*2610*/  LDG.E.64 R12, desc[UR24][R12.64+0xc000] ;  /* 0x00c000180c0c7981 */ /* 0x000ea8000c1e1b00 */
[----:B------:R-:W3:Y:S04]  /*2620*/  LDG.E.64 R14, desc[UR24][R14.64+0xc000] ;  /* 0x00c000180e0e7981 */ /* 0x000ee8000c1e1b00 */
[----:B------:R-:W4:Y:S01]  /*2630*/  LDG.E.64 R48, desc[UR24][R48.64+0xc000] ;  /* 0x00c0001830307981 */ /* 0x000f22000c1e1b00 */
[----:B0-----:R-:W-:-:S02]  /*2640*/  DADD R10, R10, -R20 ;  /* 0x000000000a0a7229 */ /* 0x001fc40000000814 */
[----:B--2---:R-:W-:-:S08]  /*2650*/  DMUL R8, R20, R12 ;  /* 0x0000000c14087228 */ /* 0x004fd00000000000 */
[----:B------:R-:W-:Y:S02]  /*2660*/  DFMA R8, R50, R8, R10 ;  /* 0x000000083208722b */ /* 0x000fe4000000000a */
[----:B---3--:R-:W-:-:S06]  /*2670*/  DMUL R10, R14, R14 ;  /* 0x0000000e0e0a7228 */ /* 0x008fcc0000000000 */
[----:B------:R-:W-:Y:S02]  /*2680*/  DMUL R8, R14, R8 ;  /* 0x000000080e087228 */ /* 0x000fe40000000000 */
[----:B------:R-:W-:-:S06]  /*2690*/  DMUL R10, R50, R10 ;  /* 0x0000000a320a7228 */ /* 0x000fcc0000000000 */
[-C--:B------:R-:W-:Y:S02]  /*26a0*/  DMUL R8, R8, R44.reuse ;  /* 0x0000002c08087228 */ /* 0x080fe40000000000 */
[----:B------:R-:W-:-:S06]  /*26b0*/  DFMA R10, R10, R44, R18 ;  /* 0x0000002c0a0a722b */ /* 0x000fcc0000000012 */
[----:B----4-:R-:W-:Y:S01]  /*26c0*/  DFMA R20, R20, R48, R8 ;  /* 0x000000301414722b */ /* 0x010fe20000000008 */
[----:B------:R0:W-:Y:S06]  /*26d0*/  STG.E.64 desc[UR24][R16.64+0x10000], R10 ;  /* 0x0100000a10007986 */ /* 0x0001ec000c101b18 */
[----:B------:R0:W-:Y:S01]  /*26e0*/  STL.64 [R2+0x20], R20 ;  /* 0x0000201402007387 */ /* 0x0001e20000100a00 */
[----:B------:R-:W-:Y:S05]  /*26f0*/  BRA `(.L_x_25) ;  /* 0xfffffff400c47947 */ /* 0x000fea000383ffff */
.L_x_22:
[----:B------:R-:W-:Y:S01]  /*2700*/  MOV R0, UR26 ;  /* 0x0000001a00007c02 */ /* 0x000fe20008000f00 */
[----:B------:R-:W-:Y:S01]  /*2710*/  IMAD.MOV.U32 R12, RZ, RZ, 0x0 ;  /* 0x00000000ff0c7424 */ /* 0x000fe200078e00ff */
[----:B------:R-:W-:Y:S01]  /*2720*/  MOV R13, 0x3ff00000 ;  /* 0x3ff00000000d7802 */ /* 0x000fe20000000f00 */
[----:B------:R-:W-:Y:S02]  /*2730*/  UMOV UR5, URZ ;  /* 0x000000ff00057c82 */ /* 0x000fe40008000000 */
[----:B------:R-:W-:-:S07]  /*2740*/  IMAD R7, R0, 0x1a800, R5 ;  /* 0x0001a80000077824 */ /* 0x000fce00078e0205 */
.L_x_35:
[----:B------:R-:W-:-:S06]  /*2750*/  USHF.L.U32 UR6, UR5, 0xb, URZ ;  /* 0x0000000b05067899 */ /* 0x000fcc00080006ff */
[----:B0-----:R-:W-:Y:S01]  /*2760*/  MOV R11, UR6 ;  /* 0x00000006000b7c02 */ /* 0x001fe20008000f00 */
[----:B-1----:R-:W-:-:S04]  /*2770*/  IMAD.U32 R3, RZ, RZ, UR6 ;  /* 0x00000006ff037e24 */ /* 0x002fc8000f8e00ff */
[----:B------:R-:W-:-:S04]  /*2780*/  IMAD.WIDE R10, R11, 0x8, R28 ;  /* 0x000000080b0a7825 */ /* 0x000fc800078e021c */
[----:B------:R-:W-:Y:S01]  /*2790*/  IMAD.WIDE R2, R3, 0x8, R30 ;  /* 0x0000000803027825 */ /* 0x000fe200078e021e */
[----:B------:R-:W2:Y:S04]  /*27a0*/  LDG.E.64 R8, desc[UR24][R10.64] ;  /* 0x000000180a087981 */ /* 0x000ea8000c1e1b00 */
[----:B------:R-:W2:Y:S01]  /*27b0*/  LDG.E.64 R14, desc[UR24][R2.64] ;  /* 0x00000018020e7981 */ /* 0x000ea2000c1e1b00 */
[----:B------:R-:W-:Y:S01]  /*27c0*/  BSSY.RECONVERGENT B1, `(.L_x_26) ;  /* 0x0000010000017945 */ /* 0x000fe20003800200 */
[----:B------:R-:W-:Y:S01]  /*27d0*/  IADD3 R0, PT, PT, R5, UR6, RZ ;  /* 0x0000000605007c10 */ /* 0x000fe2000fffe0ff */
        /* <DEDUP_REMOVED lines=9> */
[----:B-----5:R-:W-:Y:S10]  /*2870*/  @P1 BRA `(.L_x_27) ;  /* 0x0000000000101947 */ /* 0x020ff40003800000 */
[----:B------:R-:W-:Y:S02]  /*2880*/  LOP3.LUT R8, R43, 0x7fffffff, RZ, 0xc0, !PT ;  /* 0x7fffffff2b087812 */ /* 0x000fe400078ec0ff */
[----:B------:R-:W-:-:S03]  /*2890*/  MOV R4, 0x28c0 ;  /* 0x000028c000047802 */ /* 0x000fc60000000f00 */
[----:B------:R-:W-:-:S07]  /*28a0*/  VIADD R8, R8, 0xfff00000 ;  /* 0xfff0000008087836 */ /* 0x000fce0000000000 */
[----:B------:R-:W-:Y:S05]  /*28b0*/  CALL.REL.NOINC `($__internal_0_$__cuda_sm20_dblrcp_rn_slowpath_v3) ;  /* 0x0000006800407944 */ /* 0x000fea0003c00000 */
.L_x_27:
[----:B------:R-:W-:Y:S05]  /*28c0*/  BSYNC.RECONVERGENT B1 ;  /* 0x0000000000017941 */ /* 0x000fea0003800200 */
.L_x_26:
[----:B------:R-:W0:Y:S01]  /*28d0*/  LDC.64 R20, c[0x0][0x448] ;  /* 0x00011200ff147b82 */ /* 0x000e220000000a00 */
[----:B------:R-:W-:-:S05]  /*28e0*/  MOV R19, UR6 ;  /* 0x0000000600137c02 */ /* 0x000fca0008000f00 */
[----:B------:R-:W-:Y:S02]  /*28f0*/  IMAD.WIDE R18, R19, 0x8, R32 ;  /* 0x0000000813127825 */ /* 0x000fe400078e0220 */
[----:B------:R-:W1:Y:S03]  /*2900*/  LDC.64 R46, c[0x0][0x4b0] ;  /* 0x00012c00ff2e7b82 */ /* 0x000e660000000a00 */
[----:B------:R-:W2:Y:S01]  /*2910*/  LDG.E.64 R16, desc[UR24][R18.64] ;  /* 0x0000001812107981 */ /* 0x000ea2000c1e1b00 */
[----:B------:R-:W-:-:S04]  /*2920*/  IADD3 R51, PT, PT, R7, UR6, RZ ;  /* 0x0000000607337c10 */ /* 0x000fc8000fffe0ff */
[----:B------:R-:W3:Y:S01]  /*2930*/  LDC.64 R48, c[0x0][0x4b8] ;  /* 0x00012e00ff307b82 */ /* 0x000ee20000000a00 */
[----:B0-----:R-:W-:-:S05]  /*2940*/  IMAD.WIDE R20, R0, 0x8, R20 ;  /* 0x0000000800147825 */ /* 0x001fca00078e0214 */
[----:B------:R-:W4:Y:S02]  /*2950*/  LDG.E.64 R8, desc[UR24][R20.64] ;  /* 0x0000001814087981 */ /* 0x000f24000c1e1b00 */
[----:B----4-:R-:W-:-:S08]  /*2960*/  DADD R42, -R8, R12 ;  /* 0x00000000082a7229 */ /* 0x010fd0000000010c */
[----:B------:R-:W-:-:S08]  /*2970*/  DMUL R42, R14, R42 ;  /* 0x0000002a0e2a7228 */ /* 0x000fd00000000000 */
[----:B--2---:R-:W-:-:S08]  /*2980*/  DFMA R16, R8, R16, R42 ;  /* 0x000000100810722b */ /* 0x004fd0000000002a */
[----:B------:R-:W-:Y:S01]  /*2990*/  DMUL R8, R16, R44 ;  /* 0x0000002c10087228 */ /* 0x000fe20000000000 */
[----:B-1----:R-:W-:-:S06]  /*29a0*/  IMAD.WIDE R16, R51, 0x8, R46 ;  /* 0x0000000833107825 */ /* 0x002fcc00078e022e */
[----:B------:R0:W-:Y:S04]  /*29b0*/  STG.E.64 desc[UR24][R16.64], R8 ;  /* 0x0000000810007986 */ /* 0x0001e8000c101b18 */
[----:B------:R-:W2:Y:S04]  /*29c0*/  LDG.E.64 R14, desc[UR24][R20.64] ;  /* 0x00000018140e7981 */ /* 0x000ea8000c1e1b00 */
[----:B------:R-:W4:Y:S04]  /*29d0*/  LDG.E.64 R42, desc[UR24][R18.64] ;  /* 0x00000018122a7981 */ /* 0x000f28000c1e1b00 */
[----:B------:R-:W5:Y:S01]  /*29e0*/  LDG.E.64 R46, desc[UR24][R10.64] ;  /* 0x000000180a2e7981 */ /* 0x000f62000c1e1b00 */
[----:B------:R-:W-:Y:S01]  /*29f0*/  UISETP.NE.AND UP0, UPT, UR5, 0x34, UPT ;  /* 0x000000340500788c */ /* 0x000fe2000bf05270 */
[----:B--2---:R-:W-:-:S02]  /*2a00*/  DADD R12, -R14, R12 ;  /* 0x000000000e0c7229 */ /* 0x004fc4000000010c */
[----:B----4-:R-:W-:-:S08]  /*2a10*/  DMUL R42, R14, R42 ;  /* 0x0000002a0e2a7228 */ /* 0x010fd00000000000 */
[----:B-----5:R-:W-:-:S08]  /*2a20*/  DFMA R12, R42, R46, R12 ;  /* 0x0000002e2a0c722b */ /* 0x020fd0000000000c */
[----:B------:R-:W-:Y:S01]  /*2a30*/  DFMA R12, R12, R44, R14 ;  /* 0x0000002c0c0c722b */ /* 0x000fe2000000000e */
[----:B---3--:R-:W-:-:S06]  /*2a40*/  IMAD.WIDE R14, R51, 0x8, R48 ;  /* 0x00000008330e7825 */ /* 0x008fcc00078e0230 */
[----:B------:R0:W-:Y:S01]  /*2a50*/  STG.E.64 desc[UR24][R14.64], R12 ;  /* 0x0000000c0e007986 */ /* 0x0001e2000c101b18 */
[----:B------:R-:W-:Y:S05]  /*2a60*/  BRA.U !UP0, `(.L_x_28) ;  /* 0x0000000508c07547 */ /* 0x000fea000b800000 */
[----:B0-----:R-:W2:Y:S04]  /*2a70*/  LDG.E.64 R8, desc[UR24][R10.64+0x4000] ;  /* 0x004000180a087981 */ /* 0x001ea8000c1e1b00 */
[----:B------:R-:W2:Y:S01]  /*2a80*/  LDG.E.64 R12, desc[UR24][R2.64+0x4000] ;  /* 0x00400018020c7981 */ /* 0x000ea2000c1e1b00 */
        /* <DEDUP_REMOVED lines=17> */
.L_x_30:
[----:B------:R-:W-:Y:S05]  /*2ba0*/  BSYNC.RECONVERGENT B1 ;  /* 0x0000000000017941 */ /* 0x000fea0003800200 */
.L_x_29:
[----:B------:R-:W-:Y:S01]  /*2bb0*/  ULEA UR6, UR5, UR28, 0x3 ;  /* 0x0000001c05067291 */ /* 0x000fe2000f8e18ff */
[----:B------:R-:W2:Y:S04]  /*2bc0*/  LDG.E.64 R8, desc[UR24][R20.64+0x4000] ;  /* 0x0040001814087981 */ /* 0x000ea8000c1e1b00 */
[----:B------:R-:W3:Y:S04]  /*2bd0*/  LDG.E.64 R42, desc[UR24][R18.64+0x4000] ;  /* 0x00400018122a7981 */ /* 0x000ee8000c1e1b00 */
[----:B------:R-:W2:Y:S02]  /*2be0*/  LDL.64 R46, [UR6+0x8] ;  /* 0x00000806ff2e7983 */ /* 0x000ea40008100a00 */
[----:B--2---:R-:W-:-:S08]  /*2bf0*/  DADD R48, -R8, R46 ;  /* 0x0000000008307229 */ /* 0x004fd0000000012e */
[----:B------:R-:W-:-:S08]  /*2c00*/  DMUL R48, R12, R48 ;  /* 0x000000300c307228 */ /* 0x000fd00000000000 */
[----:B---3--:R-:W-:-:S08]  /*2c10*/  DFMA R42, R8, R42, R48 ;  /* 0x0000002a082a722b */ /* 0x008fd00000000030 */
[----:B------:R-:W-:-:S07]  /*2c20*/  DMUL R42, R42, R44 ;  /* 0x0000002c2a2a7228 */ /* 0x000fce0000000000 */
[----:B------:R0:W-:Y:S04]  /*2c30*/  STG.E.64 desc[UR24][R16.64+0x4000], R42 ;  /* 0x0040002a10007986 */ /* 0x0001e8000c101b18 */
[----:B------:R-:W2:Y:S04]  /*2c40*/  LDG.E.64 R8, desc[UR24][R20.64+0x4000] ;  /* 0x0040001814087981 */ /* 0x000ea8000c1e1b00 */
[----:B------:R-:W3:Y:S04]  /*2c50*/  LDG.E.64 R12, desc[UR24][R18.64+0x4000] ;  /* 0x00400018120c7981 */ /* 0x000ee8000c1e1b00 */
[----:B------:R-:W4:Y:S01]  /*2c60*/  LDG.E.64 R48, desc[UR24][R10.64+0x4000] ;  /* 0x004000180a307981 */ /* 0x000f22000c1e1b00 */
[----:B--2---:R-:W-:-:S02]  /*2c70*/  DADD R46, R46, -R8 ;  /* 0x000000002e2e7229 */ /* 0x004fc40000000808 */
[----:B---3--:R-:W-:-:S08]  /*2c80*/  DMUL R12, R8, R12 ;  /* 0x0000000c080c7228 */ /* 0x008fd00000000000 */
[----:B----4-:R-:W-:-:S08]  /*2c90*/  DFMA R12, R12, R48, R46 ;  /* 0x000000300c0c722b */ /* 0x010fd0000000002e */
[----:B------:R-:W-:-:S07]  /*2ca0*/  DFMA R8, R12, R44, R8 ;  /* 0x0000002c0c08722b */ /* 0x000fce0000000008 */
[----:B------:R1:W-:Y:S04]  /*2cb0*/  STG.E.64 desc[UR24][R14.64+0x4000], R8 ;  /* 0x004000080e007986 */ /* 0x0003e8000c101b18 */
[----:B------:R-:W2:Y:S04]  /*2cc0*/  LDG.E.64 R44, desc[UR24][R10.64+0x8000] ;  /* 0x008000180a2c7981 */ /* 0x000ea8000c1e1b00 */
[----:B------:R-:W2:Y:S01]  /*2cd0*/  LDG.E.64 R12, desc[UR24][R2.64+0x8000] ;  /* 0x00800018020c7981 */ /* 0x000ea2000c1e1b00 */
[----:B------:R-:W-:Y:S01]  /*2ce0*/  BSSY.RECONVERGENT B1, `(.L_x_31) ;  /* 0x0000011000017945 */ /* 0x000fe20003800200 */
[----:B--2---:R-:W-:-:S06]  /*2cf0*/  DFMA R48, -R44, R12, 1 ;  /* 0x3ff000002c30742b */ /* 0x004fcc000000010c */
[----:B0-----:R-:W0:Y:S04]  /*2d00*/  MUFU.RCP64H R43, R49 ;  /* 0x00000031002b7308 */ /* 0x001e280000001800 */
[----:B------:R-:W-:-:S06]  /*2d10*/  IADD3 R42, PT, PT, R49, 0x300402, RZ ;  /* 0x00300402312a7810 */ /* 0x000fcc0007ffe0ff */
[----:B0-----:R-:W-:-:S08]  /*2d20*/  DFMA R44, -R48, R42, 1 ;  /* 0x3ff00000302c742b */ /* 0x001fd0000000012a */
[----:B------:R-:W-:Y:S01]  /*2d30*/  DFMA R44, R44, R44, R44 ;  /* 0x0000002c2c2c722b */ /* 0x000fe2000000002c */
[----:B------:R-:W-:-:S07]  /*2d40*/  FSETP.GEU.AND P1, PT, |R42|, 5.8789094863358348022e-39, PT ;  /* 0x004004022a00780b */ /* 0x000fce0003f2e200 */
        /* <DEDUP_REMOVED lines=10> */
.L_x_32:
[----:B------:R-:W-:Y:S05]  /*2df0*/  BSYNC.RECONVERGENT B1 ;  /* 0x0000000000017941 */ /* 0x000fea0003800200 */
.L_x_31:
[----:B------:R-:W2:Y:S04]  /*2e00*/  LDG.E.64 R8, desc[UR24][R20.64+0x8000] ;  /* 0x0080001814087981 */ /* 0x000ea8000c1e1b00 */
[----:B------:R-:W2:Y:S04]  /*2e10*/  LDL.64 R46, [UR6+0x10] ;  /* 0x00001006ff2e7983 */ /* 0x000ea80008100a00 */
[----:B------:R-:W3:Y:S01]  /*2e20*/  LDG.E.64 R42, desc[UR24][R18.64+0x8000] ;  /* 0x00800018122a7981 */ /* 0x000ee2000c1e1b00 */
        /* <DEDUP_REMOVED lines=32> */
.L_x_34:
[----:B------:R-:W-:Y:S05]  /*3030*/  BSYNC.RECONVERGENT B1 ;  /* 0x0000000000017941 */ /* 0x000fea0003800200 */
.L_x_33:
[----:B------:R-:W2:Y:S04]  /*3040*/  LDG.E.64 R8, desc[UR24][R20.64+0xc000] ;  /* 0x00c0001814087981 */ /* 0x000ea8000c1e1b00 */
[----:B------:R-:W2:Y:S04]  /*3050*/  LDL.64 R42, [UR6+0x18] ;  /* 0x00001806ff2a7983 */ /* 0x000ea80008100a00 */
[----:B------:R-:W3:Y:S01]  /*3060*/  LDG.E.64 R12, desc[UR24][R18.64+0xc000] ;  /* 0x00c00018120c7981 */ /* 0x000ee2000c1e1b00 */
[----:B--2---:R-:W-:-:S08]  /*3070*/  DADD R46, -R8, R42 ;  /* 0x00000000082e7229 */ /* 0x004fd0000000012a */
[----:B------:R-:W-:-:S08]  /*3080*/  DMUL R46, R2, R46 ;  /* 0x0000002e022e7228 */ /* 0x000fd00000000000 */
[----:B---3--:R-:W-:-:S08]  /*3090*/  DFMA R12, R8, R12, R46 ;  /* 0x0000000c080c722b */ /* 0x008fd0000000002e */
[----:B------:R-:W-:Y:S02]  /*30a0*/  DMUL R2, R12, R44 ;  /* 0x0000002c0c027228 */ /* 0x000fe40000000000 */
[----:B------:R-:W5:Y:S05]  /*30b0*/  LDL.64 R12, [UR6+0x20] ;  /* 0x00002006ff0c7983 */ /* 0x000f6a0008100a00 */
[----:B------:R1:W-:Y:S04]  /*30c0*/  STG.E.64 desc[UR24][R16.64+0xc000], R2 ;  /* 0x00c0000210007986 */ /* 0x0003e8000c101b18 */
[----:B------:R-:W2:Y:S04]  /*30d0*/  LDG.E.64 R8, desc[UR24][R20.64+0xc000] ;  /* 0x00c0001814087981 */ /* 0x000ea8000c1e1b00 */
[----:B------:R-:W3:Y:S04]  /*30e0*/  LDG.E.64 R46, desc[UR24][R18.64+0xc000] ;  /* 0x00c00018122e7981 */ /* 0x000ee8000c1e1b00 */
[----:B------:R-:W4:Y:S01]  /*30f0*/  LDG.E.64 R10, desc[UR24][R10.64+0xc000] ;  /* 0x00c000180a0a7981 */ /* 0x000f22000c1e1b00 */
[----:B------:R-:W-:Y:S01]  /*3100*/  UIADD3 UR5, UPT, UPT, UR5, 0x4, URZ ;  /* 0x0000000405057890 */ /* 0x000fe2000fffe0ff */
[----:B--2---:R-:W-:-:S02]  /*3110*/  DADD R42, R42, -R8 ;  /* 0x000000002a2a7229 */ /* 0x004fc40000000808 */
[----:B---3--:R-:W-:-:S08]  /*3120*/  DMUL R46, R8, R46 ;  /* 0x0000002e082e7228 */ /* 0x008fd00000000000 */
[----:B----4-:R-:W-:-:S08]  /*3130*/  DFMA R42, R46, R10, R42 ;  /* 0x0000000a2e2a722b */ /* 0x010fd0000000002a */
[----:B------:R-:W-:-:S07]  /*3140*/  DFMA R42, R42, R44, R8 ;  /* 0x0000002c2a2a722b */ /* 0x000fce0000000008 */
[----:B------:R1:W-:Y:S01]  /*3150*/  STG.E.64 desc[UR24][R14.64+0xc000], R42 ;  /* 0x00c0002a0e007986 */ /* 0x0003e2000c101b18 */
[----:B------:R-:W-:Y:S05]  /*3160*/  BRA `(.L_x_35) ;  /* 0xfffffff400787947 */ /* 0x000fea000383ffff */
.L_x_28:
[----:B------:R-:W2:Y:S04]  /*3170*/  LDG.E.64 R2, desc[UR24][R26.64+0xd0000] ;  /* 0x0d0000181a027981 */ /* 0x000ea8000c1e1b00 */
        /* <DEDUP_REMOVED lines=15> */
[----:B------:R-:W-:Y:S05]  /*3270*/  CALL.REL.NOINC `($__internal_0_$__cuda_sm20_dblrcp_rn_slowpath_v3) ;  /* 0x0000005c00d07944 */ /* 0x000fea0003c00000 */
.L_x_37:
[----:B------:R-:W-:Y:S05]  /*3280*/  BSYNC.RECONVERGENT B1 ;  /* 0x0000000000017941 */ /* 0x000fea0003800200 */
.L_x_36:
[----:B------:R-:W0:Y:S01]  /*3290*/  LDC.64 R18, c[0x0][0x470] ;  /* 0x00011c00ff127b82 */ /* 0x000e220000000a00 */
[----:B------:R-:W2:Y:S07]  /*32a0*/  LDG.E.64 R16, desc[UR24][R24.64+0xcc000] ;  /* 0x0cc0001818107981 */ /* 0x000eae000c1e1b00 */
[----:B------:R-:W1:Y:S08]  /*32b0*/  LDC.64 R8, c[0x0][0x488] ;  /* 0x00012200ff087b82 */ /* 0x000e700000000a00 */
[----:B------:R-:W3:Y:S01]  /*32c0*/  LDC.64 R12, c[0x0][0x480] ;  /* 0x00012000ff0c7b82 */ /* 0x000ee20000000a00 */
[----:B0-----:R-:W-:-:S07]  /*32d0*/  IMAD.WIDE R18, R5, 0x8, R18 ;  /* 0x0000000805127825 */ /* 0x001fce00078e0212 */
[----:B------:R-:W0:Y:S01]  /*32e0*/  LDC.64 R42, c[0x0][0x4c8] ;  /* 0x00013200ff2a7b82 */ /* 0x000e220000000a00 */
[----:B------:R-:W2:Y:S01]  /*32f0*/  LDG.E.64 R18, desc[UR24][R18.64+0xcc000] ;  /* 0x0cc0001812127981 */ /* 0x000ea2000c1e1b00 */
[----:B-1----:R-:W-:-:S05]  /*3300*/  IMAD.WIDE R8, R5, 0x8, R8 ;  /* 0x0000000805087825 */ /* 0x002fca00078e0208 */
[----:B------:R-:W4:Y:S01]  /*3310*/  LDG.E.64 R20, desc[UR24][R8.64+0xd0000] ;  /* 0x0d00001808147981 */ /* 0x000f22000c1e1b00 */
[----:B---3--:R-:W-:-:S03]  /*3320*/  IMAD.WIDE R12, R5, 0x8, R12 ;  /* 0x00000008050c7825 */ /* 0x008fc600078e020c */
[----:B------:R-:W3:Y:S04]  /*3330*/  LDG.E.64 R10, desc[UR24][R8.64+0xcc000] ;  /* 0x0cc00018080a7981 */ /* 0x000ee8000c1e1b00 */
[----:B------:R-:W5:Y:S01]  /*3340*/  LDG.E.64 R14, desc[UR24][R12.64+0xcc000] ;  /* 0x0cc000180c0e7981 */ /* 0x000f62000c1e1b00 */
[----:B--2---:R-:W-:Y:S02]  /*3350*/  DADD R16, R16, -R18 ;  /* 0x0000000010107229 */ /* 0x004fe40000000812 */
[----:B----4-:R-:W-:Y:S01]  /*3360*/  DMUL R20, R18, R20 ;  /* 0x0000001412147228 */ /* 0x010fe20000000000 */
[----:B------:R-:W1:Y:S07]  /*3370*/  LDC.64 R18, c[0x0][0x4d0] ;  /* 0x00013400ff127b82 */ /* 0x000e6e0000000a00 */
[----:B------:R-:W-:-:S08]  /*3380*/  DFMA R16, R2, R16, R20 ;  /* 0x000000100210722b */ /* 0x000fd00000000014 */
[----:B-----5:R-:W-:Y:S01]  /*3390*/  DMUL R14, R14, R16 ;  /* 0x000000100e0e7228 */ /* 0x020fe20000000000 */
[----:B0-----:R-:W-:-:S07]  /*33a0*/  IMAD.WIDE R2, R5, 0x8, R42 ;  /* 0x0000000805027825 */ /* 0x001fce00078e022a */
[----:B---3--:R-:W-:-:S07]  /*33b0*/  DFMA R10, R14, R44, R10 ;  /* 0x0000002c0e0a722b */ /* 0x008fce000000000a */
[----:B------:R0:W-:Y:S04]  /*33c0*/  STG.E.64 desc[UR24][R2.64+0xcc000], R10 ;  /* 0x0cc0000a02007986 */ /* 0x0001e8000c101b18 */
[----:B------:R-:W2:Y:S04]  /*33d0*/  LDG.E.64 R14, desc[UR24][R12.64+0xcc000] ;  /* 0x0cc000180c0e7981 */ /* 0x000ea8000c1e1b00 */
[----:B------:R-:W3:Y:S04]  /*33e0*/  LDG.E.64 R16, desc[UR24][R26.64+0xd0000] ;  /* 0x0d0000181a107981 */ /* 0x000ee8000c1e1b00 */
[----:B------:R-:W4:Y:S01]  /*33f0*/  LDG.E.64 R8, desc[UR24][R26.64+0xcc000] ;  /* 0x0cc000181a087981 */ /* 0x000f22000c1e1b00 */
[----:B------:R-:W-:Y:S01]  /*3400*/  MOV R0, RZ ;  /* 0x000000ff00007202 */ /* 0x000fe20000000f00 */
[----:B--2---:R-:W-:-:S08]  /*3410*/  DMUL R14, R14, R14 ;  /* 0x0000000e0e0e7228 */ /* 0x004fd00000000000 */
[----:B---3--:R-:W-:-:S08]  /*3420*/  DMUL R14, R14, R16 ;  /* 0x000000100e0e7228 */ /* 0x008fd00000000000 */
[----:B----4-:R-:W-:Y:S01]  /*3430*/  DFMA R8, R14, R44, R8 ;  /* 0x0000002c0e08722b */ /* 0x010fe20000000008 */
[----:B-1----:R-:W-:-:S06]  /*3440*/  IMAD.WIDE R14, R5, 0x8, R18 ;  /* 0x00000008050e7825 */ /* 0x002fcc00078e0212 */
[----:B------:R0:W-:Y:S04]  /*3450*/  STG.E.64 desc[UR24][R14.64+0xcc000], R8 ;  /* 0x0cc000080e007986 */ /* 0x0001e8000c101b18 */
.L_x_47:
[----:B01----:R-:W0:Y:S01]  /*3460*/  LDC.64 R14, c[0x0][0x4d0] ;  /* 0x00013400ff0e7b82 */ /* 0x003e220000000a00 */
[----:B------:R-:W-:-:S04]  /*3470*/  IMAD R3, R0, -0x800, R5 ;  /* 0xfffff80000037824 */ /* 0x000fc800078e0205 */
[C---:B------:R-:W-:Y:S01]  /*3480*/  VIADD R2, R3.reuse, 0x19800 ;  /* 0x0001980003027836 */ /* 0x040fe20000000000 */
[----:B------:R-:W-:Y:S02]  /*3490*/  IADD3 R3, PT, PT, R3, 0x19000, RZ ;  /* 0x0001900003037810 */ /* 0x000fe40007ffe0ff */
[----:B------:R-:W1:Y:S01]  /*34a0*/  LDC.64 R10, c[0x0][0x490] ;  /* 0x00012400ff0a7b82 */ /* 0x000e620000000a00 */
[----:B0-----:R-:W-:-:S05]  /*34b0*/  IMAD.WIDE R14, R2, 0x8, R14 ;  /* 0x00000008020e7825 */ /* 0x001fca00078e020e */
[----:B------:R-:W2:Y:S01]  /*34c0*/  LDG.E.64 R12, desc[UR24][R14.64] ;  /* 0x000000180e0c7981 */ /* 0x000ea2000c1e1b00 */
[----:B-1----:R-:W-:-:S05]  /*34d0*/  IMAD.WIDE R10, R3, 0x8, R10 ;  /* 0x00000008030a7825 */ /* 0x002fca00078e020a */
[----:B------:R-:W2:Y:S01]  /*34e0*/  LDG.E.64 R8, desc[UR24][R10.64] ;  /* 0x000000180a087981 */ /* 0x000ea2000c1e1b00 */
[----:B------:R-:W-:Y:S01]  /*34f0*/  BSSY.RECONVERGENT B1, `(.L_x_38) ;  /* 0x000000f000017945 */ /* 0x000fe20003800200 */
[----:B--2---:R-:W-:-:S06]  /*3500*/  DFMA R42, -R12, R8, 1 ;  /* 0x3ff000000c2a742b */ /* 0x004fcc0000000108 */
[----:B------:R-:W0:Y:S04]  /*3510*/  MUFU.RCP64H R9, R43 ;  /* 0x0000002b00097308 */ /* 0x000e280000001800 */
[----:B------:R-:W-:-:S06]  /*3520*/  IADD3 R8, PT, PT, R43, 0x300402, RZ ;  /* 0x003004022b087810 */ /* 0x000fcc0007ffe0ff */
[----:B0-----:R-:W-:-:S08]  /*3530*/  DFMA R16, -R42, R8, 1 ;  /* 0x3ff000002a10742b */ /* 0x001fd00000000108 */
[----:B------:R-:W-:Y:S01]  /*3540*/  DFMA R16, R16, R16, R16 ;  /* 0x000000101010722b */ /* 0x000fe20000000010 */
[----:B------:R-:W-:-:S07]  /*3550*/  FSETP.GEU.AND P1, PT, |R8|, 5.8789094863358348022e-39, PT ;  /* 0x004004020800780b */ /* 0x000fce0003f2e200 */
        /* <DEDUP_REMOVED lines=8> */
.L_x_39:
[----:B------:R-:W-:Y:S05]  /*35e0*/  BSYNC.RECONVERGENT B1 ;  /* 0x0000000000017941 */ /* 0x000fea0003800200 */
.L_x_38:
[----:B------:R-:W0:Y:S08]  /*35f0*/  LDC.64 R16, c[0x0][0x4c8] ;  /* 0x00013200ff107b82 */ /* 0x000e300000000a00 */
[----:B------:R-:W1:Y:S08]  /*3600*/  LDC.64 R20, c[0x0][0x478] ;  /* 0x00011e00ff147b82 */ /* 0x000e700000000a00 */
[----:B------:R-:W2:Y:S08]  /*3610*/  LDC.64 R18, c[0x0][0x470] ;  /* 0x00011c00ff127b82 */ /* 0x000eb00000000a00 */
[----:B------:R-:W3:Y:S01]  /*3620*/  LDC.64 R48, c[0x0][0x480] ;  /* 0x00012000ff307b82 */ /* 0x000ee20000000a00 */
[----:B0-----:R-:W-:-:S05]  /*3630*/  IMAD.WIDE R16, R2, 0x8, R16 ;  /* 0x0000000802107825 */ /* 0x001fca00078e0210 */
[----:B------:R-:W4:Y:S01]  /*3640*/  LDG.E.64 R52, desc[UR24][R16.64] ;  /* 0x0000001810347981 */ /* 0x000f22000c1e1b00 */
[C---:B-1----:R-:W-:Y:S01]  /*3650*/  IMAD.WIDE R20, R3.reuse, 0x8, R20 ;  /* 0x0000000803147825 */ /* 0x042fe200078e0214 */
[----:B------:R-:W0:Y:S04]  /*3660*/  LDC.64 R8, c[0x0][0x488] ;  /* 0x00012200ff087b82 */ /* 0x000e280000000a00 */
[----:B------:R-:W5:Y:S01]  /*3670*/  LDG.E.64 R46, desc[UR24][R20.64] ;  /* 0x00000018142e7981 */ /* 0x000f62000c1e1b00 */
[----:B--2---:R-:W-:-:S05]  /*3680*/  IMAD.WIDE R18, R3, 0x8, R18 ;  /* 0x0000000803127825 */ /* 0x004fca00078e0212 */
[----:B------:R-:W5:Y:S01]  /*3690*/  LDG.E.64 R50, desc[UR24][R18.64] ;  /* 0x0000001812327981 */ /* 0x000f62000c1e1b00 */
[----:B---3--:R-:W-:-:S05]  /*36a0*/  IMAD.WIDE R48, R3, 0x8, R48 ;  /* 0x0000000803307825 */ /* 0x008fca00078e0230 */
[----:B------:R-:W2:Y:S01]  /*36b0*/  LDG.E.64 R42, desc[UR24][R48.64] ;  /* 0x00000018302a7981 */ /* 0x000ea2000c1e1b00 */
[----:B0-----:R-:W-:-:S05]  /*36c0*/  IMAD.WIDE R2, R3, 0x8, R8 ;  /* 0x0000000803027825 */ /* 0x001fca00078e0208 */
[----:B------:R-:W3:Y:S01]  /*36d0*/  LDG.E.64 R8, desc[UR24][R2.64] ;  /* 0x0000001802087981 */ /* 0x000ee2000c1e1b00 */
[----:B-----5:R-:W-:Y:S02]  /*36e0*/  DADD R46, R46, -R50 ;  /* 0x000000002e2e7229 */ /* 0x020fe40000000832 */
[----:B----4-:R-:W-:-:S08]  /*36f0*/  DMUL R52, R50, R52 ;  /* 0x0000003432347228 */ /* 0x010fd00000000000 */
[----:B------:R-:W-:-:S08]  /*3700*/  DFMA R46, R12, R46, R52 ;  /* 0x0000002e0c2e722b */ /* 0x000fd00000000034 */
[----:B--2---:R-:W-:-:S08]  /*3710*/  DMUL R42, R42, R46 ;  /* 0x0000002e2a2a7228 */ /* 0x004fd00000000000 */
[----:B---3--:R-:W-:-:S07]  /*3720*/  DFMA R8, R42, R44, R8 ;  /* 0x0000002c2a08722b */ /* 0x008fce0000000008 */
        /* <DEDUP_REMOVED lines=26> */
.L_x_41:
[----:B------:R-:W-:Y:S05]  /*38d0*/  BSYNC.RECONVERGENT B1 ;  /* 0x0000000000017941 */ /* 0x000fea0003800200 */
.L_x_40:
        /* <DEDUP_REMOVED lines=36> */
.L_x_43:
[----:B------:R-:W-:Y:S05]  /*3b20*/  BSYNC.RECONVERGENT B1 ;  /* 0x0000000000017941 */ /* 0x000fea0003800200 */
.L_x_42:
        /* <DEDUP_REMOVED lines=14> */
[----:B------:R-:W-:Y:S01]  /*3c10*/  ISETP.NE.AND P1, PT, R0, 0x30, PT ;  /* 0x000000300000780c */ /* 0x000fe20003f25270 */
[----:B--2---:R-:W-:-:S08]  /*3c20*/  DMUL R42, R42, R42 ;  /* 0x0000002a2a2a7228 */ /* 0x004fd00000000000 */
[----:B---3--:R-:W-:-:S08]  /*3c30*/  DMUL R42, R42, R46 ;  /* 0x0000002e2a2a7228 */ /* 0x008fd00000000000 */
[----:B----4-:R-:W-:-:S07]  /*3c40*/  DFMA R12, R42, R44, R12 ;  /* 0x0000002c2a0c722b */ /* 0x010fce000000000c */
[----:B------:R0:W-:Y:S01]  /*3c50*/  STG.E.64 desc[UR24][R14.64+-0xc000], R12 ;  /* 0xff40000c0e007986 */ /* 0x0001e2000c101b18 */
[----:B------:R-:W-:Y:S05]  /*3c60*/  @!P1 BRA `(.L_x_44) ;  /* 0x00000000009c9947 */ /* 0x000fea0003800000 */
        /* <DEDUP_REMOVED lines=18> */
.L_x_46:
[----:B------:R-:W-:Y:S05]  /*3d90*/  BSYNC.RECONVERGENT B1 ;  /* 0x0000000000017941 */ /* 0x000fea0003800200 */
.L_x_45:
        /* <DEDUP_REMOVED lines=14> */
[----:B------:R-:W-:Y:S01]  /*3e80*/  IADD3 R0, PT, PT, R0, 0x4, RZ ;  /* 0x0000000400007810 */ /* 0x000fe20007ffe0ff */
[----:B--2---:R-:W-:-:S08]  /*3e90*/  DMUL R12, R12, R12 ;  /* 0x0000000c0c0c7228 */ /* 0x004fd00000000000 */
[----:B---3--:R-:W-:-:S08]  /*3ea0*/  DMUL R12, R12, R18 ;  /* 0x000000120c0c7228 */ /* 0x008fd00000000000 */
[----:B----4-:R-:W-:-:S07]  /*3eb0*/  DFMA R12, R12, R44, R10 ;  /* 0x0000002c0c0c722b */ /* 0x010fce000000000a */
[----:B------:R1:W-:Y:S01]  /*3ec0*/  STG.E.64 desc[UR24][R14.64+-0x10000], R12 ;  /* 0xff00000c0e007986 */ /* 0x0003e2000c101b18 */
[----:B------:R-:W-:Y:S05]  /*3ed0*/  BRA `(.L_x_47) ;  /* 0xfffffff400607947 */ /* 0x000fea000383ffff */
.L_x_44:
[----:B------:R1:W-:Y:S04]  /*3ee0*/  STG.E.64 desc[UR24][R22.64], RZ ;  /* 0x000000ff16007986 */ /* 0x0003e8000c101b18 */
[----:B------:R-:W2:Y:S04]  /*3ef0*/  LDG.E.64 R10, desc[UR24][R26.64] ;  /* 0x000000181a0a7981 */ /* 0x000ea8000c1e1b00 */
[----:B------:R-:W3:Y:S01]  /*3f00*/  LDG.E.64 R2, desc[UR24][R24.64] ;  /* 0x0000001818027981 */ /* 0x000ee2000c1e1b00 */
[----:B0-----:R-:W-:Y:S01]  /*3f10*/  MOV R8, 0x0 ;  /* 0x0000000000087802 */ /* 0x001fe20000000f00 */
[----:B------:R-:W-:Y:S01]  /*3f20*/  IMAD.MOV.U32 R9, RZ, RZ, 0x3ff00000 ;  /* 0x3ff00000ff097424 */ /* 0x000fe200078e00ff */
[----:B------:R-:W-:-:S04]  /*3f30*/  MOV R0, 0x1 ;  /* 0x0000000100007802 */ /* 0x000fc80000000f00 */
[----:B------:R1:W-:Y:S04]  /*3f40*/  STL.64 [R1], R8 ;  /* 0x0000000801007387 */ /* 0x0003e80000100a00 */
[----:B--2---:R1:W-:Y:S04]  /*3f50*/  STG.E.64 desc[UR24][R22.64+0x4000], R10 ;  /* 0x0040000a16007986 */ /* 0x0043e8000c101b18 */
[----:B---3--:R1:W-:Y:S02]  /*3f60*/  STL.64 [R1+0x8], R2 ;  /* 0x0000080201007387 */ /* 0x0083e40000100a00 */
.L_x_57:
[----:B-1----:R-:W-:-:S05]  /*3f70*/  SHF.L.U32 R11, R0, 0xb, RZ ;  /* 0x0000000b000b7819 */ /* 0x002fca00000006ff */
        /* <DEDUP_REMOVED lines=20> */
.L_x_49:
[----:B------:R-:W-:Y:S05]  /*40c0*/  BSYNC.RECONVERGENT B1 ;  /* 0x0000000000017941 */ /* 0x000fea0003800200 */
.L_x_48:
[----:B------:R-:W0:Y:S08]  /*40d0*/  LDC.64 R8, c[0x0][0x480] ;  /* 0x00012000ff087b82 */ /* 0x000e300000000a00 */
[----:B------:R-:W1:Y:S08]  /*40e0*/  LDC.64 R50, c[0x0][0x488] ;  /* 0x00012200ff327b82 */ /* 0x000e700000000a00 */
[----:B------:R-:W2:Y:S01]  /*40f0*/  LDC.64 R46, c[0x0][0x460] ;  /* 0x00011800ff2e7b82 */ /* 0x000ea20000000a00 */
[----:B0-----:R-:W-:-:S04]  /*4100*/  IMAD.WIDE R8, R5, 0x8, R8 ;  /* 0x0000000805087825 */ /* 0x001fc800078e0208 */
[----:B------:R-:W-:-:S05]  /*4110*/  IMAD.WIDE R16, R11, 0x8, R8 ;  /* 0x000000080b107825 */ /* 0x000fca00078e0208 */
[----:B------:R-:W3:Y:S01]  /*4120*/  LDG.E.64 R8, desc[UR24][R16.64] ;  /* 0x0000001810087981 */ /* 0x000ee2000c1e1b00 */
[----:B-1----:R-:W-:-:S04]  /*4130*/  IMAD.WIDE R50, R5, 0x8, R50 ;  /* 0x0000000805327825 */ /* 0x002fc800078e0232 */
[----:B--2---:R-:W-:-:S05]  /*4140*/  IMAD.WIDE R14, R14, 0x8, R46 ;  /* 0x000000080e0e7825 */ /* 0x004fca00078e022e */
[----:B------:R-:W2:Y:S01]  /*4150*/  LDG.E.64 R52, desc[UR24][R14.64] ;  /* 0x000000180e347981 */ /* 0x000ea2000c1e1b00 */
[----:B---3--:R-:W-:-:S08]  /*4160*/  DMUL R12, R8, R8 ;  /* 0x00000008080c7228 */ /* 0x008fd00000000000 */
[----:B------:R-:W-:Y:S01]  /*4170*/  DMUL R42, R54, R12 ;  /* 0x0000000c362a7228 */ /* 0x000fe20000000000 */
[----:B------:R-:W-:-:S04]  /*4180*/  IMAD.WIDE R12, R11, 0x8, R24 ;  /* 0x000000080b0c7825 */ /* 0x000fc800078e0218 */
[----:B------:R-:W-:Y:S01]  /*4190*/  IMAD.WIDE R10, R11, 0x8, R50 ;  /* 0x000000080b0a7825 */ /* 0x000fe200078e0232 */
[----:B------:R-:W3:Y:S02]  /*41a0*/  LDG.E.64 R56, desc[UR24][R12.64] ;  /* 0x000000180c387981 */ /* 0x000ee4000c1e1b00 */
[----:B------:R-:W-:Y:S02]  /*41b0*/  DFMA R48, R42, R44, R48 ;  /* 0x0000002c2a30722b */ /* 0x000fe40000000030 */
[----:B------:R-:W4:Y:S05]  /*41c0*/  LDG.E.64 R46, desc[UR24][R10.64] ;  /* 0x000000180a2e7981 */ /* 0x000f2a000c1e1b00 */
[----:B------:R0:W-:Y:S04]  /*41d0*/  STG.E.64 desc[UR24][R18.64+0x4000], R48 ;  /* 0x0040003012007986 */ /* 0x0001e8000c101b18 */
[----:B------:R-:W5:Y:S01]  /*41e0*/  LDG.E.64 R50, desc[UR24][R20.64+0x4000] ;  /* 0x0040001814327981 */ /* 0x000f62000c1e1b00 */
[C---:B--2---:R-:W-:Y:S01]  /*41f0*/  DADD R2, -R52.reuse, R2 ;  /* 0x0000000034027229 */ /* 0x044fe20000000102 */
[----:B------:R-:W-:Y:S01]  /*4200*/  BSSY.RECONVERGENT B1, `(.L_x_50) ;  /* 0x0000016000017945 */ /* 0x000fe20003800200 */
[----:B----4-:R-:W-:-:S02]  /*4210*/  DMUL R58, R52, R46 ;  /* 0x0000002e343a7228 */ /* 0x010fc40000000000 */
[----:B-----5:R-:W-:-:S06]  /*4220*/  DFMA R42, R48, -R50, 1 ;  /* 0x3ff00000302a742b */ /* 0x020fcc0000000832 */
[----:B------:R-:W-:Y:S01]  /*4230*/  DFMA R2, R54, R58, R2 ;  /* 0x0000003a3602722b */ /* 0x000fe20000000002 */
[----:B------:R-:W1:Y:S07]  /*4240*/  MUFU.RCP64H R47, R43 ;  /* 0x0000002b002f7308 */ /* 0x000e6e0000001800 */
[----:B------:R-:W-:Y:S01]  /*4250*/  DMUL R2, R8, R2 ;  /* 0x0000000208027228 */ /* 0x000fe20000000000 */
[----:B------:R-:W-:-:S07]  /*4260*/  VIADD R46, R43, 0x300402 ;  /* 0x003004022b2e7836 */ /* 0x000fce0000000000 */
[----:B------:R-:W-:Y:S02]  /*4270*/  DMUL R2, R2, R44 ;  /* 0x0000002c02027228 */ /* 0x000fe40000000000 */
[----:B-1----:R-:W-:-:S06]  /*4280*/  DFMA R8, -R42, R46, 1 ;  /* 0x3ff000002a08742b */ /* 0x002fcc000000012e */
[----:B---3--:R-:W-:Y:S02]  /*4290*/  DFMA R2, R52, R56, R2 ;  /* 0x000000383402722b */ /* 0x008fe40000000002 */
[----:B------:R-:W-:Y:S01]  /*42a0*/  DFMA R44, R8, R8, R8 ;  /* 0x00000008082c722b */ /* 0x000fe20000000008 */
[----:B------:R-:W-:-:S05]  /*42b0*/  LEA R9, R0, UR28, 0x3 ;  /* 0x0000001c00097c11 */ /* 0x000fca000f8e18ff */
[----:B------:R0:W-:Y:S02]  /*42c0*/  STL.64 [R9+0x8], R2 ;  /* 0x0000080209007387 */ /* 0x0001e40000100a00 */
[----:B------:R-:W-:Y:S01]  /*42d0*/  DFMA R44, R46, R44, R46 ;  /* 0x0000002c2e2c722b */ /* 0x000fe2000000002e */
[----:B------:R-:W-:-:S07]  /*42e0*/  FSETP.GEU.AND P1, PT, |R46|, 5.8789094863358348022e-39, PT ;  /* 0x004004022e00780b */ /* 0x000fce0003f2e200 */
[----:B------:R-:W-:-:S08]  /*42f0*/  DFMA R52, -R42, R44, 1 ;  /* 0x3ff000002a34742b */ /* 0x000fd0000000012c */
[----:B------:R-:W-:Y:S01]  /*4300*/  DFMA R44, R44, R52, R44 ;  /* 0x000000342c2c722b */ /* 0x000fe2000000002c */
[----:B0-----:R-:W-:Y:S10]  /*4310*/  @P1 BRA `(.L_x_51) ;  /* 0x0000000000101947 */ /* 0x001ff40003800000 */
[----:B------:R-:W-:Y:S02]  /*4320*/  LOP3.LUT R8, R43, 0x7fffffff, RZ, 0xc0, !PT ;  /* 0x7fffffff2b087812 */ /* 0x000fe400078ec0ff */
[----:B------:R-:W-:Y:S02]  /*4330*/  MOV R4, 0x4360 ;  /* 0x0000436000047802 */ /* 0x000fe40000000f00 */
[----:B------:R-:W-:-:S07]  /*4340*/  IADD3 R8, PT, PT, R8, -0x100000, RZ ;  /* 0xfff0000008087810 */ /* 0x000fce0007ffe0ff */
[----:B------:R-:W-:Y:S05]  /*4350*/  CALL.REL.NOINC `($__internal_0_$__cuda_sm20_dblrcp_rn_slowpath_v3) ;  /* 0x0000004c00987944 */ /* 0x000fea0003c00000 */
.L_x_51:
[----:B------:R-:W-:Y:S05]  /*4360*/  BSYNC.RECONVERGENT B1 ;  /* 0x0000000000017941 */ /* 0x000fea0003800200 */
.L_x_50:
        /* <DEDUP_REMOVED lines=19> */
[----:B------:R-:W-:-:S06]  /*44a0*/  IADD3 R58, PT, PT, R43, 0x300402, RZ ;  /* 0x003004022b3a7810 */ /* 0x000fcc0007ffe0ff */
        /* <DEDUP_REMOVED lines=8> */
[----:B------:R-:W-:-:S03]  /*4530*/  MOV R4, 0x4560 ;  /* 0x0000456000047802 */ /* 0x000fc60000000f00 */
[----:B------:R-:W-:-:S07]  /*4540*/  VIADD R8, R8, 0xfff00000 ;  /* 0xfff0000008087836 */ /* 0x000fce0000000000 */
[----:B------:R-:W-:Y:S05]  /*4550*/  CALL.REL.NOINC `($__internal_0_$__cuda_sm20_dblrcp_rn_slowpath_v3) ;  /* 0x0000004c00187944 */ /* 0x000fea0003c00000 */
[----:B------:R-:W-:Y:S02]  /*4560*/  MOV R46, R44 ;  /* 0x0000002c002e7202 */ /* 0x000fe40000000f00 */
[----:B------:R-:W-:-:S07]  /*4570*/  MOV R47, R45 ;  /* 0x0000002d002f7202 */ /* 0x000fce0000000f00 */
.L_x_53:
[----:B------:R-:W-:Y:S05]  /*4580*/  BSYNC.RECONVERGENT B1 ;  /* 0x0000000000017941 */ /* 0x000fea0003800200 */
.L_x_52:
        /* <DEDUP_REMOVED lines=19> */
[----:B------:R-:W-:Y:S01]  /*46c0*/  IADD3 R0, PT, PT, R0, 0x4, RZ ;  /* 0x0000000400007810 */ /* 0x000fe20007ffe0ff */
[----:B--2---:R-:W-:-:S06]  /*46d0*/  DFMA R48, R54, -R20, 1 ;  /* 0x3ff000003630742b */ /* 0x004fcc0000000814 */
[----:B------:R-:W1:Y:S04]  /*46e0*/  MUFU.RCP64H R43, R49 ;  /* 0x00000031002b7308 */ /* 0x000e680000001800 */
[----:B------:R-:W-:-:S05]  /*46f0*/  VIADD R42, R49, 0x300402 ;  /* 0x00300402312a7836 */ /* 0x000fca0000000000 */
[----:B------:R-:W-:Y:S01]  /*4700*/  FSETP.GEU.AND P1, PT, |R42|, 5.8789094863358348022e-39, PT ;  /* 0x004004022a00780b */ /* 0x000fe20003f2e200 */
[----:B-1----:R-:W-:-:S08]  /*4710*/  DFMA R44, -R48, R42, 1 ;  /* 0x3ff00000302c742b */ /* 0x002fd0000000012a */
[----:B------:R-:W-:-:S08]  /*4720*/  DFMA R44, R44, R44, R44 ;  /* 0x0000002c2c2c722b */ /* 0x000fd0000000002c */
[----:B------:R-:W-:-:S08]  /*4730*/  DFMA R44, R42, R44, R42 ;  /* 0x0000002c2a2c722b */ /* 0x000fd0000000002a */
[----:B------:R-:W-:-:S08]  /*4740*/  DFMA R46, -R48, R44, 1 ;  /* 0x3ff00000302e742b */ /* 0x000fd0000000012c */
[----:B------:R-:W-:Y:S01]  /*4750*/  DFMA R44, R44, R46, R44 ;  /* 0x0000002e2c2c722b */ /* 0x000fe2000000002c */
[----:B------:R-:W-:Y:S10]  /*4760*/  @P1 BRA `(.L_x_56) ;  /* 0x0000000000181947 */ /* 0x000ff40003800000 */
[----:B------:R-:W-:Y:S01]  /*4770*/  LOP3.LUT R8, R49, 0x7fffffff, RZ, 0xc0, !PT ;  /* 0x7fffffff31087812 */ /* 0x000fe200078ec0ff */
[----:B------:R-:W-:Y:S01]  /*4780*/  IMAD.MOV.U32 R43, RZ, RZ, R49 ;  /* 0x000000ffff2b7224 */ /* 0x000fe200078e0031 */
[----:B------:R-:W-:Y:S02]  /*4790*/  MOV R42, R48 ;  /* 0x00000030002a7202 */ /* 0x000fe40000000f00 */
[----:B------:R-:W-:Y:S02]  /*47a0*/  IADD3 R8, PT, PT, R8, -0x100000, RZ ;  /* 0xfff0000008087810 */ /* 0x000fe40007ffe0ff */
[----:B------:R-:W-:-:S07]  /*47b0*/  MOV R4, 0x47d0 ;  /* 0x000047d000047802 */ /* 0x000fce0000000f00 */
[----:B0-----:R-:W-:Y:S05]  /*47c0*/  CALL.REL.NOINC `($__internal_0_$__cuda_sm20_dblrcp_rn_slowpath_v3) ;  /* 0x00000048007c7944 */ /* 0x001fea0003c00000 */
.L_x_56:
[----:B------:R-:W-:Y:S05]  /*47d0*/  BSYNC.RECONVERGENT B1 ;  /* 0x0000000000017941 */ /* 0x000fea0003800200 */
.L_x_55:
        /* <DEDUP_REMOVED lines=16> */
.L_x_54:
[----:B------:R-:W-:Y:S01]  /*48e0*/  MOV R12, 0x0 ;  /* 0x00000000000c7802 */ /* 0x000fe20000000f00 */
[----:B------:R-:W-:Y:S01]  /*48f0*/  IMAD.MOV.U32 R13, RZ, RZ, 0x3ff00000 ;  /* 0x3ff00000ff0d7424 */ /* 0x000fe200078e00ff */
[----:B------:R-:W-:-:S06]  /*4900*/  UMOV UR5, URZ ;  /* 0x000000ff00057c82 */ /* 0x000fcc0008000000 */
.L_x_67:
[----:B01----:R-:W0:Y:S01]  /*4910*/  LDC.64 R2, c[0x0][0x4d0] ;  /* 0x00013400ff027b82 */ /* 0x003e220000000a00 */
[----:B------:R-:W-:-:S06]  /*4920*/  USHF.L.U32 UR6, UR5, 0xb, URZ ;  /* 0x0000000b05067899 */ /* 0x000fcc00080006ff */
[----:B------:R-:W-:Y:S02]  /*4930*/  MOV R11, UR6 ;  /* 0x00000006000b7c02 */ /* 0x000fe40008000f00 */
[----:B------:R-:W-:-:S03]  /*4940*/  MOV R9, UR6 ;  /* 0x0000000600097c02 */ /* 0x000fc60008000f00 */
[----:B------:R-:W-:-:S04]  /*4950*/  IMAD.WIDE R10, R11, 0x8, R22 ;  /* 0x000000080b0a7825 */ /* 0x000fc800078e0216 */
[----:B0-----:R-:W-:-:S04]  /*4960*/  IMAD.WIDE R2, R5, 0x8, R2 ;  /* 0x0000000805027825 */ /* 0x001fc800078e0202 */
[----:B------:R-:W-:Y:S02]  /*4970*/  IMAD.WIDE R2, R9, 0x8, R2 ;  /* 0x0000000809027825 */ /* 0x000fe400078e0202 */
[----:B------:R-:W2:Y:S04]  /*4980*/  LDG.E.64 R8, desc[UR24][R10.64] ;  /* 0x000000180a087981 */ /* 0x000ea8000c1e1b00 */
[----:B------:R-:W2:Y:S01]  /*4990*/  LDG.E.64 R14, desc[UR24][R2.64] ;  /* 0x00000018020e7981 */ /* 0x000ea2000c1e1b00 */
[----:B------:R-:W-:Y:S01]  /*49a0*/  BSSY.RECONVERGENT B1, `(.L_x_58) ;  /* 0x0000010000017945 */ /* 0x000fe20003800200 */
[----:B------:R-:W-:Y:S01]  /*49b0*/  IADD3 R0, PT, PT, R5, UR6, RZ ;  /* 0x0000000605007c10 */ /* 0x000fe2000fffe0ff */
        /* <DEDUP_REMOVED lines=9> */
[----:B-----5:R-:W-:Y:S10]  /*4a50*/  @P1 BRA `(.L_x_59) ;  /* 0x0000000000101947 */ /* 0x020ff40003800000 */
[----:B------:R-:W-:Y:S02]  /*4a60*/  LOP3.LUT R8, R43, 0x7fffffff, RZ, 0xc0, !PT ;  /* 0x7fffffff2b087812 */ /* 0x000fe400078ec0ff */
[----:B------:R-:W-:Y:S02]  /*4a70*/  MOV R4, 0x4aa0 ;  /* 0x00004aa000047802 */ /* 0x000fe40000000f00 */
[----:B------:R-:W-:-:S07]  /*4a80*/  IADD3 R8, PT, PT, R8, -0x100000, RZ ;  /* 0xfff0000008087810 */ /* 0x000fce0007ffe0ff */
[----:B------:R-:W-:Y:S05]  /*4a90*/  CALL.REL.NOINC `($__internal_0_$__cuda_sm20_dblrcp_rn_slowpath_v3) ;  /* 0x0000004400c87944 */ /* 0x000fea0003c00000 */
.L_x_59:
[----:B------:R-:W-:Y:S05]  /*4aa0*/  BSYNC.RECONVERGENT B1 ;  /* 0x0000000000017941 */ /* 0x000fea0003800200 */
.L_x_58:
[----:B------:R-:W0:Y:S08]  /*4ab0*/  LDC.64 R20, c[0x0][0x460] ;  /* 0x00011800ff147b82 */ /* 0x000e300000000a00 */
[----:B------:R-:W1:Y:S01]  /*4ac0*/  LDC.64 R16, c[0x0][0x4c8] ;  /* 0x00013200ff107b82 */ /* 0x000e620000000a00 */
[----:B------:R-:W-:-:S07]  /*4ad0*/  IMAD.U32 R19, RZ, RZ, UR6 ;  /* 0x00000006ff137e24 */ /* 0x000fce000f8e00ff */
[----:B------:R-:W2:Y:S01]  /*4ae0*/  LDC.64 R46, c[0x0][0x4d8] ;  /* 0x00013600ff2e7b82 */ /* 0x000ea20000000a00 */
[----:B0-----:R-:W-:Y:S01]  /*4af0*/  IMAD.WIDE R20, R0, 0x8, R20 ;  /* 0x0000000800147825 */ /* 0x001fe200078e0214 */
[----:B------:R-:W-:-:S06]  /*4b00*/  IADD3 R51, PT, PT, R7, UR6, RZ ;  /* 0x0000000607337c10 */ /* 0x000fcc000fffe0ff */
[----:B------:R-:W0:Y:S01]  /*4b10*/  LDC.64 R48, c[0x0][0x4e0] ;  /* 0x00013800ff307b82 */ /* 0x000e220000000a00 */
[----:B------:R-:W3:Y:S01]  /*4b20*/  LDG.E.64 R8, desc[UR24][R20.64] ;  /* 0x0000001814087981 */ /* 0x000ee2000c1e1b00 */
[----:B-1----:R-:W-:-:S04]  /*4b30*/  IMAD.WIDE R16, R5, 0x8, R16 ;  /* 0x0000000805107825 */ /* 0x002fc800078e0210 */
[----:B------:R-:W-:-:S05]  /*4b40*/  IMAD.WIDE R18, R19, 0x8, R16 ;  /* 0x0000000813127825 */ /* 0x000fca00078e0210 */
[----:B------:R-:W4:Y:S01]  /*4b50*/  LDG.E.64 R16, desc[UR24][R18.64] ;  /* 0x0000001812107981 */ /* 0x000f22000c1e1b00 */
[----:B---3--:R-:W-:-:S08]  /*4b60*/  DADD R42, -R8, R12 ;  /* 0x00000000082a7229 */ /* 0x008fd0000000010c */
[----:B------:R-:W-:-:S08]  /*4b70*/  DMUL R42, R14, R42 ;  /* 0x0000002a0e2a7228 */ /* 0x000fd00000000000 */
[----:B----4-:R-:W-:-:S08]  /*4b80*/  DFMA R16, R8, R16, R42 ;  /* 0x000000100810722b */ /* 0x010fd0000000002a */
[----:B------:R-:W-:Y:S01]  /*4b90*/  DMUL R8, R16, R44 ;  /* 0x0000002c10087228 */ /* 0x000fe20000000000 */
[----:B--2---:R-:W-:-:S06]  /*4ba0*/  IMAD.WIDE R16, R51, 0x8, R46 ;  /* 0x0000000833107825 */ /* 0x004fcc00078e022e */
[----:B------:R1:W-:Y:S04]  /*4bb0*/  STG.E.64 desc[UR24][R16.64], R8 ;  /* 0x0000000810007986 */ /* 0x0003e8000c101b18 */
[----:B------:R-:W2:Y:S04]  /*4bc0*/  LDG.E.64 R14, desc[UR24][R20.64] ;  /* 0x00000018140e7981 */ /* 0x000ea8000c1e1b00 */
[----:B------:R-:W3:Y:S04]  /*4bd0*/  LDG.E.64 R42, desc[UR24][R18.64] ;  /* 0x00000018122a7981 */ /* 0x000ee8000c1e1b00 */
[----:B------:R-:W4:Y:S01]  /*4be0*/  LDG.E.64 R46, desc[UR24][R10.64] ;  /* 0x000000180a2e7981 */ /* 0x000f22000c1e1b00 */
[----:B------:R-:W-:Y:S01]  /*4bf0*/  UISETP.NE.AND UP0, UPT, UR5, 0x34, UPT ;  /* 0x000000340500788c */ /* 0x000fe2000bf05270 */
[----:B--2---:R-:W-:-:S02]  /*4c00*/  DADD R12, -R14, R12 ;  /* 0x000000000e0c7229 */ /* 0x004fc4000000010c */
[----:B---3--:R-:W-:-:S08]  /*4c10*/  DMUL R42, R14, R42 ;  /* 0x0000002a0e2a7228 */ /* 0x008fd00000000000 */
[----:B----4-:R-:W-:-:S08]  /*4c20*/  DFMA R12, R42, R46, R12 ;  /* 0x0000002e2a0c722b */ /* 0x010fd0000000000c */
[----:B------:R-:W-:Y:S01]  /*4c30*/  DFMA R12, R12, R44, R14 ;  /* 0x0000002c0c0c722b */ /* 0x000fe2000000000e */
[----:B0-----:R-:W-:-:S06]  /*4c40*/  IMAD.WIDE R14, R51, 0x8, R48 ;  /* 0x00000008330e7825 */ /* 0x001fcc00078e0230 */
[----:B------:R1:W-:Y:S01]  /*4c50*/  STG.E.64 desc[UR24][R14.64], R12 ;  /* 0x0000000c0e007986 */ /* 0x0003e2000c101b18 */
[----:B------:R-:W-:Y:S05]  /*4c60*/  BRA.U !UP0, `(.L_x_60) ;  /* 0x0000000508c07547 */ /* 0x000fea000b800000 */
[----:B-1----:R-:W2:Y:S04]  /*4c70*/  LDG.E.64 R8, desc[UR24][R10.64+0x4000] ;  /* 0x004000180a087981 */ /* 0x002ea8000c1e1b00 */
        /* <DEDUP_REMOVED lines=17> */
[----:B------:R-:W-:Y:S05]  /*4d90*/  CALL.REL.NOINC `($__internal_0_$__cuda_sm20_dblrcp_rn_slowpath_v3) ;  /* 0x0000004400087944 */ /* 0x000fea0003c00000 */
.L_x_62:
[----:B------:R-:W-:Y:S05]  /*4da0*/  BSYNC.RECONVERGENT B1 ;  /* 0x0000000000017941 */ /* 0x000fea0003800200 */
.L_x_61:
        /* <DEDUP_REMOVED lines=22> */
[----:B------:R-:W-:-:S06]  /*4f10*/  VIADD R42, R49, 0x300402 ;  /* 0x00300402312a7836 */ /* 0x000fcc0000000000 */
[----:B0-----:R-:W-:-:S08]  /*4f20*/  DFMA R44, -R48, R42, 1 ;  /* 0x3ff00000302c742b */ /* 0x001fd0000000012a */
[----:B------:R-:W-:Y:S01]  /*4f30*/  DFMA R44, R44, R44, R44 ;  /* 0x0000002c2c2c722b */ /* 0x000fe2000000002c */
[----:B------:R-:W-:-:S07]  /*4f40*/  FSETP.GEU.AND P1, PT, |R42|, 5.8789094863358348022e-39, PT ;  /* 0x004004022a00780b */ /* 0x000fce0003f2e200 */
[----:B------:R-:W-:-:S08]  /*4f50*/  DFMA R44, R42, R44, R42 ;  /* 0x0000002c2a2c722b */ /* 0x000fd0000000002a */
[----:B------:R-:W-:-:S08]  /*4f60*/  DFMA R46, -R48, R44, 1 ;  /* 0x3ff00000302e742b */ /* 0x000fd0000000012c */
[----:B------:R-:W-:Y:S01]  /*4f70*/  DFMA R44, R44, R46, R44 ;  /* 0x0000002e2c2c722b */ /* 0x000fe2000000002c */
[----:B-1----:R-:W-:Y:S10]  /*4f80*/  @P1 BRA `(.L_x_64) ;  /* 0x0000000000181947 */ /* 0x002ff40003800000 */
[----:B------:R-:W-:Y:S02]  /*4f90*/  LOP3.LUT R8, R49, 0x7fffffff, RZ, 0xc0, !PT ;  /* 0x7fffffff31087812 */ /* 0x000fe400078ec0ff */
[----:B------:R-:W-:Y:S02]  /*4fa0*/  MOV R42, R48 ;  /* 0x00000030002a7202 */ /* 0x000fe40000000f00 */
[----:B------:R-:W-:Y:S01]  /*4fb0*/  MOV R43, R49 ;  /* 0x00000031002b7202 */ /* 0x000fe20000000f00 */
[----:B------:R-:W-:Y:S01]  /*4fc0*/  VIADD R8, R8, 0xfff00000 ;  /* 0xfff0000008087836 */ /* 0x000fe20000000000 */
[----:B------:R-:W-:-:S07]  /*4fd0*/  MOV R4, 0x4ff0 ;  /* 0x00004ff000047802 */ /* 0x000fce0000000f00 */
[----:B------:R-:W-:Y:S05]  /*4fe0*/  CALL.REL.NOINC `($__internal_0_$__cuda_sm20_dblrcp_rn_slowpath_v3) ;  /* 0x0000004000747944 */ /* 0x000fea0003c00000 */
.L_x_64:
[----:B------:R-:W-:Y:S05]  /*4ff0*/  BSYNC.RECONVERGENT B1 ;  /* 0x0000000000017941 */ /* 0x000fea0003800200 */
.L_x_63:
        /* <DEDUP_REMOVED lines=35> */
.L_x_66:
[----:B------:R-:W-:Y:S05]  /*5230*/  BSYNC.RECONVERGENT B1 ;  /* 0x0000000000017941 */ /* 0x000fea0003800200 */
.L_x_65:
        /* <DEDUP_REMOVED lines=19> */
.L_x_60:
[----:B------:R-:W0:Y:S01]  /*5370*/  LDC.64 R2, c[0x0][0x440] ;  /* 0x00011000ff027b82 */ /* 0x000e220000000a00 */
[----:B------:R-:W2:Y:S01]  /*5380*/  LDCU UR5, c[0x0][0x418] ;  /* 0x00008300ff0577ac */ /* 0x000ea20008000800 */
[----:B------:R-:W-:Y:S01]  /*5390*/  MOV R0, UR26 ;  /* 0x0000001a00007c02 */ /* 0x000fe20008000f00 */
[----:B------:R-:W3:Y:S04]  /*53a0*/  LDCU UR27, c[0x0][0x418] ;  /* 0x00008300ff1b77ac */ /* 0x000ee80008000800 */
[----:B-1----:R-:W-:Y:S01]  /*53b0*/  IMAD R9, R0, -0x1a000, R7 ;  /* 0xfffe600000097824 */ /* 0x002fe200078e0207 */
[----:B--2---:R-:W-:-:S03]  /*53c0*/  UISETP.NE.AND UP0, UPT, UR5, 0x1, UPT ;  /* 0x000000010500788c */ /* 0x004fc6000bf05270 */
[----:B------:R-:W-:Y:S01]  /*53d0*/  UMOV UR5, URZ ;  /* 0x000000ff00057c82 */ /* 0x000fe20008000000 */
[----:B0--3--:R-:W-:-:S07]  /*53e0*/  IMAD.WIDE R2, R9, 0x8, R2 ;  /* 0x0000000809027825 */ /* 0x009fce00078e0202 */
.L_x_79:
[----:B0-2-4-:R-:W0:Y:S01]  /*53f0*/  LDC.64 R16, c[0x0][0x4b8] ;  /* 0x00012e00ff107b82 */ /* 0x015e220000000a00 */
[----:B------:R-:W-:Y:S01]  /*5400*/  IMAD.U32 R0, RZ, RZ, UR5 ;  /* 0x00000005ff007e24 */ /* 0x000fe2000f8e00ff */
[----:B------:R-:W-:Y:S01]  /*5410*/  UIADD3 UR9, UPT, UPT, -UR5, 0x34, URZ ;  /* 0x0000003405097890 */ /* 0x000fe2000fffe1ff */
[----:B------:R-:W2:Y:S03]  /*5420*/  LDG.E.64 R18, desc[UR24][R2.64] ;  /* 0x0000001802127981 */ /* 0x000ea6000c1e1b00 */
[----:B---3--:R-:W-:Y:S01]  /*5430*/  LEA R15, R0, R7, 0xb ;  /* 0x00000007000f7211 */ /* 0x008fe200078e58ff */
[----:B------:R-:W-:Y:S01]  /*5440*/  ULEA UR7, UR9, UR28, 0x3 ;  /* 0x0000001c09077291 */ /* 0x000fe2000f8e18ff */
[----:B-1----:R-:W1:Y:S08]  /*5450*/  LDC.64 R8, c[0x0][0x4d8] ;  /* 0x00013600ff087b82 */ /* 0x002e700000000a00 */
[----:B------:R-:W3:Y:S01]  /*5460*/  LDC.64 R12, c[0x0][0x4e0] ;  /* 0x00013800ff0c7b82 */ /* 0x000ee20000000a00 */
[----:B------:R-:W4:Y:S04]  /*5470*/  LDL.64 R42, [UR7+0x1a8] ;  /* 0x0001a807ff2a7983 */ /* 0x000f280008100a00 */
[----:B------:R-:W5:Y:S03]  /*5480*/  LDL.64 R46, [UR7+0x350] ;  /* 0x00035007ff2e7983 */ /* 0x000f660008100a00 */
[----:B------:R-:W3:Y:S01]  /*5490*/  LDC.64 R10, c[0x0][0x4b0] ;  /* 0x00012c00ff0a7b82 */ /* 0x000ee20000000a00 */
[C---:B0-----:R-:W-:Y:S01]  /*54a0*/  IMAD.WIDE R16, R15.reuse, 0x8, R16 ;  /* 0x000000080f107825 */ /* 0x041fe200078e0210 */
[----:B------:R-:W5:Y:S04]  /*54b0*/  LDL.64 R50, [UR7+0x4f8] ;  /* 0x0004f807ff327983 */ /* 0x000f680008100a00 */
[----:B------:R-:W2:Y:S01]  /*54c0*/  LDG.E.64 R20, desc[UR24][R16.64] ;  /* 0x0000001810147981 */ /* 0x000ea2000c1e1b00 */
[----:B-1----:R-:W-:-:S03]  /*54d0*/  IMAD.WIDE R8, R15, 0x8, R8 ;  /* 0x000000080f087825 */ /* 0x002fc600078e0208 */
[----:B------:R-:W5:Y:S04]  /*54e0*/  LDL.64 R54, [UR7+0x6a0] ;  /* 0x0006a007ff367983 */ /* 0x000f680008100a00 */
[----:B------:R-:W4:Y:S01]  /*54f0*/  LDG.E.64 R44, desc[UR24][R8.64] ;  /* 0x00000018082c7981 */ /* 0x000f22000c1e1b00 */
[----:B---3--:R-:W-:-:S05]  /*5500*/  IMAD.WIDE R12, R15, 0x8, R12 ;  /* 0x000000080f0c7825 */ /* 0x008fca00078e020c */
[----:B------:R-:W3:Y:S01]  /*5510*/  LDG.E.64 R48, desc[UR24][R12.64] ;  /* 0x000000180c307981 */ /* 0x000ee2000c1e1b00 */
[----:B------:R-:W-:-:S05]  /*5520*/  IMAD.WIDE R10, R15, 0x8, R10 ;  /* 0x000000080f0a7825 */ /* 0x000fca00078e020a */
[----:B------:R-:W3:Y:S01]  /*5530*/  LDG.E.64 R52, desc[UR24][R10.64] ;  /* 0x000000180a347981 */ /* 0x000ee2000c1e1b00 */
[----:B------:R-:W-:Y:S01]  /*5540*/  UMOV UR6, UR5 ;  /* 0x0000000500067c82 */ /* 0x000fe20008000000 */
[----:B------:R-:W-:-:S04]  /*5550*/  UIADD3 UR5, UPT, UPT, UR5, 0x1, URZ ;  /* 0x0000000105057890 */ /* 0x000fc8000fffe0ff */
[----:B------:R-:W-:Y:S01]  /*5560*/  UISETP.NE.AND UP1, UPT, UR5, 0x35, UPT ;  /* 0x000000350500788c */ /* 0x000fe2000bf25270 */
[C---:B--2---:R-:W-:Y:S02]  /*5570*/  DMUL R14, R18.reuse, R20 ;  /* 0x00000014120e7228 */ /* 0x044fe40000000000 */
[----:B----4-:R-:W-:-:S06]  /*5580*/  DFMA R42, R18, R44, R42 ;  /* 0x0000002c122a722b */ /* 0x010fcc000000002a */
[----:B-----5:R-:W-:Y:S02]  /*5590*/  DADD R54, R54, R14 ;  /* 0x0000000036367229 */ /* 0x020fe4000000000e */
[C---:B---3--:R-:W-:Y:S01]  /*55a0*/  DFMA R46, R18.reuse, R48, R46 ;  /* 0x00000030122e722b */ /* 0x048fe2000000002e */
[----:B------:R0:W-:Y:S01]  /*55b0*/  STL.64 [UR7+0x1a8], R42 ;  /* 0x0001a82aff007987 */ /* 0x0001e20008100a07 */
[----:B------:R-:W-:-:S05]  /*55c0*/  DFMA R50, R18, R52, R50 ;  /* 0x000000341232722b */ /* 0x000fca0000000032 */
[----:B------:R0:W-:Y:S04]  /*55d0*/  STL.64 [UR7+0x350], R46 ;  /* 0x0003502eff007987 */ /* 0x0001e80008100a07 */
[----:B------:R0:W-:Y:S04]  /*55e0*/  STL.64 [UR7+0x6a0], R54 ;  /* 0x0006a036ff007987 */ /* 0x0001e80008100a07 */
[----:B------:R0:W-:Y:S01]  /*55f0*/  STL.64 [UR7+0x4f8], R50 ;  /* 0x0004f832ff007987 */ /* 0x0001e20008100a07 */
[----:B------:R-:W-:Y:S05]  /*5600*/  BRA.U !UP0, `(.L_x_68) ;  /* 0x0000000108447547 */ /* 0x000fea000b800000 */
[----:B------:R-:W-:-:S09]  /*5610*/  UISETP.NE.AND UP2, UPT, UR27, URZ, UPT ;  /* 0x000000ff1b00728c */ /* 0x000fd2000bf45270 */
[----:B------:R-:W-:Y:S05]  /*5620*/  BRA.U UP2, `(.L_x_69) ;  /* 0x0000000102747547 */ /* 0x000fea000b800000 */
[----:B------:R-:W1:Y:S01]  /*5630*/  LDC.64 R44, c[0x0][0x468] ;  /* 0x00011a00ff2c7b82 */ /* 0x000e620000000a00 */
[----:B------:R-:W-:Y:S01]  /*5640*/  MOV R0, UR6 ;  /* 0x0000000600007c02 */ /* 0x000fe20008000f00 */
[----:B0-----:R-:W2:Y:S04]  /*5650*/  LDL.64 R46, [UR7+0x9f0] ;  /* 0x0009f007ff2e7983 */ /* 0x001ea80008100a00 */
[----:B------:R-:W-:Y:S02]  /*5660*/  IMAD R43, R0, 0x800, R5 ;  /* 0x00000800002b7824 */ /* 0x000fe400078e0205 */
[----:B------:R-:W0:Y:S02]  /*5670*/  LDC.64 R48, c[0x0][0x450] ;  /* 0x00011400ff307b82 */ /* 0x000e240000000a00 */
[----:B-1----:R-:W-:-:S06]  /*5680*/  IMAD.WIDE R44, R43, 0x8, R44 ;  /* 0x000000082b2c7825 */ /* 0x002fcc00078e022c */
[----:B------:R-:W3:Y:S01]  /*5690*/  LDG.E.64 R44, desc[UR24][R44.64] ;  /* 0x000000182c2c7981 */ /* 0x000ee2000c1e1b00 */
[----:B0-----:R-:W-:-:S03]  /*56a0*/  IMAD.WIDE R48, R43, 0x8, R48 ;  /* 0x000000082b307825 */ /* 0x001fc600078e0230 */
[----:B------:R-:W3:Y:S04]  /*56b0*/  LDL.64 R42, [UR7+0x848] ;  /* 0x00084807ff2a7983 */ /* 0x000ee80008100a00 */
[----:B------:R-:W2:Y:S01]  /*56c0*/  LDG.E.64 R48, desc[UR24][R48.64] ;  /* 0x0000001830307981 */ /* 0x000ea2000c1e1b00 */
[C---:B---3--:R-:W-:Y:S02]  /*56d0*/  DFMA R42, R18.reuse, R44, R42 ;  /* 0x0000002c122a722b */ /* 0x048fe4000000002a */
[----:B--2---:R-:W-:-:S05]  /*56e0*/  DFMA R46, R18, R48, R46 ;  /* 0x00000030122e722b */ /* 0x004fca000000002e */
[----:B------:R1:W-:Y:S04]  /*56f0*/  STL.64 [UR7+0x848], R42 ;  /* 0x0008482aff007987 */ /* 0x0003e80008100a07 */
[----:B------:R1:W-:Y:S01]  /*5700*/  STL.64 [UR7+0x9f0], R46 ;  /* 0x0009f02eff007987 */ /* 0x0003e20008100a07 */
[----:B------:R-:W-:Y:S05]  /*5710*/  BRA `(.L_x_69) ;  /* 0x0000000000387947 */ /* 0x000fea0003800000 */
.L_x_68:
[----:B------:R-:W1:Y:S01]  /*5720*/  LDC.64 R44, c[0x0][0x460] ;  /* 0x00011800ff2c7b82 */ /* 0x000e620000000a00 */
[----:B------:R-:W-:Y:S01]  /*5730*/  MOV R0, UR6 ;  /* 0x0000000600007c02 */ /* 0x000fe20008000f00 */
[----:B0-----:R-:W2:Y:S03]  /*5740*/  LDL.64 R46, [UR7+0x9f0] ;  /* 0x0009f007ff2e7983 */ /* 0x001ea60008100a00 */
[----:B------:R-:W-:-:S03]  /*5750*/  LEA R43, R0, R5, 0xb ;  /* 0x00000005002b7211 */ /* 0x000fc600078e58ff */
        /* <DEDUP_REMOVED lines=9> */
[----:B------:R0:W-:Y:S02]  /*57f0*/  STL.64 [UR7+0x9f0], R46 ;  /* 0x0009f02eff007987 */ /* 0x0001e40008100a07 */
.L_x_69:
[----:B------:R-:W-:-:S04]  /*5800*/  ULOP3.LUT UR7, UR8, 0xfffffffc, URZ, 0xc0, !UPT ;  /* 0xfffffffc08077892 */ /* 0x000fc8000f8ec0ff */
[----:B------:R-:W-:-:S09]  /*5810*/  UISETP.NE.AND UP2, UPT, UR7, 0x18, UPT ;  /* 0x000000180700788c */ /* 0x000fd2000bf45270 */
[----:B------:R-:W-:Y:S05]  /*5820*/  BRA.U UP2, `(.L_x_70) ;  /* 0x0000000102ec7547 */ /* 0x000fea000b800000 */
[----:B------:R-:W2:Y:S01]  /*5830*/  LDC.64 R8, c[0x0][0x3b8] ;  /* 0x0000ee00ff087b82 */ /* 0x000ea20000000a00 */
[----:B------:R-:W-:-:S05]  /*5840*/  IMAD.U32 R0, RZ, RZ, UR9 ;  /* 0x00000009ff007e24 */ /* 0x000fca000f8e00ff */
[----:B------:R-:W-:Y:S02]  /*5850*/  LEA R0, R0, R5, 0xb ;  /* 0x0000000500007211 */ /* 0x000fe400078e58ff */
[----:B------:R-:W3:Y:S03]  /*5860*/  LDC.64 R16, c[0x0][0x3c0] ;  /* 0x0000f000ff107b82 */ /* 0x000ee60000000a00 */
[----:B--2---:R-:W-:-:S05]  /*5870*/  IMAD.WIDE R8, R0, 0x8, R8 ;  /* 0x0000000800087825 */ /* 0x004fca00078e0208 */
[----:B------:R-:W2:Y:S02]  /*5880*/  LDG.E.64 R10, desc[UR24][R8.64] ;  /* 0x00000018080a7981 */ /* 0x000ea4000c1e1b00 */
[----:B--2---:R-:W-:Y:S01]  /*5890*/  DADD R10, R14, R10 ;  /* 0x000000000e0a7229 */ /* 0x004fe2000000000a */
[----:B---3--:R-:W-:-:S06]  /*58a0*/  IMAD.WIDE R14, R0, 0x8, R16 ;  /* 0x00000008000e7825 */ /* 0x008fcc00078e0210 */
[----:B------:R2:W-:Y:S04]  /*58b0*/  STG.E.64 desc[UR24][R8.64], R10 ;  /* 0x0000000a08007986 */ /* 0x0005e8000c101b18 */
[----:B------:R-:W3:Y:S04]  /*58c0*/  LDG.E.64 R12, desc[UR24][R12.64] ;  /* 0x000000180c0c7981 */ /* 0x000ee8000c1e1b00 */
[----:B------:R-:W3:Y:S04]  /*58d0*/  LDG.E.64 R18, desc[UR24][R2.64] ;  /* 0x0000001802127981 */ /* 0x000ee8000c1e1b00 */
[----:B------:R-:W3:Y:S02]  /*58e0*/  LDG.E.64 R16, desc[UR24][R14.64] ;  /* 0x000000180e107981 */ /* 0x000ee4000c1e1b00 */
[----:B---3--:R-:W-:-:S07]  /*58f0*/  DFMA R16, R18, R12, R16 ;  /* 0x0000000c1210722b */ /* 0x008fce0000000010 */
[----:B------:R2:W-:Y:S01]  /*5900*/  STG.E.64 desc[UR24][R14.64], R16 ;  /* 0x000000100e007986 */ /* 0x0005e2000c101b18 */
[----:B------:R-:W-:Y:S05]  /*5910*/  BRA.U !UP0, `(.L_x_71) ;  /* 0x00000001085c7547 */ /* 0x000fea000b800000 */
[----:B------:R-:W-:-:S09]  /*5920*/  UISETP.NE.AND UP2, UPT, UR27, URZ, UPT ;  /* 0x000000ff1b00728c */ /* 0x000fd2000bf45270 */
[----:B------:R-:W-:Y:S05]  /*5930*/  BRA.U UP2, `(.L_x_72) ;  /* 0x0000000d02e47547 */ /* 0x000fea000b800000 */
[----:B--2---:R-:W2:Y:S01]  /*5940*/  LDC.64 R8, c[0x0][0x3d0] ;  /* 0x0000f400ff087b82 */ /* 0x004ea20000000a00 */
[----:B------:R-:W-:Y:S01]  /*5950*/  MOV R4, UR6 ;  /* 0x0000000600047c02 */ /* 0x000fe20008000f00 */
[----:B------:R-:W3:Y:S04]  /*5960*/  LDG.E.64 R12, desc[UR24][R2.64] ;  /* 0x00000018020c7981 */ /* 0x000ee8000c1e1b00 */
[----:B01----:R-:W-:Y:S02]  /*5970*/  IMAD R43, R4, 0x800, R5 ;  /* 0x00000800042b7824 */ /* 0x003fe400078e0205 */
[----:B------:R-:W0:Y:S08]  /*5980*/  LDC.64 R10, c[0x0][0x468] ;  /* 0x00011a00ff0a7b82 */ /* 0x000e300000000a00 */
[----:B------:R-:W1:Y:S01]  /*5990*/  LDC.64 R18, c[0x0][0x450] ;  /* 0x00011400ff127b82 */ /* 0x000e620000000a00 */
[----:B--2---:R-:W-:-:S07]  /*59a0*/  IMAD.WIDE R8, R0, 0x8, R8 ;  /* 0x0000000800087825 */ /* 0x004fce00078e0208 */
[----:B------:R-:W2:Y:S01]  /*59b0*/  LDC.64 R16, c[0x0][0x3c8] ;  /* 0x0000f200ff107b82 */ /* 0x000ea20000000a00 */
[C---:B0-----:R-:W-:Y:S02]  /*59c0*/  IMAD.WIDE R20, R43.reuse, 0x8, R10 ;  /* 0x000000082b147825 */ /* 0x041fe400078e020a */
[----:B------:R-:W3:Y:S04]  /*59d0*/  LDG.E.64 R10, desc[UR24][R8.64] ;  /* 0x00000018080a7981 */ /* 0x000ee8000c1e1b00 */
[----:B------:R-:W3:Y:S01]  /*59e0*/  LDG.E.64 R14, desc[UR24][R20.64] ;  /* 0x00000018140e7981 */ /* 0x000ee2000c1e1b00 */
[----:B-1----:R-:W-:Y:S01]  /*59f0*/  IMAD.WIDE R18, R43, 0x8, R18 ;  /* 0x000000082b127825 */ /* 0x002fe200078e0212 */
[----:B---3--:R-:W-:-:S03]  /*5a00*/  DFMA R10, R12, R14, R10 ;  /* 0x0000000e0c0a722b */ /* 0x008fc6000000000a */
[----:B--2---:R-:W-:-:S04]  /*5a10*/  IMAD.WIDE R12, R0, 0x8, R16 ;  /* 0x00000008000c7825 */ /* 0x004fc800078e0210 */
[----:B------:R3:W-:Y:S04]  /*5a20*/  STG.E.64 desc[UR24][R8.64], R10 ;  /* 0x0000000a08007986 */ /* 0x0007e8000c101b18 */
[----:B------:R-:W2:Y:S04]  /*5a30*/  LDG.E.64 R16, desc[UR24][R2.64] ;  /* 0x0000001802107981 */ /* 0x000ea8000c1e1b00 */
[----:B------:R-:W2:Y:S04]  /*5a40*/  LDG.E.64 R14, desc[UR24][R12.64] ;  /* 0x000000180c0e7981 */ /* 0x000ea8000c1e1b00 */
[----:B------:R-:W2:Y:S02]  /*5a50*/  LDG.E.64 R18, desc[UR24][R18.64] ;  /* 0x0000001812127981 */ /* 0x000ea4000c1e1b00 */
[----:B--2---:R-:W-:-:S07]  /*5a60*/  DFMA R14, R16, R18, R14 ;  /* 0x00000012100e722b */ /* 0x004fce000000000e */
[----:B------:R3:W-:Y:S01]  /*5a70*/  STG.E.64 desc[UR24][R12.64], R14 ;  /* 0x0000000e0c007986 */ /* 0x0007e2000c101b18 */
[----:B------:R-:W-:Y:S05]  /*5a80*/  BRA `(.L_x_72) ;  /* 0x0000000c00907947 */ /* 0x000fea0003800000 */
.L_x_71:
[----:B--2---:R-:W2:Y:S01]  /*5a90*/  LDC.64 R8, c[0x0][0x3d0] ;  /* 0x0000f400ff087b82 */ /* 0x004ea20000000a00 */
[----:B------:R-:W-:-:S04]  /*5aa0*/  MOV R4, UR6 ;  /* 0x0000000600047c02 */ /* 0x000fc80008000f00 */
[----:B------:R-:W-:-:S03]  /*5ab0*/  LEA R45, R4, R5, 0xb ;  /* 0x00000005042d7211 */ /* 0x000fc600078e58ff */
[----:B------:R-:W3:Y:S08]  /*5ac0*/  LDC.64 R10, c[0x0][0x460] ;  /* 0x00011800ff0a7b82 */ /* 0x000ef00000000a00 */
[----:B------:R-:W4:Y:S01]  /*5ad0*/  LDC.64 R14, c[0x0][0x3c8] ;  /* 0x0000f200ff0e7b82 */ /* 0x000f220000000a00 */
[----:B--2---:R-:W-:-:S07]  /*5ae0*/  IMAD.WIDE R16, R0, 0x8, R8 ;  /* 0x0000000800107825 */ /* 0x004fce00078e0208 */
[----:B01----:R-:W0:Y:S01]  /*5af0*/  LDC.64 R42, c[0x0][0x448] ;  /* 0x00011200ff2a7b82 */ /* 0x003e220000000a00 */
[----:B------:R-:W2:Y:S01]  /*5b00*/  LDG.E.64 R8, desc[UR24][R16.64] ;  /* 0x0000001810087981 */ /* 0x000ea2000c1e1b00 */
[----:B---3--:R-:W-:-:S03]  /*5b10*/  IMAD.WIDE R18, R45, 0x8, R10 ;  /* 0x000000082d127825 */ /* 0x008fc600078e020a */
[----:B------:R-:W2:Y:S04]  /*5b20*/  LDG.E.64 R10, desc[UR24][R2.64] ;  /* 0x00000018020a7981 */ /* 0x000ea8000c1e1b00 */
[----:B------:R-:W2:Y:S01]  /*5b30*/  LDG.E.64 R12, desc[UR24][R18.64] ;  /* 0x00000018120c7981 */ /* 0x000ea2000c1e1b00 */
[----:B----4-:R-:W-:-:S04]  /*5b40*/  IMAD.WIDE R20, R0, 0x8, R14 ;  /* 0x0000000800147825 */ /* 0x010fc800078e020e */
[----:B0-----:R-:W-:Y:S01]  /*5b50*/  IMAD.WIDE R14, R45, 0x8, R42 ;  /* 0x000000082d0e7825 */ /* 0x001fe200078e022a */
[----:B--2---:R-:W-:-:S07]  /*5b60*/  DFMA R8, R10, R12, R8 ;  /* 0x0000000c0a08722b */ /* 0x004fce0000000008 */
[----:B------:R0:W-:Y:S04]  /*5b70*/  STG.E.64 desc[UR24][R16.64], R8 ;  /* 0x0000000810007986 */ /* 0x0001e8000c101b18 */
[----:B------:R-:W2:Y:S04]  /*5b80*/  LDG.E.64 R12, desc[UR24][R2.64] ;  /* 0x00000018020c7981 */ /* 0x000ea8000c1e1b00 */
[----:B------:R-:W2:Y:S04]  /*5b90*/  LDG.E.64 R10, desc[UR24][R20.64] ;  /* 0x00000018140a7981 */ /* 0x000ea8000c1e1b00 */
[----:B------:R-:W2:Y:S02]  /*5ba0*/  LDG.E.64 R14, desc[UR24][R14.64] ;  /* 0x000000180e0e7981 */ /* 0x000ea4000c1e1b00 */
[----:B--2---:R-:W-:-:S07]  /*5bb0*/  DFMA R10, R12, R14, R10 ;  /* 0x0000000e0c0a722b */ /* 0x004fce000000000a */
[----:B------:R0:W-:Y:S01]  /*5bc0*/  STG.E.64 desc[UR24][R20.64], R10 ;  /* 0x0000000a14007986 */ /* 0x0001e2000c101b18 */
[----:B------:R-:W-:Y:S05]  /*5bd0*/  BRA `(.L_x_72) ;  /* 0x0000000c003c7947 */ /* 0x000fea0003800000 */
.L_x_70:
[----:B------:R-:W-:-:S09]  /*5be0*/  UISETP.NE.AND UP2, UPT, UR8, 0x1c, UPT ;  /* 0x0000001c0800788c */ /* 0x000fd2000bf45270 */
[----:B------:R-:W-:Y:S05]  /*5bf0*/  BRA.U !UP2, `(.L_x_73) ;  /* 0x000000090a147547 */ /* 0x000fea000b800000 */
[----:B------:R-:W-:-:S09]  /*5c00*/  UISETP.NE.AND UP2, UPT, UR8, 0x17, UPT ;  /* 0x000000170800788c */ /* 0x000fd2000bf45270 */
[----:B------:R-:W-:Y:S05]  /*5c10*/  BRA.U UP2, `(.L_x_74) ;  /* 0x0000000902047547 */ /* 0x000fea000b800000 */
[----:B------:R-:W2:Y:S01]  /*5c20*/  LDC.64 R14, c[0x0][0x3b8] ;  /* 0x0000ee00ff0e7b82 */ /* 0x000ea20000000a00 */
[----:B------:R-:W-:-:S05]  /*5c30*/  IMAD.U32 R0, RZ, RZ, UR9 ;  /* 0x00000009ff007e24 */ /* 0x000fca000f8e00ff */
[----:B------:R-:W-:Y:S02]  /*5c40*/  LEA R0, R0, R5, 0xb ;  /* 0x0000000500007211 */ /* 0x000fe400078e58ff */
[----:B01----:R-:W0:Y:S01]  /*5c50*/  LDC.64 R46, c[0x0][0x3c0] ;  /* 0x0000f000ff2e7b82 */ /* 0x003e220000000a00 */
[----:B------:R-:W-:-:S07]  /*5c60*/  DMUL R18, R18, 0.5 ;  /* 0x3fe0000012127828 */ /* 0x000fce0000000000 */
[----:B------:R-:W1:Y:S01]  /*5c70*/  LDC.64 R48, c[0x0][0x3d8] ;  /* 0x0000f600ff307b82 */ /* 0x000e620000000a00 */
[----:B--2---:R-:W-:-:S05]  /*5c80*/  IMAD.WIDE R14, R0, 0x8, R14 ;  /* 0x00000008000e7825 */ /* 0x004fca00078e020e */
[----:B------:R-:W2:Y:S02]  /*5c90*/  LDG.E.64 R42, desc[UR24][R14.64] ;  /* 0x000000180e2a7981 */ /* 0x000ea4000c1e1b00 */
[----:B--2---:R-:W-:Y:S01]  /*5ca0*/  DFMA R18, R20, R18, R42 ;  /* 0x000000121412722b */ /* 0x004fe2000000002a */
[----:B0-----:R-:W-:-:S06]  /*5cb0*/  IMAD.WIDE R20, R0, 0x8, R46 ;  /* 0x0000000800147825 */ /* 0x001fcc00078e022e */
[----:B------:R0:W-:Y:S04]  /*5cc0*/  STG.E.64 desc[UR24][R14.64], R18 ;  /* 0x000000120e007986 */ /* 0x0001e8000c101b18 */
[----:B------:R-:W2:Y:S04]  /*5cd0*/  LDG.E.64 R44, desc[UR24][R2.64] ;  /* 0x00000018022c7981 */ /* 0x000ea8000c1e1b00 */
[----:B------:R-:W3:Y:S04]  /*5ce0*/  LDG.E.64 R46, desc[UR24][R12.64] ;  /* 0x000000180c2e7981 */ /* 0x000ee8000c1e1b00 */
[----:B------:R-:W3:Y:S01]  /*5cf0*/  LDG.E.64 R42, desc[UR24][R20.64] ;  /* 0x00000018142a7981 */ /* 0x000ee2000c1e1b00 */
[----:B0-----:R-:W0:Y:S01]  /*5d00*/  LDC.64 R18, c[0x0][0x3e0] ;  /* 0x0000f800ff127b82 */ /* 0x001e220000000a00 */
[----:B--2---:R-:W-:-:S08]  /*5d10*/  DMUL R44, R44, 0.5 ;  /* 0x3fe000002c2c7828 */ /* 0x004fd00000000000 */
[----:B---3--:R-:W-:Y:S01]  /*5d20*/  DFMA R42, R44, R46, R42 ;  /* 0x0000002e2c2a722b */ /* 0x008fe2000000002a */
[----:B-1----:R-:W-:-:S06]  /*5d30*/  IMAD.WIDE R44, R0, 0x8, R48 ;  /* 0x00000008002c7825 */ /* 0x002fcc00078e0230 */
[----:B------:R1:W-:Y:S04]  /*5d40*/  STG.E.64 desc[UR24][R20.64], R42 ;  /* 0x0000002a14007986 */ /* 0x0003e8000c101b18 */
[----:B------:R-:W2:Y:S04]  /*5d50*/  LDG.E.64 R46, desc[UR24][R2.64] ;  /* 0x00000018022e7981 */ /* 0x000ea8000c1e1b00 */
[----:B------:R-:W3:Y:S04]  /*5d60*/  LDG.E.64 R16, desc[UR24][R16.64] ;  /* 0x0000001810107981 */ /* 0x000ee8000c1e1b00 */
[----:B------:R-:W3:Y:S01]  /*5d70*/  LDG.E.64 R14, desc[UR24][R44.64] ;  /* 0x000000182c0e7981 */ /* 0x000ee2000c1e1b00 */
[----:B0-----:R-:W-:Y:S01]  /*5d80*/  IMAD.WIDE R18, R0, 0x8, R18 ;  /* 0x0000000800127825 */ /* 0x001fe200078e0212 */
[----:B--2---:R-:W-:-:S08]  /*5d90*/  DMUL R46, R46, 0.5 ;  /* 0x3fe000002e2e7828 */ /* 0x004fd00000000000 */
[----:B---3--:R-:W-:-:S07]  /*5da0*/  DFMA R14, R46, R16, R14 ;  /* 0x000000102e0e722b */ /* 0x008fce000000000e */
[----:B------:R0:W-:Y:S04]  /*5db0*/  STG.E.64 desc[UR24][R44.64], R14 ;  /* 0x0000000e2c007986 */ /* 0x0001e8000c101b18 */
[----:B------:R-:W2:Y:S04]  /*5dc0*/  LDG.E.64 R46, desc[UR24][R2.64] ;  /* 0x00000018022e7981 */ /* 0x000ea8000c1e1b00 */
[----:B------:R-:W3:Y:S04]  /*5dd0*/  LDG.E.64 R12, desc[UR24][R12.64] ;  /* 0x000000180c0c7981 */ /* 0x000ee8000c1e1b00 */
[----:B-1----:R-:W3:Y:S01]  /*5de0*/  LDG.E.64 R20, desc[UR24][R18.64] ;  /* 0x0000001812147981 */ /* 0x002ee2000c1e1b00 */
[----:B--2---:R-:W-:-:S08]  /*5df0*/  DMUL R46, R46, 0.5 ;  /* 0x3fe000002e2e7828 */ /* 0x004fd00000000000 */
[----:B---3--:R-:W-:-:S07]  /*5e00*/  DFMA R20, R46, R12, R20 ;  /* 0x0000000c2e14722b */ /* 0x008fce0000000014 */
[----:B------:R0:W-:Y:S01]  /*5e10*/  STG.E.64 desc[UR24][R18.64], R20 ;  /* 0x0000001412007986 */ /* 0x0001e2000c101b18 */
[----:B------:R-:W-:Y:S05]  /*5e20*/  BRA.U !UP0, `(.L_x_75) ;  /* 0x0000000108a47547 */ /* 0x000fea000b800000 */
[----:B------:R-:W-:-:S09]  /*5e30*/  UISETP.NE.AND UP2, UPT, UR27, URZ, UPT ;  /* 0x000000ff1b00728c */ /* 0x000fd2000bf45270 */
[----:B------:R-:W-:Y:S05]  /*5e40*/  BRA.U UP2, `(.L_x_76) ;  /* 0x0000000502347547 */ /* 0x000fea000b800000 */
[----:B------:R-:W1:Y:S01]  /*5e50*/  LDC.64 R16, c[0x0][0x3d0] ;  /* 0x0000f400ff107b82 */ /* 0x000e620000000a00 */
[----:B------:R-:W-:Y:S01]  /*5e60*/  MOV R4, UR6 ;  /* 0x0000000600047c02 */ /* 0x000fe20008000f00 */
[----:B0-----:R-:W2:Y:S04]  /*5e70*/  LDG.E.64 R18, desc[UR24][R2.64] ;  /* 0x0000001802127981 */ /* 0x001ea8000c1e1b00 */
[----:B------:R-:W-:Y:S02]  /*5e80*/  IMAD R49, R4, 0x800, R5 ;  /* 0x0000080004317824 */ /* 0x000fe400078e0205 */
[----:B------:R-:W0:Y:S08]  /*5e90*/  LDC.64 R12, c[0x0][0x468] ;  /* 0x00011a00ff0c7b82 */ /* 0x000e300000000a00 */
[----:B------:R-:W3:Y:S01]  /*5ea0*/  LDC.64 R46, c[0x0][0x450] ;  /* 0x00011400ff2e7b82 */ /* 0x000ee20000000a00 */
[----:B-1----:R-:W-:-:S07]  /*5eb0*/  IMAD.WIDE R16, R0, 0x8, R16 ;  /* 0x0000000800107825 */ /* 0x002fce00078e0210 */
[----:B------:R-:W1:Y:S01]  /*5ec0*/  LDC.64 R42, c[0x0][0x3c8] ;  /* 0x0000f200ff2a7b82 */ /* 0x000e620000000a00 */
[----:B------:R-:W4:Y:S01]  /*5ed0*/  LDG.E.64 R14, desc[UR24][R16.64] ;  /* 0x00000018100e7981 */ /* 0x000f22000c1e1b00 */
[----:B0-----:R-:W-:-:S05]  /*5ee0*/  IMAD.WIDE R12, R49, 0x8, R12 ;  /* 0x00000008310c7825 */ /* 0x001fca00078e020c */
[----:B------:R-:W4:Y:S01]  /*5ef0*/  LDG.E.64 R20, desc[UR24][R12.64] ;  /* 0x000000180c147981 */ /* 0x000f22000c1e1b00 */
[----:B--2---:R-:W-:-:S08]  /*5f00*/  DMUL R18, R18, 0.5 ;  /* 0x3fe0000012127828 */ /* 0x004fd00000000000 */
[----:B----4-:R-:W-:Y:S01]  /*5f10*/  DFMA R18, R18, R20, R14 ;  /* 0x000000141212722b */ /* 0x010fe2000000000e */
[----:B---3--:R-:W-:Y:S02]  /*5f20*/  IMAD.WIDE R14, R49, 0x8, R46 ;  /* 0x00000008310e7825 */ /* 0x008fe400078e022e */
[----:B------:R-:W0:Y:S04]  /*5f30*/  LDC.64 R48, c[0x0][0x3f0] ;  /* 0x0000fc00ff307b82 */ /* 0x000e280000000a00 */
[----:B------:R0:W-:Y:S01]  /*5f40*/  STG.E.64 desc[UR24][R16.64], R18 ;  /* 0x0000001210007986 */ /* 0x0001e2000c101b18 */
[----:B-1----:R-:W-:-:S03]  /*5f50*/  IMAD.WIDE R20, R0, 0x8, R42 ;  /* 0x0000000800147825 */ /* 0x002fc600078e022a */
[----:B------:R-:W2:Y:S04]  /*5f60*/  LDG.E.64 R44, desc[UR24][R2.64] ;  /* 0x00000018022c7981 */ /* 0x000ea8000c1e1b00 */
[----:B------:R-:W3:Y:S04]  /*5f70*/  LDG.E.64 R46, desc[UR24][R14.64] ;  /* 0x000000180e2e7981 */ /* 0x000ee8000c1e1b00 */
[----:B------:R-:W3:Y:S01]  /*5f80*/  LDG.E.64 R42, desc[UR24][R20.64] ;  /* 0x00000018142a7981 */ /* 0x000ee2000c1e1b00 */
[----:B0-----:R-:W-:Y:S02]  /*5f90*/  IMAD.WIDE R16, R0, 0x8, R48 ;  /* 0x0000000800107825 */ /* 0x001fe400078e0230 */
[----:B------:R-:W0:Y:S01]  /*5fa0*/  LDC.64 R48, c[0x0][0x3e8] ;  /* 0x0000fa00ff307b82 */ /* 0x000e220000000a00 */
[----:B--2---:R-:W-:-:S08]  /*5fb0*/  DMUL R44, R44, 0.5 ;  /* 0x3fe000002c2c7828 */ /* 0x004fd00000000000 */
[----:B---3--:R-:W-:-:S07]  /*5fc0*/  DFMA R42, R44, R46, R42 ;  /* 0x0000002e2c2a722b */ /* 0x008fce000000002a */
[----:B------:R1:W-:Y:S04]  /*5fd0*/  STG.E.64 desc[UR24][R20.64], R42 ;  /* 0x0000002a14007986 */ /* 0x0003e8000c101b18 */
[----:B------:R-:W2:Y:S04]  /*5fe0*/  LDG.E.64 R44, desc[UR24][R2.64] ;  /* 0x00000018022c7981 */ /* 0x000ea8000c1e1b00 */
[----:B------:R-:W3:Y:S04]  /*5ff0*/  LDG.E.64 R12, desc[UR24][R12.64] ;  /* 0x000000180c0c7981 */ /* 0x000ee8000c1e1b00 */
[----:B------:R-:W3:Y:S01]  /*6000*/  LDG.E.64 R18, desc[UR24][R16.64] ;  /* 0x0000001810127981 */ /* 0x000ee2000c1e1b00 */
[----:B--2---:R-:W-:-:S08]  /*6010*/  DMUL R44, R44, 0.5 ;  /* 0x3fe000002c2c7828 */ /* 0x004fd00000000000 */
[----:B---3--:R-:W-:Y:S01]  /*6020*/  DFMA R18, R44, R12, R18 ;  /* 0x0000000c2c12722b */ /* 0x008fe20000000012 */
[----:B0-----:R-:W-:-:S06]  /*6030*/  IMAD.WIDE R44, R0, 0x8, R48 ;  /* 0x00000008002c7825 */ /* 0x001fcc00078e0230 */
[----:B------:R2:W-:Y:S04]  /*6040*/  STG.E.64 desc[UR24][R16.64], R18 ;  /* 0x0000001210007986 */ /* 0x0005e8000c101b18 */
[----:B------:R-:W3:Y:S04]  /*6050*/  LDG.E.64 R46, desc[UR24][R2.64] ;  /* 0x00000018022e7981 */ /* 0x000ee8000c1e1b00 */
[----:B------:R-:W4:Y:S04]  /*6060*/  LDG.E.64 R14, desc[UR24][R14.64] ;  /* 0x000000180e0e7981 */ /* 0x000f28000c1e1b00 */
[----:B-1----:R-:W4:Y:S01]  /*6070*/  LDG.E.64 R20, desc[UR24][R44.64] ;  /* 0x000000182c147981 */ /* 0x002f22000c1e1b00 */
[----:B---3--:R-:W-:-:S08]  /*6080*/  DMUL R46, R46, 0.5 ;  /* 0x3fe000002e2e7828 */ /* 0x008fd00000000000 */
[----:B----4-:R-:W-:-:S07]  /*6090*/  DFMA R20, R46, R14, R20 ;  /* 0x0000000e2e14722b */ /* 0x010fce0000000014 */
[----:B------:R2:W-:Y:S01]  /*60a0*/  STG.E.64 desc[UR24][R44.64], R20 ;  /* 0x000000142c007986 */ /* 0x0005e2000c101b18 */
[----:B------:R-:W-:Y:S05]  /*60b0*/  BRA `(.L_x_76) ;  /* 0x0000000000987947 */ /* 0x000fea0003800000 */
.L_x_75:
[----:B------:R-:W1:Y:S01]  /*60c0*/  LDC.64 R12, c[0x0][0x3d0] ;  /* 0x0000f400ff0c7b82 */ /* 0x000e620000000a00 */
[----:B------:R-:W-:Y:S01]  /*60d0*/  MOV R4, UR6 ;  /* 0x0000000600047c02 */ /* 0x000fe20008000f00 */
[----:B------:R-:W2:Y:S03]  /*60e0*/  LDG.E.64 R16, desc[UR24][R2.64] ;  /* 0x0000001802107981 */ /* 0x000ea6000c1e1b00 */
[----:B------:R-:W-:-:S03]  /*60f0*/  LEA R49, R4, R5, 0xb ;  /* 0x0000000504317211 */ /* 0x000fc600078e58ff */
[----:B0-----:R-:W0:Y:S08]  /*6100*/  LDC.64 R14, c[0x0][0x460] ;  /* 0x00011800ff0e7b82 */ /* 0x001e300000000a00 */
[----:B------:R-:W3:Y:S01]  /*6110*/  LDC.64 R46, c[0x0][0x448] ;  /* 0x00011200ff2e7b82 */ /* 0x000ee20000000a00 */
[----:B-1----:R-:W-:-:S07]  /*6120*/  IMAD.WIDE R44, R0, 0x8, R12 ;  /* 0x00000008002c7825 */ /* 0x002fce00078e020c */
[----:B------:R-:W1:Y:S01]  /*6130*/  LDC.64 R42, c[0x0][0x3c8] ;  /* 0x0000f200ff2a7b82 */ /* 0x000e620000000a00 */
[----:B0-----:R-:W-:Y:S02]  /*6140*/  IMAD.WIDE R12, R49, 0x8, R14 ;  /* 0x00000008310c7825 */ /* 0x001fe400078e020e */
[----:B------:R-:W4:Y:S04]  /*6150*/  LDG.E.64 R14, desc[UR24][R44.64] ;  /* 0x000000182c0e7981 */ /* 0x000f28000c1e1b00 */
[----:B------:R-:W4:Y:S01]  /*6160*/  LDG.E.64 R18, desc[UR24][R12.64] ;  /* 0x000000180c127981 */ /* 0x000f22000c1e1b00 */
[----:B--2---:R-:W-:-:S08]  /*6170*/  DMUL R16, R16, 0.5 ;  /* 0x3fe0000010107828 */ /* 0x004fd00000000000 */
[----:B----4-:R-:W-:Y:S01]  /*6180*/  DFMA R16, R16, R18, R14 ;  /* 0x000000121010722b */ /* 0x010fe2000000000e */
[----:B---3--:R-:W-:Y:S02]  /*6190*/  IMAD.WIDE R14, R49, 0x8, R46 ;  /* 0x00000008310e7825 */ /* 0x008fe400078e022e */
[----:B------:R-:W0:Y:S04]  /*61a0*/  LDC.64 R48, c[0x0][0x3f0] ;  /* 0x0000fc00ff307b82 */ /* 0x000e280000000a00 */
[----:B------:R2:W-:Y:S01]  /*61b0*/  STG.E.64 desc[UR24][R44.64], R16 ;  /* 0x000000102c007986 */ /* 0x0005e2000c101b18 */
[----:B-1----:R-:W-:-:S03]  /*61c0*/  IMAD.WIDE R46, R0, 0x8, R42 ;  /* 0x00000008002e7825 */ /* 0x002fc600078e022a */
[----:B------:R-:W3:Y:S04]  /*61d0*/  LDG.E.64 R20, desc[UR24][R2.64] ;  /* 0x0000001802147981 */ /* 0x000ee8000c1e1b00 */
[----:B------:R-:W4:Y:S04]  /*61e0*/  LDG.E.64 R42, desc[UR24][R14.64] ;  /* 0x000000180e2a7981 */ /* 0x000f28000c1e1b00 */
[----:B------:R-:W4:Y:S01]  /*61f0*/  LDG.E.64 R18, desc[UR24][R46.64] ;  /* 0x000000182e127981 */ /* 0x000f22000c1e1b00 */
[----:B0-----:R-:W-:Y:S01]  /*6200*/  IMAD.WIDE R48, R0, 0x8, R48 ;  /* 0x0000000800307825 */ /* 0x001fe200078e0230 */
[----:B---3--:R-:W-:-:S08]  /*6210*/  DMUL R20, R20, 0.5 ;  /* 0x3fe0000014147828 */ /* 0x008fd00000000000 */
[----:B----4-:R-:W-:Y:S01]  /*6220*/  DFMA R18, R20, R42, R18 ;  /* 0x0000002a1412722b */ /* 0x010fe20000000012 */
[----:B------:R-:W0:Y:S06]  /*6230*/  LDC.64 R42, c[0x0][0x3e8] ;  /* 0x0000fa00ff2a7b82 */ /* 0x000e2c0000000a00 */
[----:B------:R1:W-:Y:S04]  /*6240*/  STG.E.64 desc[UR24][R46.64], R18 ;  /* 0x000000122e007986 */ /* 0x0003e8000c101b18 */
[----:B------:R-:W3:Y:S04]  /*6250*/  LDG.E.64 R20, desc[UR24][R2.64] ;  /* 0x0000001802147981 */ /* 0x000ee8000c1e1b00 */
[----:B------:R-:W4:Y:S04]  /*6260*/  LDG.E.64 R12, desc[UR24][R12.64] ;  /* 0x000000180c0c7981 */ /* 0x000f28000c1e1b00 */
[----:B--2---:R-:W4:Y:S01]  /*6270*/  LDG.E.64 R16, desc[UR24][R48.64] ;  /* 0x0000001830107981 */ /* 0x004f22000c1e1b00 */
[----:B0-----:R-:W-:Y:S01]  /*6280*/  IMAD.WIDE R42, R0, 0x8, R42 ;  /* 0x00000008002a7825 */ /* 0x001fe200078e022a */
[----:B---3--:R-:W-:-:S08]  /*6290*/  DMUL R20, R20, 0.5 ;  /* 0x3fe0000014147828 */ /* 0x008fd00000000000 */
[----:B----4-:R-:W-:-:S07]  /*62a0*/  DFMA R16, R20, R12, R16 ;  /* 0x0000000c1410722b */ /* 0x010fce0000000010 */
[----:B------:R0:W-:Y:S04]  /*62b0*/  STG.E.64 desc[UR24][R48.64], R16 ;  /* 0x0000001030007986 */ /* 0x0001e8000c101b18 */
[----:B------:R-:W2:Y:S04]  /*62c0*/  LDG.E.64 R20, desc[UR24][R2.64] ;  /* 0x0000001802147981 */ /* 0x000ea8000c1e1b00 */
[----:B------:R-:W3:Y:S04]  /*62d0*/  LDG.E.64 R14, desc[UR24][R14.64] ;  /* 0x000000180e0e7981 */ /* 0x000ee8000c1e1b00 */
[----:B-1----:R-:W3:Y:S01]  /*62e0*/  LDG.E.64 R18, desc[UR24][R42.64] ;  /* 0x000000182a127981 */ /* 0x002ee2000c1e1b00 */
[----:B--2---:R-:W-:-:S08]  /*62f0*/  DMUL R20, R20, 0.5 ;  /* 0x3fe0000014147828 */ /* 0x004fd00000000000 */
[----:B---3--:R-:W-:-:S07]  /*6300*/  DFMA R18, R20, R14, R18 ;  /* 0x0000000e1412722b */ /* 0x008fce0000000012 */
[----:B------:R0:W-:Y:S04]  /*6310*/  STG.E.64 desc[UR24][R42.64], R18 ;  /* 0x000000122a007986 */ /* 0x0001e8000c101b18 */
.L_x_76:
[----:B------:R-:W1:Y:S01]  /*6320*/  LDC.64 R12, c[0x0][0x3f8] ;  /* 0x0000fe00ff0c7b82 */ /* 0x000e620000000a00 */
[----:B0-2---:R-:W2:Y:S04]  /*6330*/  LDG.E.64 R16, desc[UR24][R2.64] ;  /* 0x0000001802107981 */ /* 0x005ea8000c1e1b00 */
[----:B------:R-:W3:Y:S03]  /*6340*/  LDG.E.64 R10, desc[UR24][R10.64] ;  /* 0x000000180a0a7981 */ /* 0x000ee6000c1e1b00 */
[----:B------:R-:W0:Y:S01]  /*6350*/  LDC.64 R18, c[0x0][0x400] ;  /* 0x00010000ff127b82 */ /* 0x000e220000000a00 */
[----:B-1----:R-:W-:-:S05]  /*6360*/  IMAD.WIDE R12, R0, 0x8, R12 ;  /* 0x00000008000c7825 */ /* 0x002fca00078e020c */
[----:B------:R-:W3:Y:S01]  /*6370*/  LDG.E.64 R14, desc[UR24][R12.64] ;  /* 0x000000180c0e7981 */ /* 0x000ee2000c1e1b00 */
[----:B--2---:R-:W-:-:S08]  /*6380*/  DMUL R16, R16, 0.5 ;  /* 0x3fe0000010107828 */ /* 0x004fd00000000000 */
[----:B---3--:R-:W-:Y:S01]  /*6390*/  DFMA R14, R16, R10, R14 ;  /* 0x0000000a100e722b */ /* 0x008fe2000000000e */
[----:B0-----:R-:W-:-:S06]  /*63a0*/  IMAD.WIDE R16, R0, 0x8, R18 ;  /* 0x0000000800107825 */ /* 0x001fcc00078e0212 */
[----:B------:R0:W-:Y:S04]  /*63b0*/  STG.E.64 desc[UR24][R12.64], R14 ;  /* 0x0000000e0c007986 */ /* 0x0001e8000c101b18 */
[----:B------:R-:W2:Y:S04]  /*63c0*/  LDG.E.64 R20, desc[UR24][R2.64] ;  /* 0x0000001802147981 */ /* 0x000ea8000c1e1b00 */
[----:B------:R-:W3:Y:S04]  /*63d0*/  LDG.E.64 R8, desc[UR24][R8.64] ;  /* 0x0000001808087981 */ /* 0x000ee8000c1e1b00 */
[----:B------:R-:W3:Y:S01]  /*63e0*/  LDG.E.64 R18, desc[UR24][R16.64] ;  /* 0x0000001810127981 */ /* 0x000ee2000c1e1b00 */
[----:B--2---:R-:W-:-:S08]  /*63f0*/  DMUL R20, R20, 0.5 ;  /* 0x3fe0000014147828 */ /* 0x004fd00000000000 */
[----:B---3--:R-:W-:-:S07]  /*6400*/  DFMA R18, R20, R8, R18 ;  /* 0x000000081412722b */ /* 0x008fce0000000012 */
[----:B------:R0:W-:Y:S01]  /*6410*/  STG.E.64 desc[UR24][R16.64], R18 ;  /* 0x0000001210007986 */ /* 0x0001e2000c101b18 */
[----:B------:R-:W-:Y:S05]  /*6420*/  BRA `(.L_x_72) ;  /* 0x0000000400287947 */ /* 0x000fea0003800000 */
.L_x_74:
[----:B------:R-:W-:-:S09]  /*6430*/  UISETP.GT.AND UP2, UPT, UR8, 0x16, UPT ;  /* 0x000000160800788c */ /* 0x000fd2000bf44270 */
[----:B------:R-:W-:Y:S05]  /*6440*/  BRA.U UP2, `(.L_x_72) ;  /* 0x0000000502207547 */ /* 0x000fea000b800000 */
.L_x_73:
        /* <DEDUP_REMOVED lines=10> */
[----:B01----:R-:W3:Y:S04]  /*64f0*/  LDG.E.64 R42, desc[UR24][R2.64] ;  /* 0x00000018022a7981 */ /* 0x003ee8000c1e1b00 */
[----:B------:R-:W3:Y:S02]  /*6500*/  LDG.E.64 R20, desc[UR24][R14.64] ;  /* 0x000000180e147981 */ /* 0x000ee4000c1e1b00 */
[----:B---3--:R-:W-:-:S07]  /*6510*/  DFMA R20, R42, R12, R20 ;  /* 0x0000000c2a14722b */ /* 0x008fce0000000014 */
[----:B------:R2:W-:Y:S01]  /*6520*/  STG.E.64 desc[UR24][R14.64], R20 ;  /* 0x000000140e007986 */ /* 0x0005e2000c101b18 */
[----:B------:R-:W-:Y:S05]  /*6530*/  BRA.U !UP0, `(.L_x_77) ;  /* 0x00000001085c7547 */ /* 0x000fea000b800000 */
[----:B------:R-:W-:-:S09]  /*6540*/  UISETP.NE.AND UP2, UPT, UR27, URZ, UPT ;  /* 0x000000ff1b00728c */ /* 0x000fd2000bf45270 */
[----:B------:R-:W-:Y:S05]  /*6550*/  BRA.U UP2, `(.L_x_78) ;  /* 0x0000000102a47547 */ /* 0x000fea000b800000 */
[----:B------:R-:W0:Y:S01]  /*6560*/  LDC.64 R12, c[0x0][0x3f0] ;  /* 0x0000fc00ff0c7b82 */ /* 0x000e220000000a00 */
[----:B------:R-:W-:Y:S01]  /*6570*/  MOV R4, UR6 ;  /* 0x0000000600047c02 */ /* 0x000fe20008000f00 */
[----:B--2---:R-:W2:Y:S04]  /*6580*/  LDG.E.64 R16, desc[UR24][R2.64] ;  /* 0x0000001802107981 */ /* 0x004ea8000c1e1b00 */
[----:B------:R-:W-:Y:S02]  /*6590*/  IMAD R47, R4, 0x800, R5 ;  /* 0x00000800042f7824 */ /* 0x000fe400078e0205 */
[----:B------:R-:W1:Y:S08]  /*65a0*/  LDC.64 R14, c[0x0][0x468] ;  /* 0x00011a00ff0e7b82 */ /* 0x000e700000000a00 */
[----:B------:R-:W3:Y:S01]  /*65b0*/  LDC.64 R42, c[0x0][0x450] ;  /* 0x00011400ff2a7b82 */ /* 0x000ee20000000a00 */
[----:B0-----:R-:W-:-:S07]  /*65c0*/  IMAD.WIDE R12, R0, 0x8, R12 ;  /* 0x00000008000c7825 */ /* 0x001fce00078e020c */
[----:B------:R-:W0:Y:S01]  /*65d0*/  LDC.64 R20, c[0x0][0x3e8] ;  /* 0x0000fa00ff147b82 */ /* 0x000e220000000a00 */
[C---:B-1----:R-:W-:Y:S02]  /*65e0*/  IMAD.WIDE R44, R47.reuse, 0x8, R14 ;  /* 0x000000082f2c7825 */ /* 0x042fe400078e020e */
[----:B------:R-:W2:Y:S04]  /*65f0*/  LDG.E.64 R14, desc[UR24][R12.64] ;  /* 0x000000180c0e7981 */ /* 0x000ea8000c1e1b00 */
[----:B------:R-:W2:Y:S01]  /*6600*/  LDG.E.64 R18, desc[UR24][R44.64] ;  /* 0x000000182c127981 */ /* 0x000ea2000c1e1b00 */
[----:B---3--:R-:W-:Y:S01]  /*6610*/  IMAD.WIDE R42, R47, 0x8, R42 ;  /* 0x000000082f2a7825 */ /* 0x008fe200078e022a */
[----:B--2---:R-:W-:-:S03]  /*6620*/  DFMA R14, R16, R18, R14 ;  /* 0x00000012100e722b */ /* 0x004fc6000000000e */
[----:B0-----:R-:W-:-:S04]  /*6630*/  IMAD.WIDE R16, R0, 0x8, R20 ;  /* 0x0000000800107825 */ /* 0x001fc800078e0214 */
[----:B------:R1:W-:Y:S04]  /*6640*/  STG.E.64 desc[UR24][R12.64], R14 ;  /* 0x0000000e0c007986 */ /* 0x0003e8000c101b18 */
[----:B------:R-:W2:Y:S04]  /*6650*/  LDG.E.64 R20, desc[UR24][R2.64] ;  /* 0x0000001802147981 */ /* 0x000ea8000c1e1b00 */
[----:B------:R-:W2:Y:S04]  /*6660*/  LDG.E.64 R42, desc[UR24][R42.64] ;  /* 0x000000182a2a7981 */ /* 0x000ea8000c1e1b00 */
[----:B------:R-:W2:Y:S02]  /*6670*/  LDG.E.64 R18, desc[UR24][R16.64] ;  /* 0x0000001810127981 */ /* 0x000ea4000c1e1b00 */
[----:B--2---:R-:W-:-:S07]  /*6680*/  DFMA R18, R20, R42, R18 ;  /* 0x0000002a1412722b */ /* 0x004fce0000000012 */
[----:B------:R1:W-:Y:S01]  /*6690*/  STG.E.64 desc[UR24][R16.64], R18 ;  /* 0x0000001210007986 */ /* 0x0003e2000c101b18 */
[----:B------:R-:W-:Y:S05]  /*66a0*/  BRA `(.L_x_78) ;  /* 0x0000000000507947 */ /* 0x000fea0003800000 */
.L_x_77:
[----:B------:R-:W0:Y:S01]  /*66b0*/  LDC.64 R12, c[0x0][0x3f0] ;  /* 0x0000fc00ff0c7b82 */ /* 0x000e220000000a00 */
[----:B------:R-:W-:-:S04]  /*66c0*/  MOV R4, UR6 ;  /* 0x0000000600047c02 */ /* 0x000fc80008000f00 */
[----:B------:R-:W-:-:S03]  /*66d0*/  LEA R47, R4, R5, 0xb ;  /* 0x00000005042f7211 */ /* 0x000fc600078e58ff */
[----:B--2---:R-:W1:Y:S08]  /*66e0*/  LDC.64 R14, c[0x0][0x460] ;  /* 0x00011800ff0e7b82 */ /* 0x004e700000000a00 */
[----:B------:R-:W2:Y:S01]  /*66f0*/  LDC.64 R44, c[0x0][0x448] ;  /* 0x00011200ff2c7b82 */ /* 0x000ea20000000a00 */
[----:B0-----:R-:W-:-:S07]  /*6700*/  IMAD.WIDE R20, R0, 0x8, R12 ;  /* 0x0000000800147825 */ /* 0x001fce00078e020c */
[----:B------:R-:W0:Y:S01]  /*6710*/  LDC.64 R18, c[0x0][0x3e8] ;  /* 0x0000fa00ff127b82 */ /* 0x000e220000000a00 */
[----:B------:R-:W3:Y:S01]  /*6720*/  LDG.E.64 R12, desc[UR24][R20.64] ;  /* 0x00000018140c7981 */ /* 0x000ee2000c1e1b00 */
[----:B-1----:R-:W-:-:S03]  /*6730*/  IMAD.WIDE R42, R47, 0x8, R14 ;  /* 0x000000082f2a7825 */ /* 0x002fc600078e020e */
[----:B------:R-:W3:Y:S04]  /*6740*/  LDG.E.64 R14, desc[UR24][R2.64] ;  /* 0x00000018020e7981 */ /* 0x000ee8000c1e1b00 */
[----:B------:R-:W3:Y:S01]  /*6750*/  LDG.E.64 R16, desc[UR24][R42.64] ;  /* 0x000000182a107981 */ /* 0x000ee2000c1e1b00 */
[----:B--2---:R-:W-:-:S04]  /*6760*/  IMAD.WIDE R46, R47, 0x8, R44 ;  /* 0x000000082f2e7825 */ /* 0x004fc800078e022c */
[----:B0-----:R-:W-:Y:S01]  /*6770*/  IMAD.WIDE R44, R0, 0x8, R18 ;  /* 0x00000008002c7825 */ /* 0x001fe200078e0212 */
[----:B---3--:R-:W-:-:S07]  /*6780*/  DFMA R12, R14, R16, R12 ;  /* 0x000000100e0c722b */ /* 0x008fce000000000c */
[----:B------:R0:W-:Y:S04]  /*6790*/  STG.E.64 desc[UR24][R20.64], R12 ;  /* 0x0000000c14007986 */ /* 0x0001e8000c101b18 */
[----:B------:R-:W2:Y:S04]  /*67a0*/  LDG.E.64 R16, desc[UR24][R2.64] ;  /* 0x0000001802107981 */ /* 0x000ea8000c1e1b00 */
[----:B------:R-:W2:Y:S04]  /*67b0*/  LDG.E.64 R18, desc[UR24][R46.64] ;  /* 0x000000182e127981 */ /* 0x000ea8000c1e1b00 */
[----:B------:R-:W2:Y:S02]  /*67c0*/  LDG.E.64 R14, desc[UR24][R44.64] ;  /* 0x000000182c0e7981 */ /* 0x000ea4000c1e1b00 */
[----:B--2---:R-:W-:-:S07]  /*67d0*/  DFMA R14, R16, R18, R14 ;  /* 0x00000012100e722b */ /* 0x004fce000000000e */
[----:B------:R0:W-:Y:S04]  /*67e0*/  STG.E.64 desc[UR24][R44.64], R14 ;  /* 0x0000000e2c007986 */ /* 0x0001e8000c101b18 */
.L_x_78:
[----:B01----:R-:W0:Y:S01]  /*67f0*/  LDC.64 R12, c[0x0][0x3f8] ;  /* 0x0000fe00ff0c7b82 */ /* 0x003e220000000a00 */
[----:B------:R-:W3:Y:S04]  /*6800*/  LDG.E.64 R10, desc[UR24][R10.64] ;  /* 0x000000180a0a7981 */ /* 0x000ee8000c1e1b00 */
[----:B--2---:R-:W3:Y:S03]  /*6810*/  LDG.E.64 R16, desc[UR24][R2.64] ;  /* 0x0000001802107981 */ /* 0x004ee6000c1e1b00 */
[----:B------:R-:W1:Y:S01]  /*6820*/  LDC.64 R18, c[0x0][0x400] ;  /* 0x00010000ff127b82 */ /* 0x000e620000000a00 */
[----:B0-----:R-:W-:-:S05]  /*6830*/  IMAD.WIDE R12, R0, 0x8, R12 ;  /* 0x00000008000c7825 */ /* 0x001fca00078e020c */
[----:B------:R-:W3:Y:S02]  /*6840*/  LDG.E.64 R14, desc[UR24][R12.64] ;  /* 0x000000180c0e7981 */ /* 0x000ee4000c1e1b00 */
[----:B---3--:R-:W-:Y:S01]  /*6850*/  DFMA R14, R16, R10, R14 ;  /* 0x0000000a100e722b */ /* 0x008fe2000000000e */
[----:B-1----:R-:W-:-:S06]  /*6860*/  IMAD.WIDE R16, R0, 0x8, R18 ;  /* 0x0000000800107825 */ /* 0x002fcc00078e0212 */
[----:B------:R4:W-:Y:S04]  /*6870*/  STG.E.64 desc[UR24][R12.64], R14 ;  /* 0x0000000e0c007986 */ /* 0x0009e8000c101b18 */
[----:B------:R-:W2:Y:S04]  /*6880*/  LDG.E.64 R8, desc[UR24][R8.64] ;  /* 0x0000001808087981 */ /* 0x000ea8000c1e1b00 */
[----:B------:R-:W2:Y:S04]  /*6890*/  LDG.E.64 R20, desc[UR24][R2.64] ;  /* 0x0000001802147981 */ /* 0x000ea8000c1e1b00 */
[----:B------:R-:W2:Y:S02]  /*68a0*/  LDG.E.64 R18, desc[UR24][R16.64] ;  /* 0x0000001810127981 */ /* 0x000ea4000c1e1b00 */
[----:B--2---:R-:W-:-:S07]  /*68b0*/  DFMA R18, R20, R8, R18 ;  /* 0x000000081412722b */ /* 0x004fce0000000012 */
[----:B------:R4:W-:Y:S04]  /*68c0*/  STG.E.64 desc[UR24][R16.64], R18 ;  /* 0x0000001210007986 */ /* 0x0009e8000c101b18 */
.L_x_72:
[----:B------:R-:W-:Y:S05]  /*68d0*/  BRA.U UP1, `(.L_x_79) ;  /* 0xffffffe901c47547 */ /* 0x000fea000b83ffff */
[----:B------:R-:W-:Y:S05]  /*68e0*/  @P0 BRA `(.L_x_80) ;  /* 0xffffffa400bc0947 */ /* 0x000fea000383ffff */
.L_x_3:
[----:B------:R-:W5:Y:S01]  /*68f0*/  LDCU UR4, c[0x0][0x384] ;  /* 0x00007080ff0477ac */ /* 0x000f620008000800 */
[----:B------:R-:W-:-:S04]  /*6900*/  UIADD3 UR8, UPT, UPT, UR8, 0x1, URZ ;  /* 0x0000000108087890 */ /* 0x000fc8000fffe0ff */
[----:B-----5:R-:W-:-:S09]  /*6910*/  UISETP.NE.AND UP0, UPT, UR8, UR4, UPT ;  /* 0x000000040800728c */ /* 0x020fd2000bf05270 */
[----:B------:R-:W-:Y:S05]  /*6920*/  BRA.U UP0, `(.L_x_81) ;  /* 0xffffffa5005c7547 */ /* 0x000fea000b83ffff */
.L_x_2:
[----:B01----:R-:W5:Y:S01]  /*6930*/  LDL.64 R50, [R1+0x1a8] ;  /* 0x0001a80001327983 */ /* 0x003f620000100a00 */
[----:B--23--:R-:W0:Y:S03]  /*6940*/  LDC.64 R8, c[0x0][0x3a0] ;  /* 0x0000e800ff087b82 */ /* 0x00ce260000000a00 */
[----:B------:R-:W2:Y:S04]  /*6950*/  LDL.64 R10, [R1+0x350] ;  /* 0x00035000010a7983 */ /* 0x000ea80000100a00 */
[----:B----4-:R-:W3:Y:S01]  /*6960*/  LDL.64 R12, [R1+0x4f8] ;  /* 0x0004f800010c7983 */ /* 0x010ee20000100a00 */
[----:B------:R-:W1:Y:S03]  /*6970*/  LDC.64 R2, c[0x0][0x398] ;  /* 0x0000e600ff027b82 */ /* 0x000e660000000a00 */
[----:B------:R-:W4:Y:S04]  /*6980*/  LDL.64 R14, [R1+0x6a0] ;  /* 0x0006a000010e7983 */ /* 0x000f280000100a00 */
[----:B------:R-:W4:Y:S01]  /*6990*/  LDL.64 R16, [R1+0x9f0] ;  /* 0x0009f00001107983 */ /* 0x000f220000100a00 */
        /* <DEDUP_REMOVED lines=11> */
[----:B------:R-:W4:Y:S04]  /*6a50*/  LDL.64 R32, [R1+0x1b8] ;  /* 0x0001b80001207983 */ /* 0x000f280000100a00 */
[----:B------:R-:W4:Y:S04]  /*6a60*/  LDL.64 R34, [R1+0x360] ;  /* 0x0003600001227983 */ /* 0x000f280000100a00 */
[----:B------:R-:W4:Y:S04]  /*6a70*/  LDL.64 R36, [R1+0x508] ;  /* 0x0005080001247983 */ /* 0x000f280000100a00 */
[----:B------:R-:W4:Y:S04]  /*6a80*/  LDL.64 R38, [R1+0x6b0] ;  /* 0x0006b00001267983 */ /* 0x000f280000100a00 */
[----:B------:R-:W4:Y:S04]  /*6a90*/  LDL.64 R40, [R1+0xa00] ;  /* 0x000a000001287983 */ /* 0x000f280000100a00 */
[----:B------:R-:W4:Y:S01]  /*6aa0*/  LDL.64 R42, [R1+0x858] ;  /* 0x00085800012a7983 */ /* 0x000f220000100a00 */
[----:B0-----:R-:W-:-:S03]  /*6ab0*/  IMAD.WIDE R8, R5, 0x8, R8 ;  /* 0x0000000805087825 */ /* 0x001fc600078e0208 */
[----:B------:R-:W4:Y:S01]  /*6ac0*/  LDL.64 R64, [R1+0x1c0] ;  /* 0x0001c00001407983 */ /* 0x000f220000100a00 */
[----:B-1----:R-:W-:-:S03]  /*6ad0*/  IMAD.WIDE R2, R5, 0x8, R2 ;  /* 0x0000000805027825 */ /* 0x002fc600078e0202 */
[----:B------:R-:W4:Y:S01]  /*6ae0*/  LDL.64 R52, [R1+0x528] ;  /* 0x0005280001347983 */ /* 0x000f220000100a00 */
[----:B------:R-:W-:-:S03]  /*6af0*/  IMAD.WIDE R6, R5, 0x8, R6 ;  /* 0x0000000805067825 */ /* 0x000fc600078e0206 */
[----:B------:R-:W4:Y:S01]  /*6b00*/  LDL.64 R54, [R1+0x6d0] ;  /* 0x0006d00001367983 */ /* 0x000f220000100a00 */
[----:B------:R-:W-:-:S03]  /*6b10*/  IMAD.WIDE R46, R5, 0x8, R46 ;  /* 0x00000008052e7825 */ /* 0x000fc600078e022e */
[----:B------:R-:W4:Y:S01]  /*6b20*/  LDL.64 R56, [R1+0xa20] ;  /* 0x000a200001387983 */ /* 0x000f220000100a00 */
[----:B------:R-:W-:-:S03]  /*6b30*/  IMAD.WIDE R44, R5, 0x8, R44 ;  /* 0x00000008052c7825 */ /* 0x000fc600078e022c */
[----:B------:R-:W4:Y:S01]  /*6b40*/  LDL.64 R58, [R1+0x878] ;  /* 0x00087800013a7983 */ /* 0x000f220000100a00 */
[----:B------:R-:W-:-:S03]  /*6b50*/  IMAD.WIDE R48, R5, 0x8, R48 ;  /* 0x0000000805307825 */ /* 0x000fc600078e0230 */
[----:B------:R-:W4:Y:S04]  /*6b60*/  LDL.64 R4, [R1+0x368] ;  /* 0x0003680001047983 */ /* 0x000f280000100a00 */
[----:B------:R-:W4:Y:S04]  /*6b70*/  LDL.64 R60, [R1+0x1e0] ;  /* 0x0001e000013c7983 */ /* 0x000f280000100a00 */
[----:B------:R-:W4:Y:S04]  /*6b80*/  LDL.64 R62, [R1+0x388] ;  /* 0x00038800013e7983 */ /* 0x000f280000100a00 */
[----:B-----5:R-:W-:Y:S04]  /*6b90*/  STG.E.64 desc[UR24][R8.64], R50 ;  /* 0x0000003208007986 */ /* 0x020fe8000c101b18 */
[----:B--2---:R0:W-:Y:S04]  /*6ba0*/  STG.E.64 desc[UR24][R2.64], R10 ;  /* 0x0000000a02007986 */ /* 0x0041e8000c101b18 */
[----:B---3--:R1:W-:Y:S04]  /*6bb0*/  STG.E.64 desc[UR24][R6.64], R12 ;  /* 0x0000000c06007986 */ /* 0x0083e8000c101b18 */
[----:B----4-:R2:W-:Y:S04]  /*6bc0*/  STG.E.64 desc[UR24][R46.64], R14 ;  /* 0x0000000e2e007986 */ /* 0x0105e8000c101b18 */
[----:B------:R3:W-:Y:S04]  /*6bd0*/  STG.E.64 desc[UR24][R44.64], R16 ;  /* 0x000000102c007986 */ /* 0x0007e8000c101b18 */
[----:B0-----:R-:W4:Y:S04]  /*6be0*/  LDL.64 R10, [R1+0x510] ;  /* 0x00051000010a7983 */ /* 0x001f280000100a00 */
[----:B-1----:R-:W5:Y:S04]  /*6bf0*/  LDL.64 R12, [R1+0x6b8] ;  /* 0x0006b800010c7983 */ /* 0x002f680000100a00 */
[----:B--2---:R-:W2:Y:S04]  /*6c00*/  LDL.64 R14, [R1+0xa08] ;  /* 0x000a0800010e7983 */ /* 0x004ea80000100a00 */
[----:B------:R0:W-:Y:S04]  /*6c10*/  STG.E.64 desc[UR24][R48.64], R18 ;  /* 0x0000001230007986 */ /* 0x0001e8000c101b18 */
[----:B---3--:R-:W3:Y:S04]  /*6c20*/  LDL.64 R16, [R1+0x860] ;  /* 0x0008600001107983 */ /* 0x008ee80000100a00 */
[----:B------:R1:W-:Y:S04]  /*6c30*/  STG.E.64 desc[UR24][R8.64+0x4000], R20 ;  /* 0x0040001408007986 */ /* 0x0003e8000c101b18 */
[----:B------:R1:W-:Y:S04]  /*6c40*/  STG.E.64 desc[UR24][R2.64+0x4000], R22 ;  /* 0x0040001602007986 */ /* 0x0003e8000c101b18 */
[----:B0-----:R-:W3:Y:S04]  /*6c50*/  LDL.64 R18, [R1+0x1c8] ;  /* 0x0001c80001127983 */ /* 0x001ee80000100a00 */
[----:B------:R0:W-:Y:S04]  /*6c60*/  STG.E.64 desc[UR24][R6.64+0x4000], R24 ;  /* 0x0040001806007986 */ /* 0x0001e8000c101b18 */
[----:B-1----:R-:W3:Y:S04]  /*6c70*/  LDL.64 R20, [R1+0x370] ;  /* 0x0003700001147983 */ /* 0x002ee80000100a00 */
[----:B------:R-:W3:Y:S04]  /*6c80*/  LDL.64 R22, [R1+0x518] ;  /* 0x0005180001167983 */ /* 0x000ee80000100a00 */
[----:B------:R1:W-:Y:S04]  /*6c90*/  STG.E.64 desc[UR24][R46.64+0x4000], R26 ;  /* 0x0040001a2e007986 */ /* 0x0003e8000c101b18 */
[----:B0-----:R-:W3:Y:S04]  /*6ca0*/  LDL.64 R24, [R1+0x6c0] ;  /* 0x0006c00001187983 */ /* 0x001ee80000100a00 */
[----:B------:R0:W-:Y:S04]  /*6cb0*/  STG.E.64 desc[UR24][R44.64+0x4000], R28 ;  /* 0x0040001c2c007986 */ /* 0x0001e8000c101b18 */
[----:B------:R0:W-:Y:S04]  /*6cc0*/  STG.E.64 desc[UR24][R48.64+0x4000], R30 ;  /* 0x0040001e30007986 */ /* 0x0001e8000c101b18 */
[----:B-1----:R-:W3:Y:S04]  /*6cd0*/  LDL.64 R26, [R1+0xa10] ;  /* 0x000a1000011a7983 */ /* 0x002ee80000100a00 */
[----:B------:R1:W-:Y:S04]  /*6ce0*/  STG.E.64 desc[UR24][R8.64+0x8000], R32 ;  /* 0x0080002008007986 */ /* 0x0003e8000c101b18 */
[----:B0-----:R-:W3:Y:S04]  /*6cf0*/  LDL.64 R28, [R1+0x868] ;  /* 0x00086800011c7983 */ /* 0x001ee80000100a00 */
[----:B------:R-:W3:Y:S04]  /*6d00*/  LDL.64 R30, [R1+0x1d0] ;  /* 0x0001d000011e7983 */ /* 0x000ee80000100a00 */
[----:B------:R0:W-:Y:S04]  /*6d10*/  STG.E.64 desc[UR24][R2.64+0x8000], R34 ;  /* 0x0080002202007986 */ /* 0x0001e8000c101b18 */
[----:B-1----:R-:W3:Y:S04]  /*6d20*/  LDL.64 R32, [R1+0x378] ;  /* 0x0003780001207983 */ /* 0x002ee80000100a00 */
        /* <DEDUP_REMOVED lines=8> */
[----:B------:R-:W3:Y:S04]  /*6db0*/  LDL.64 R50, [R1+0x380] ;  /* 0x0003800001327983 */ /* 0x000ee80000100a00 */
[----:B-1----:R-:W3:Y:S04]  /*6dc0*/  LDL.64 R42, [R1+0x1d8] ;  /* 0x0001d800012a7983 */ /* 0x002ee80000100a00 */
[----:B------:R0:W-:Y:S04]  /*6dd0*/  STG.E.64 desc[UR24][R8.64+0xc000], R64 ;  /* 0x00c0004008007986 */ /* 0x0001e8000c101b18 */
[----:B------:R1:W-:Y:S04]  /*6de0*/  STG.E.64 desc[UR24][R2.64+0xc000], R4 ;  /* 0x00c0000402007986 */ /* 0x0003e8000c101b18 */
[----:B0-----:R-:W3:Y:S04]  /*6df0*/  LDL.64 R64, [R1+0x530] ;  /* 0x0005300001407983 */ /* 0x001ee80000100a00 */
[----:B-1----:R-:W3:Y:S04]  /*6e00*/  LDL.64 R4, [R1+0x6d8] ;  /* 0x0006d80001047983 */ /* 0x002ee80000100a00 */
[----:B----4-:R0:W-:Y:S04]  /*6e10*/  STG.E.64 desc[UR24][R6.64+0xc000], R10 ;  /* 0x00c0000a06007986 */ /* 0x0101e8000c101b18 */
[----:B-----5:R1:W-:Y:S04]  /*6e20*/  STG.E.64 desc[UR24][R46.64+0xc000], R12 ;  /* 0x00c0000c2e007986 */ /* 0x0203e8000c101b18 */
[----:B--2---:R2:W-:Y:S04]  /*6e30*/  STG.E.64 desc[UR24][R44.64+0xc000], R14 ;  /* 0x00c0000e2c007986 */ /* 0x0045e8000c101b18 */
[----:B0-----:R-:W4:Y:S04]  /*6e40*/  LDL.64 R10, [R1+0xa28] ;  /* 0x000a2800010a7983 */ /* 0x001f280000100a00 */
[----:B-1----:R-:W5:Y:S04]  /*6e50*/  LDL.64 R12, [R1+0x880] ;  /* 0x00088000010c7983 */ /* 0x002f680000100a00 */
[----:B---3--:R0:W-:Y:S04]  /*6e60*/  STG.E.64 desc[UR24][R48.64+0xc000], R16 ;  /* 0x00c0001030007986 */ /* 0x0081e8000c101b18 */
[----:B--2---:R-:W2:Y:S04]  /*6e70*/  LDL.64 R14, [R1+0x1e8] ;  /* 0x0001e800010e7983 */ /* 0x004ea80000100a00 */
[----:B------:R1:W-:Y:S04]  /*6e80*/  STG.E.64 desc[UR24][R8.64+0x10000], R18 ;  /* 0x0100001208007986 */ /* 0x0003e8000c101b18 */
[----:B0-----:R-:W3:Y:S04]  /*6e90*/  LDL.64 R16, [R1+0x390] ;  /* 0x0003900001107983 */ /* 0x001ee80000100a00 */
        /* <DEDUP_REMOVED lines=16> */
[----:B-1----:R-:W3:Y:S04]  /*6fa0*/  LDL.64 R34, [R1+0xa38] ;  /* 0x000a380001227983 */ /* 0x002ee80000100a00 */
[----:B------:R0:W-:Y:S04]  /*6fb0*/  STG.E.64 desc[UR24][R46.64+0x14000], R36 ;  /* 0x014000242e007986 */ /* 0x0001e8000c101b18 */
[----:B------:R1:W-:Y:S04]  /*6fc0*/  STG.E.64 desc[UR24][R44.64+0x14000], R38 ;  /* 0x014000262c007986 */ /* 0x0003e8000c101b18 */
[----:B------:R1:W-:Y:S04]  /*6fd0*/  STG.E.64 desc[UR24][R48.64+0x14000], R40 ;  /* 0x0140002830007986 */ /* 0x0003e8000c101b18 */
[----:B------:R1:W-:Y:S04]  /*6fe0*/  STG.E.64 desc[UR24][R8.64+0x18000], R42 ;  /* 0x0180002a08007986 */ /* 0x0003e8000c101b18 */
[----:B0-----:R-:W3:Y:S04]  /*6ff0*/  LDL.64 R36, [R1+0x890] ;  /* 0x0008900001247983 */ /* 0x001ee80000100a00 */
[----:B-1----:R-:W3:Y:S04]  /*7000*/  LDL.64 R38, [R1+0x1f8] ;  /* 0x0001f80001267983 */ /* 0x002ee80000100a00 */
[----:B------:R-:W3:Y:S04]  /*7010*/  LDL.64 R40, [R1+0x3a0] ;  /* 0x0003a00001287983 */ /* 0x000ee80000100a00 */
[----:B------:R0:W-:Y:S04]  /*7020*/  STG.E.64 desc[UR24][R2.64+0x18000], R50 ;  /* 0x0180003202007986 */ /* 0x0001e8000c101b18 */
[----:B------:R-:W3:Y:S04]  /*7030*/  LDL.64 R42, [R1+0x548] ;  /* 0x00054800012a7983 */ /* 0x000ee80000100a00 */
        /* <DEDUP_REMOVED lines=16> */
[----:B0-----:R-:W3:Y:S04]  /*7140*/  LDL.64 R4, [R1+0x8a0] ;  /* 0x0008a00001047983 */ /* 0x001ee80000100a00 */
        /* <DEDUP_REMOVED lines=29> */
[----:B0-----:R-:W3:Y:S04]  /*7320*/  LDL.64 R36, [R1+0x3c0] ;  /* 0x0003c00001247983 */ /* 0x001ee80000100a00 */
[----:B-1----:R-:W3:Y:S04]  /*7330*/  LDL.64 R38, [R1+0x568] ;  /* 0x0005680001267983 */ /* 0x002ee80000100a00 */
[----:B------:R0:W-:Y:S04]  /*7340*/  STG.E.64 desc[UR24][R6.64+0x28000], R42 ;  /* 0x0280002a06007986 */ /* 0x0001e8000c101b18 */
[----:B------:R-:W3:Y:S04]  /*7350*/  LDL.64 R40, [R1+0x710] ;  /* 0x0007100001287983 */ /* 0x000ee80000100a00 */
        /* <DEDUP_REMOVED lines=221> */
[----:B-1----:R-:W3:Y:S04]  /*8130*/  LDL.64 R60, [R1+0x2b0] ;  /* 0x0002b000013c7983 */ /* 0x002ee80000100a00 */
[----:B0-----:R-:W3:Y:S04]  /*8140*/  LDL.64 R62, [R1+0x458] ;  /* 0x00045800013e7983 */ /* 0x001ee80000100a00 */
        /* <DEDUP_REMOVED lines=29> */
[----:B-1----:R-:W4:Y:S04]  /*8320*/  LDL.64 R34, [R1+0x600] ;  /* 0x0006000001227983 */ /* 0x002f280000100a00 */
        /* <DEDUP_REMOVED lines=22> */
[----:B----4-:R-:W-:Y:S04]  /*8490*/  STG.E.64 desc[UR24][R6.64+0x84000], R34 ;  /* 0x0840002206007986 */ /* 0x010fe8000c101b18 */
[----:B------:R0:W-:Y:S04]  /*84a0*/  STG.E.64 desc[UR24][R46.64+0x84000], R4 ;  /* 0x084000042e007986 */ /* 0x0001e8000c101b18 */
[----:B------:R1:W-:Y:S04]  /*84b0*/  STG.E.64 desc[UR24][R44.64+0x84000], R10 ;  /* 0x0840000a2c007986 */ /* 0x0003e8000c101b18 */
[----:B-----5:R4:W-:Y:S04]  /*84c0*/  STG.E.64 desc[UR24][R48.64+0x84000], R12 ;  /* 0x0840000c30007986 */ /* 0x0209e8000c101b18 */
[----:B--2---:R2:W-:Y:S04]  /*84d0*/  STG.E.64 desc[UR24][R8.64+0x88000], R14 ;  /* 0x0880000e08007986 */ /* 0x0045e8000c101b18 */
[----:B0-----:R-:W5:Y:S04]  /*84e0*/  LDL.64 R4, [R1+0x960] ;  /* 0x0009600001047983 */ /* 0x001f680000100a00 */
[----:B-1----:R-:W5:Y:S04]  /*84f0*/  LDL.64 R10, [R1+0x2c8] ;  /* 0x0002c800010a7983 */ /* 0x002f680000100a00 */
[----:B----4-:R-:W4:Y:S04]  /*8500*/  LDL.64 R12, [R1+0x470] ;  /* 0x00047000010c7983 */ /* 0x010f280000100a00 */
[----:B---3--:R0:W-:Y:S04]  /*8510*/  STG.E.64 desc[UR24][R2.64+0x88000], R16 ;  /* 0x0880001002007986 */ /* 0x0081e8000c101b18 */
[----:B--2---:R-:W2:Y:S04]  /*8520*/  LDL.64 R14, [R1+0x618] ;  /* 0x00061800010e7983 */ /* 0x004ea80000100a00 */
[----:B------:R1:W-:Y:S04]  /*8530*/  STG.E.64 desc[UR24][R6.64+0x88000], R18 ;  /* 0x0880001206007986 */ /* 0x0003e8000c101b18 */
[----:B------:R3:W-:Y:S04]  /*8540*/  STG.E.64 desc[UR24][R46.64+0x88000], R20 ;  /* 0x088000142e007986 */ /* 0x0007e8000c101b18 */
[----:B0-----:R-:W2:Y:S04]  /*8550*/  LDL.64 R16, [R1+0x7c0] ;  /* 0x0007c00001107983 */ /* 0x001ea80000100a00 */
[----:B------:R0:W-:Y:S04]  /*8560*/  STG.E.64 desc[UR24][R44.64+0x88000], R22 ;  /* 0x088000162c007986 */ /* 0x0001e8000c101b18 */
[----:B-1----:R-:W2:Y:S04]  /*8570*/  LDL.64 R18, [R1+0xb10] ;  /* 0x000b100001127983 */ /* 0x002ea80000100a00 */
[----:B---3--:R-:W3:Y:S04]  /*8580*/  LDL.64 R20, [R1+0x968] ;  /* 0x0009680001147983 */ /* 0x008ee80000100a00 */
        /* <DEDUP_REMOVED lines=10> */
[----:B------:R-:W3:Y:S04]  /*8630*/  LDL.64 R34, [R1+0x2d8] ;  /* 0x0002d80001227983 */ /* 0x000ee80000100a00 */
[----:B0-----:R-:W3:Y:S04]  /*8640*/  LDL.64 R32, [R1+0x970] ;  /* 0x0009700001207983 */ /* 0x001ee80000100a00 */
[----:B------:R0:W-:Y:S04]  /*8650*/  STG.E.64 desc[UR24][R44.64+0x8c000], R64 ;  /* 0x08c000402c007986 */ /* 0x0001e8000c101b18 */
[----:B0-----:R-:W3:Y:S04]  /*8660*/  LDL.64 R64, [R1+0x2e8] ;  /* 0x0002e80001407983 */ /* 0x001ee80000100a00 */
[----:B-----5:R0:W-:Y:S04]  /*8670*/  STG.E.64 desc[UR24][R48.64+0x8c000], R4 ;  /* 0x08c0000430007986 */ /* 0x0201e8000c101b18 */
[----:B------:R1:W-:Y:S04]  /*8680*/  STG.E.64 desc[UR24][R8.64+0x90000], R10 ;  /* 0x0900000a08007986 */ /* 0x0003e8000c101b18 */
[----:B----4-:R4:W-:Y:S04]  /*8690*/  STG.E.64 desc[UR24][R2.64+0x90000], R12 ;  /* 0x0900000c02007986 */ /* 0x0109e8000c101b18 */
[----:B0-----:R-:W5:Y:S04]  /*86a0*/  LDL.64 R4, [R1+0x490] ;  /* 0x0004900001047983 */ /* 0x001f680000100a00 */
[----:B-1----:R-:W5:Y:S04]  /*86b0*/  LDL.64 R10, [R1+0x638] ;  /* 0x00063800010a7983 */ /* 0x002f680000100a00 */
[----:B--2---:R0:W-:Y:S04]  /*86c0*/  STG.E.64 desc[UR24][R6.64+0x90000], R14 ;  /* 0x0900000e06007986 */ /* 0x0041e8000c101b18 */
[----:B----4-:R-:W2:Y:S04]  /*86d0*/  LDL.64 R12, [R1+0x7e0] ;  /* 0x0007e000010c7983 */ /* 0x010ea80000100a00 */
[----:B------:R1:W-:Y:S04]  /*86e0*/  STG.E.64 desc[UR24][R46.64+0x90000], R16 ;  /* 0x090000102e007986 */ /* 0x0003e8000c101b18 */
[----:B0-----:R-:W4:Y:S04]  /*86f0*/  LDL.64 R14, [R1+0xb30] ;  /* 0x000b3000010e7983 */ /* 0x001f280000100a00 */
[----:B------:R0:W-:Y:S04]  /*8700*/  STG.E.64 desc[UR24][R44.64+0x90000], R18 ;  /* 0x090000122c007986 */ /* 0x0001e8000c101b18 */
[----:B-1----:R-:W4:Y:S04]  /*8710*/  LDL.64 R16, [R1+0x988] ;  /* 0x0009880001107983 */ /* 0x002f280000100a00 */
[----:B---3--:R1:W-:Y:S04]  /*8720*/  STG.E.64 desc[UR24][R48.64+0x90000], R20 ;  /* 0x0900001430007986 */ /* 0x0083e8000c101b18 */
[----:B------:R3:W-:Y:S04]  /*8730*/  STG.E.64 desc[UR24][R8.64+0x94000], R22 ;  /* 0x0940001608007986 */ /* 0x0007e8000c101b18 */
[----:B0-----:R-:W4:Y:S04]  /*8740*/  LDL.64 R18, [R1+0x2f0] ;  /* 0x0002f00001127983 */ /* 0x001f280000100a00 */
[----:B------:R0:W-:Y:S04]  /*8750*/  STG.E.64 desc[UR24][R2.64+0x94000], R24 ;  /* 0x0940001802007986 */ /* 0x0001e8000c101b18 */
[----:B-1----:R-:W4:Y:S04]  /*8760*/  LDL.64 R20, [R1+0x498] ;  /* 0x0004980001147983 */ /* 0x002f280000100a00 */
        /* <DEDUP_REMOVED lines=38> */
[----:B--2---:R2:W-:Y:S04]  /*89d0*/  STG.E.64 desc[UR24][R46.64+0xa0000], R12 ;  /* 0x0a00000c2e007986 */ /* 0x0045e8000c101b18 */
[----:B0-----:R-:W5:Y:S04]  /*89e0*/  LDL.64 R4, [R1+0x800] ;  /* 0x0008000001047983 */ /* 0x001f680000100a00 */
[----:B-1----:R-:W5:Y:S04]  /*89f0*/  LDL.64 R10, [R1+0xb50] ;  /* 0x000b5000010a7983 */ /* 0x002f680000100a00 */
[----:B----4-:R0:W-:Y:S04]  /*8a00*/  STG.E.64 desc[UR24][R44.64+0xa0000], R14 ;  /* 0x0a00000e2c007986 */ /* 0x0101e8000c101b18 */
[----:B--2---:R-:W2:Y:S04]  /*8a10*/  LDL.64 R12, [R1+0x9a8] ;  /* 0x0009a800010c7983 */ /* 0x004ea80000100a00 */
[----:B------:R1:W-:Y:S04]  /*8a20*/  STG.E.64 desc[UR24][R48.64+0xa0000], R16 ;  /* 0x0a00001030007986 */ /* 0x0003e8000c101b18 */
[----:B0-----:R-:W4:Y:S04]  /*8a30*/  LDL.64 R14, [R1+0x310] ;  /* 0x00031000010e7983 */ /* 0x001f280000100a00 */
[----:B------:R0:W-:Y:S04]  /*8a40*/  STG.E.64 desc[UR24][R8.64+0xa4000], R18 ;  /* 0x0a40001208007986 */ /* 0x0001e8000c101b18 */
[----:B-1----:R-:W4:Y:S04]  /*8a50*/  LDL.64 R16, [R1+0x4b8] ;  /* 0x0004b80001107983 */ /* 0x002f280000100a00 */
[----:B------:R1:W-:Y:S04]  /*8a60*/  STG.E.64 desc[UR24][R2.64+0xa4000], R20 ;  /* 0x0a40001402007986 */ /* 0x0003e8000c101b18 */
[----:B---3--:R3:W-:Y:S04]  /*8a70*/  STG.E.64 desc[UR24][R6.64+0xa4000], R22 ;  /* 0x0a40001606007986 */ /* 0x0087e8000c101b18 */
        /* <DEDUP_REMOVED lines=89> */
[----:B------:R-:W-:Y:S04]  /*9010*/  STG.E.64 desc[UR24][R44.64+0xc0000], R64 ;  /* 0x0c0000402c007986 */ /* 0x000fe8000c101b18 */
[----:B-----5:R-:W-:Y:S04]  /*9020*/  STG.E.64 desc[UR24][R48.64+0xc0000], R4 ;  /* 0x0c00000430007986 */ /* 0x020fe8000c101b18 */
[----:B------:R-:W-:Y:S04]  /*9030*/  STG.E.64 desc[UR24][R8.64+0xc4000], R10 ;  /* 0x0c40000a08007986 */ /* 0x000fe8000c101b18 */
[----:B--2---:R-:W-:Y:S04]  /*9040*/  STG.E.64 desc[UR24][R2.64+0xc4000], R12 ;  /* 0x0c40000c02007986 */ /* 0x004fe8000c101b18 */
[----:B----4-:R-:W-:Y:S04]  /*9050*/  STG.E.64 desc[UR24][R6.64+0xc4000], R14 ;  /* 0x0c40000e06007986 */ /* 0x010fe8000c101b18 */
[----:B------:R-:W-:Y:S04]  /*9060*/  STG.E.64 desc[UR24][R46.64+0xc4000], R16 ;  /* 0x0c4000102e007986 */ /* 0x000fe8000c101b18 */
[----:B------:R-:W-:Y:S04]  /*9070*/  STG.E.64 desc[UR24][R44.64+0xc4000], R18 ;  /* 0x0c4000122c007986 */ /* 0x000fe8000c101b18 */
[----:B------:R-:W-:Y:S04]  /*9080*/  STG.E.64 desc[UR24][R48.64+0xc4000], R20 ;  /* 0x0c40001430007986 */ /* 0x000fe8000c101b18 */
[----:B---3--:R-:W-:Y:S04]  /*9090*/  STG.E.64 desc[UR24][R8.64+0xc8000], R22 ;  /* 0x0c80001608007986 */ /* 0x008fe8000c101b18 */
[----:B------:R-:W-:Y:S04]  /*90a0*/  STG.E.64 desc[UR24][R2.64+0xc8000], R24 ;  /* 0x0c80001802007986 */ /* 0x000fe8000c101b18 */
        /* <DEDUP_REMOVED lines=15> */
[----:B------:R-:W-:Y:S01]  /*91a0*/  STG.E.64 desc[UR24][R48.64+0xd0000], R62 ;  /* 0x0d00003e30007986 */ /* 0x000fe2000c101b18 */
[----:B------:R-:W-:Y:S05]  /*91b0*/  EXIT ;  /* 0x000000000000794d */ /* 0x000fea0003800000 */
        .weak           $__internal_0_$__cuda_sm20_dblrcp_rn_slowpath_v3
        .type           $__internal_0_$__cuda_sm20_dblrcp_rn_slowpath_v3,@function
        .size           $__internal_0_$__cuda_sm20_dblrcp_rn_slowpath_v3,(.L_x_540 - $__internal_0_$__cuda_sm20_dblrcp_rn_slowpath_v3)
$__internal_0_$__cuda_sm20_dblrcp_rn_slowpath_v3:
[----:B------:R-:W-:Y:S01]  /*91c0*/  DSETP.GTU.AND P1, PT, |R42|, +INF , PT ;  /* 0x7ff000002a00742a */ /* 0x000fe20003f2c200 */
[----:B------:R-:W-:-:S13]  /*91d0*/  BSSY.RECONVERGENT B0, `(.L_x_82) ;  /* 0x0000024000007945 */ /* 0x000fda0003800200 */
[----:B------:R-:W-:Y:S05]  /*91e0*/  @P1 BRA `(.L_x_83) ;  /* 0x0000000000801947 */ /* 0x000fea0003800000 */
[----:B------:R-:W-:-:S05]  /*91f0*/  LOP3.LUT R46, R43, 0x7fffffff, RZ, 0xc0, !PT ;  /* 0x7fffffff2b2e7812 */ /* 0x000fca00078ec0ff */
[----:B------:R-:W-:-:S05]  /*9200*/  VIADD R44, R46, 0xffffffff ;  /* 0xffffffff2e2c7836 */ /* 0x000fca0000000000 */
[----:B------:R-:W-:-:S13]  /*9210*/  ISETP.GE.U32.AND P1, PT, R44, 0x7fefffff, PT ;  /* 0x7fefffff2c00780c */ /* 0x000fda0003f26070 */
[----:B------:R-:W-:Y:S02]  /*9220*/  @P1 LOP3.LUT R45, R43, 0x7ff00000, RZ, 0x3c, !PT ;  /* 0x7ff000002b2d1812 */ /* 0x000fe400078e3cff */
[----:B------:R-:W-:Y:S01]  /*9230*/  @P1 MOV R44, RZ ;  /* 0x000000ff002c1202 */ /* 0x000fe20000000f00 */
[----:B------:R-:W-:Y:S06]  /*9240*/  @P1 BRA `(.L_x_84) ;  /* 0x0000000000701947 */ /* 0x000fec0003800000 */
[----:B------:R-:W-:-:S13]  /*9250*/  ISETP.GE.U32.AND P1, PT, R46, 0x1000001, PT ;  /* 0x010000012e00780c */ /* 0x000fda0003f26070 */
[----:B------:R-:W-:Y:S05]  /*9260*/  @!P1 BRA `(.L_x_85) ;  /* 0x0000000000389947 */ /* 0x000fea0003800000 */
[----:B------:R-:W-:Y:S01]  /*9270*/  IADD3 R45, PT, PT, R43, -0x3fe00000, RZ ;  /* 0xc02000002b2d7810 */ /* 0x000fe20007ffe0ff */
[----:B------:R-:W-:Y:S01]  /*9280*/  IMAD.MOV.U32 R44, RZ, RZ, R42 ;  /* 0x000000ffff2c7224 */ /* 0x000fe200078e002a */
[----:B------:R-:W-:Y:S02]  /*9290*/  MOV R46, R8 ;  /* 0x00000008002e7202 */ /* 0x000fe40000000f00 */
[----:B------:R-:W0:Y:S04]  /*92a0*/  MUFU.RCP64H R47, R45 ;  /* 0x0000002d002f7308 */ /* 0x000e280000001800 */
[----:B0-----:R-:W-:-:S08]  /*92b0*/  DFMA R52, -R44, R46, 1 ;  /* 0x3ff000002c34742b */ /* 0x001fd0000000012e */
[----:B------:R-:W-:-:S08]  /*92c0*/  DFMA R52, R52, R52, R52 ;  /* 0x000000343434722b */ /* 0x000fd00000000034 */
[----:B------:R-:W-:-:S08]  /*92d0*/  DFMA R52, R46, R52, R46 ;  /* 0x000000342e34722b */ /* 0x000fd0000000002e */
[----:B------:R-:W-:-:S08]  /*92e0*/  DFMA R46, -R44, R52, 1 ;  /* 0x3ff000002c2e742b */ /* 0x000fd00000000134 */
[----:B------:R-:W-:-:S08]  /*92f0*/  DFMA R46, R52, R46, R52 ;  /* 0x0000002e342e722b */ /* 0x000fd00000000034 */
[----:B------:R-:W-:-:S08]  /*9300*/  DMUL R46, R46, 2.2250738585072013831e-308 ;  /* 0x001000002e2e7828 */ /* 0x000fd00000000000 */
[----:B------:R-:W-:-:S08]  /*9310*/  DFMA R42, -R42, R46, 1 ;  /* 0x3ff000002a2a742b */ /* 0x000fd0000000012e */
[----:B------:R-:W-:-:S08]  /*9320*/  DFMA R42, R42, R42, R42 ;  /* 0x0000002a2a2a722b */ /* 0x000fd0000000002a */
[----:B------:R-:W-:Y:S01]  /*9330*/  DFMA R44, R46, R42, R46 ;  /* 0x0000002a2e2c722b */ /* 0x000fe2000000002e */
[----:B------:R-:W-:Y:S10]  /*9340*/  BRA `(.L_x_84) ;  /* 0x0000000000307947 */ /* 0x000ff40003800000 */
.L_x_85:
[----:B------:R-:W-:Y:S01]  /*9350*/  DMUL R42, R42, 8.11296384146066816958e+31 ;  /* 0x469000002a2a7828 */ /* 0x000fe20000000000 */
[----:B------:R-:W-:-:S05]  /*9360*/  MOV R44, R8 ;  /* 0x00000008002c7202 */ /* 0x000fca0000000f00 */
[----:B------:R-:W0:Y:S02]  /*9370*/  MUFU.RCP64H R45, R43 ;  /* 0x0000002b002d7308 */ /* 0x000e240000001800 */
[----:B0-----:R-:W-:-:S08]  /*9380*/  DFMA R46, -R42, R44, 1 ;  /* 0x3ff000002a2e742b */ /* 0x001fd0000000012c */
[----:B------:R-:W-:-:S08]  /*9390*/  DFMA R46, R46, R46, R46 ;  /* 0x0000002e2e2e722b */ /* 0x000fd0000000002e */
[----:B------:R-:W-:-:S08]  /*93a0*/  DFMA R46, R44, R46, R44 ;  /* 0x0000002e2c2e722b */ /* 0x000fd0000000002c */
[----:B------:R-:W-:-:S08]  /*93b0*/  DFMA R44, -R42, R46, 1 ;  /* 0x3ff000002a2c742b */ /* 0x000fd0000000012e */
[----:B------:R-:W-:-:S08]  /*93c0*/  DFMA R44, R46, R44, R46 ;  /* 0x0000002c2e2c722b */ /* 0x000fd0000000002e */
[----:B------:R-:W-:Y:S01]  /*93d0*/  DMUL R44, R44, 8.11296384146066816958e+31 ;  /* 0x469000002c2c7828 */ /* 0x000fe20000000000 */
[----:B------:R-:W-:Y:S10]  /*93e0*/  BRA `(.L_x_84) ;  /* 0x0000000000087947 */ /* 0x000ff40003800000 */
.L_x_83:
[----:B------:R-:W-:Y:S01]  /*93f0*/  LOP3.LUT R45, R43, 0x80000, RZ, 0xfc, !PT ;  /* 0x000800002b2d7812 */ /* 0x000fe200078efcff */
[----:B------:R-:W-:-:S07]  /*9400*/  IMAD.MOV.U32 R44, RZ, RZ, R42 ;  /* 0x000000ffff2c7224 */ /* 0x000fce00078e002a */
.L_x_84:
[----:B------:R-:W-:Y:S05]  /*9410*/  BSYNC.RECONVERGENT B0 ;  /* 0x0000000000007941 */ /* 0x000fea0003800200 */
.L_x_82:
[----:B------:R-:W-:Y:S01]  /*9420*/  HFMA2 R43, -RZ, RZ, 0, 0 ;  /* 0x00000000ff2b7431 */ /* 0x000fe200000001ff */
[----:B------:R-:W-:-:S04]  /*9430*/  MOV R42, R4 ;  /* 0x00000004002a7202 */ /* 0x000fc80000000f00 */
[----:B------:R-:W-:Y:S05]  /*9440*/  RET.REL.NODEC R42 `(_Z10spcvmc_sw2iiPdS_S_S_S_S_S_S_S_S_S_S_S_S_S_S_PiS0_iiS_S_S_S_S_S_S_S_S_S_S_S_S_S_S_S_S_S_S_S_S_S_S_S_S_i) ;  /* 0xffffff682aec7950 */ /* 0x000fea0003c3ffff */
.L_x_86:
        /* <DEDUP_REMOVED lines=11> */
.L_x_540:


//--------------------- .text._Z10spcvmc_sw1iiPdS_S_S_S_S_S_S_S_S_S_S_S_S_S_S_S_S_S_PiS0_dS_iiiS_S0_S_S_S_S_S_S_S_S_S_S_S_S_S_S_S_S_S_S_S_S_S_S_S_S0_S_S_S_S_S_S_S_S_S_S_S_S_S_S_S_S_S_S_S_S_S_S_S_S_i --------------------------
	.section	.text._Z10spcvmc_sw1iiPdS_S_S_S_S_S_S_S_S_S_S_S_S_S_S_S_S_S_PiS0_dS_iiiS_S0_S_S_S_S_S_S_S_S_S_S_S_S_S_S_S_S_S_S_S_S_S_S_S_S0_S_S_S_S_S_S_S_S_S_S_S_S_S_S_S_S_S_S_S_S_S_S_S_S_i,"ax",@progbits
	.align	128
        .global         _Z10spcvmc_sw1iiPdS_S_S_S_S_S_S_S_S_S_S_S_S_S_S_S_S_S_PiS0_dS_iiiS_S0_S_S_S_S_S_S_S_S_S_S_S_S_S_S_S_S_S_S_S_S_S_S_S_S0_S_S_S_S_S_S_S_S_S_S_S_S_S_S_S_S_S_S_S_S_S_S_S_S_i
        .type           _Z10spcvmc_sw1iiPdS_S_S_S_S_S_S_S_S_S_S_S_S_S_S_S_S_S_PiS0_dS_iiiS_S0_S_S_S_S_S_S_S_S_S_S_S_S_S_S_S_S_S_S_S_S_S_S_S_S0_S_S_S_S_S_S_S_S_S_S_S_S_S_S_S_S_S_S_S_S_S_S_S_S_i,@function
        .size           _Z10spcvmc_sw1iiPdS_S_S_S_S_S_S_S_S_S_S_S_S_S_S_S_S_S_PiS0_dS_iiiS_S0_S_S_S_S_S_S_S_S_S_S_S_S_S_S_S_S_S_S_S_S_S_S_S_S0_S_S_S_S_S_S_S_S_S_S_S_S_S_S_S_S_S_S_S_S_S_S_S_S_i,(.L_x_543 - _Z10spcvmc_sw1iiPdS_S_S_S_S_S_S_S_S_S_S_S_S_S_S_S_S_S_PiS0_dS_iiiS_S0_S_S_S_S_S_S_S_S_S_S_S_S_S_S_S_S_S_S_S_S_S_S_S_S0_S_S_S_S_S_S_S_S_S_S_S_S_S_S_S_S_S_S_S_S_S_S_S_S_i)
        .other          _Z10spcvmc_sw1iiPdS_S_S_S_S_S_S_S_S_S_S_S_S_S_S_S_S_S_PiS0_dS_iiiS_S0_S_S_S_S_S_S_S_S_S_S_S_S_S_S_S_S_S_S_S_S_S_S_S_S0_S_S_S_S_S_S_S_S_S_S_S_S_S_S_S_S_S_S_S_S_S_S_S_S_i,@"STO_CUDA_ENTRY STV_DEFAULT"
_Z10spcvmc_sw1iiPdS_S_S_S_S_S_S_S_S_S_S_S_S_S_S_S_S_S_PiS0_dS_iiiS_S0_S_S_S_S_S_S_S_S_S_S_S_S_S_S_S_S_S_S_S_S_S_S_S_S0_S_S_S_S_S_S_S_S_S_S_S_S_S_S_S_S_S_S_S_S_S_S_S_S_i:
.text._Z10spcvmc_sw1iiPdS_S_S_S_S_S_S_S_S_S_S_S_S_S_S_S_S_S_PiS0_dS_iiiS_S0_S_S_S_S_S_S_S_S_S_S_S_S_S_S_S_S_S_S_S_S_S_S_S_S0_S_S_S_S_S_S_S_S_S_S_S_S_S_S_S_S_S_S_S_S_S_S_S_S_i:
[----:B------:R-:W-:Y:S01]  /*0000*/  LDC R1, c[0x0][0x37c] ;  /* 0x0000df00ff017b82 */ /* 0x000fe20000000800 */
[----:B------:R-:W0:Y:S07]  /*0010*/  S2R R0, SR_TID.X ;  /* 0x0000000000007919 */ /* 0x000e2e0000002100 */
[----:B------:R-:W0:Y:S01]  /*0020*/  S2UR UR5, SR_CTAID.X ;  /* 0x00000000000579c3 */ /* 0x000e220000002500 */
[----:B------:R-:W1:Y:S01]  /*0030*/  LDCU UR7, c[0x0][0x5e0] ;  /* 0x0000bc00ff0777ac */ /* 0x000e620008000800 */
[----:B------:R-:W2:Y:S06]  /*0040*/  S2R R3, SR_TID.Y ;  /* 0x0000000000037919 */ /* 0x000eac0000002200 */
[----:B------:R-:W0:Y:S08]  /*0050*/  LDC R7, c[0x0][0x360] ;  /* 0x0000d800ff077b82 */ /* 0x000e300000000800 */
[----:B------:R-:W2:Y:S01]  /*0060*/  S2UR UR6, SR_CTAID.Y ;  /* 0x00000000000679c3 */ /* 0x000ea20000002600 */
[----:B-1----:R-:W-:-:S07]  /*0070*/  UIADD3 UR4, UPT, UPT, UR7, 0x200, URZ ;  /* 0x0000020007047890 */ /* 0x002fce000fffe0ff */
[----:B------:R-:W2:Y:S01]  /*0080*/  LDC R2, c[0x0][0x364] ;  /* 0x0000d900ff027b82 */ /* 0x000ea20000000800 */
[----:B0-----:R-:W-:-:S05]  /*0090*/  IMAD R7, R7, UR5, R0 ;  /* 0x0000000507077c24 */ /* 0x001fca000f8e0200 */
[----:B------:R-:W-:-:S04]  /*00a0*/  ISETP.GE.AND P0, PT, R7, UR4, PT ;  /* 0x0000000407007c0c */ /* 0x000fc8000bf06270 */
[----:B------:R-:W-:Y:S01]  /*00b0*/  ISETP.LT.OR P0, PT, R7, UR7, P0 ;  /* 0x0000000707007c0c */ /* 0x000fe20008701670 */
[----:B--2---:R-:W-:-:S04]  /*00c0*/  IMAD R0, R2, UR6, R3 ;  /* 0x0000000602007c24 */ /* 0x004fc8000f8e0203 */
[----:B------:R-:W-:-:S05]  /*00d0*/  VIADD R11, R0, 0xfffffff1 ;  /* 0xfffffff1000b7836 */ /* 0x000fca0000000000 */
[----:B------:R-:W-:-:S13]  /*00e0*/  ISETP.GT.U32.OR P0, PT, R11, 0xd, P0 ;  /* 0x0000000d0b00780c */ /* 0x000fda0000704470 */
[----:B------:R-:W-:Y:S05]  /*00f0*/  @P0 EXIT ;  /* 0x000000000000094d */ /* 0x000fea0003800000 */
[----:B------:R-:W0:Y:S01]  /*0100*/  LDC.64 R8, c[0x0][0x420] ;  /* 0x00010800ff087b82 */ /* 0x000e220000000a00 */
[----:B------:R-:W1:Y:S01]  /*0110*/  LDCU.64 UR4, c[0x0][0x358] ;  /* 0x00006b00ff0477ac */ /* 0x000e620008000a00 */
[----:B0-----:R-:W-:-:S05]  /*0120*/  IMAD.WIDE.U32 R2, R11, 0x4, R8 ;  /* 0x000000040b027825 */ /* 0x001fca00078e0008 */
[----:B-1----:R0:W5:Y:S01]  /*0130*/  LDG.E R5, desc[UR4][R2.64] ;  /* 0x0000000402057981 */ /* 0x002162000c1e1900 */
[----:B------:R-:W-:Y:S01]  /*0140*/  ISETP.GE.U32.AND P0, PT, R0, 0x10, PT ;  /* 0x000000100000780c */ /* 0x000fe20003f06070 */
[----:B------:R-:W-:Y:S01]  /*0150*/  BSSY.RECONVERGENT B0, `(.L_x_87) ;  /* 0x000002f000007945 */ /* 0x000fe20003800200 */
[----:B------:R-:W-:-:S11]  /*0160*/  IMAD.MOV.U32 R6, RZ, RZ, -0x1 ;  /* 0xffffffffff067424 */ /* 0x000fd600078e00ff */
[----:B0-----:R-:W-:Y:S05]  /*0170*/  @!P0 BRA `(.L_x_88) ;  /* 0x0000000000b08947 */ /* 0x001fea0003800000 */
[----:B------:R-:W-:-:S04]  /*0180*/  IADD3 R2, PT, PT, R0, -0x10, RZ ;  /* 0xfffffff000027810 */ /* 0x000fc80007ffe0ff */
[----:B------:R-:W-:-:S13]  /*0190*/  ISETP.GE.U32.AND P0, PT, R2, 0x7, PT ;  /* 0x000000070200780c */ /* 0x000fda0003f06070 */
[----:B------:R-:W0:Y:S02]  /*01a0*/  @P0 LDC.64 R2, c[0x0][0x420] ;  /* 0x00010800ff020b82 */ /* 0x000e240000000a00 */
[----:B0-----:R-:W2:Y:S04]  /*01b0*/  @P0 LDG.E R4, desc[UR4][R2.64] ;  /* 0x0000000402040981 */ /* 0x001ea8000c1e1900 */
[----:B------:R-:W2:Y:S04]  /*01c0*/  @P0 LDG.E R13, desc[UR4][R2.64+0x4] ;  /* 0x00000404020d0981 */ /* 0x000ea8000c1e1900 */
[----:B------:R-:W2:Y:S04]  /*01d0*/  @P0 LDG.E R6, desc[UR4][R2.64+0x8] ;  /* 0x0000080402060981 */ /* 0x000ea8000c1e1900 */
[----:B------:R-:W3:Y:S04]  /*01e0*/  @P0 LDG.E R15, desc[UR4][R2.64+0xc] ;  /* 0x00000c04020f0981 */ /* 0x000ee8000c1e1900 */
[----:B------:R-:W3:Y:S04]  /*01f0*/  @P0 LDG.E R10, desc[UR4][R2.64+0x10] ;  /* 0x00001004020a0981 */ /* 0x000ee8000c1e1900 */
[----:B------:R-:W4:Y:S04]  /*0200*/  @P0 LDG.E R17, desc[UR4][R2.64+0x14] ;  /* 0x0000140402110981 */ /* 0x000f28000c1e1900 */
[----:B------:R-:W4:Y:S04]  /*0210*/  @P0 LDG.E R12, desc[UR4][R2.64+0x18] ;  /* 0x00001804020c0981 */ /* 0x000f28000c1e1900 */
[----:B------:R-:W4:Y:S01]  /*0220*/  @P0 LDG.E R19, desc[UR4][R2.64+0x1c] ;  /* 0x00001c0402130981 */ /* 0x000f22000c1e1900 */
[----:B--2---:R-:W-:Y:S01]  /*0230*/  @P0 IADD3 R6, PT, PT, R6, R4, R13 ;  /* 0x0000000406060210 */ /* 0x004fe20007ffe00d */
[----:B------:R-:W-:Y:S01]  /*0240*/  IMAD.MOV.U32 R13, RZ, RZ, RZ ;  /* 0x000000ffff0d7224 */ /* 0x000fe200078e00ff */
[----:B------:R-:W-:-:S02]  /*0250*/  LOP3.LUT R4, R11, 0x7, RZ, 0xc0, !PT ;  /* 0x000000070b047812 */ /* 0x000fc400078ec0ff */
[----:B------:R-:W-:Y:S02]  /*0260*/  @P0 MOV R13, 0x8 ;  /* 0x00000008000d0802 */ /* 0x000fe40000000f00 */
[----:B------:R-:W-:Y:S02]  /*0270*/  ISETP.NE.AND P1, PT, R4, RZ, PT ;  /* 0x000000ff0400720c */ /* 0x000fe40003f25270 */
[----:B---3--:R-:W-:-:S04]  /*0280*/  @P0 IADD3 R6, PT, PT, R10, R6, R15 ;  /* 0x000000060a060210 */ /* 0x008fc80007ffe00f */
[----:B----4-:R-:W-:Y:S01]  /*0290*/  @P0 IADD3 R12, PT, PT, R12, R6, R17 ;  /* 0x000000060c0c0210 */ /* 0x010fe20007ffe011 */
[----:B------:R-:W-:-:S03]  /*02a0*/  IMAD.MOV.U32 R6, RZ, RZ, -0x1 ;  /* 0xffffffffff067424 */ /* 0x000fc600078e00ff */
[----:B------:R-:W-:-:S03]  /*02b0*/  @P0 IADD3 R6, PT, PT, R12, -0x1, R19 ;  /* 0xffffffff0c060810 */ /* 0x000fc60007ffe013 */
[----:B------:R-:W-:Y:S05]  /*02c0*/  @!P1 BRA `(.L_x_88) ;  /* 0x00000000005c9947 */ /* 0x000fea0003800000 */
[----:B------:R-:W-:Y:S01]  /*02d0*/  ISETP.GE.U32.AND P0, PT, R4, 0x4, PT ;  /* 0x000000040400780c */ /* 0x000fe20003f06070 */
[----:B------:R-:W-:Y:S01]  /*02e0*/  BSSY.RECONVERGENT B1, `(.L_x_89) ;  /* 0x000000c000017945 */ /* 0x000fe20003800200 */
[----:B------:R-:W-:-:S04]  /*02f0*/  LOP3.LUT R11, R11, 0x3, RZ, 0xc0, !PT ;  /* 0x000000030b0b7812 */ /* 0x000fc800078ec0ff */
[----:B------:R-:W-:-:S07]  /*0300*/  ISETP.NE.AND P1, PT, R11, RZ, PT ;  /* 0x000000ff0b00720c */ /* 0x000fce0003f25270 */
[----:B------:R-:W-:Y:S06]  /*0310*/  @!P0 BRA `(.L_x_90) ;  /* 0x0000000000208947 */ /* 0x000fec0003800000 */
[----:B------:R-:W-:-:S05]  /*0320*/  IMAD.WIDE.U32 R2, R13, 0x4, R8 ;  /* 0x000000040d027825 */ /* 0x000fca00078e0008 */
[----:B------:R-:W2:Y:S04]  /*0330*/  LDG.E R15, desc[UR4][R2.64] ;  /* 0x00000004020f7981 */ /* 0x000ea8000c1e1900 */
[----:B------:R-:W2:Y:S04]  /*0340*/  LDG.E R4, desc[UR4][R2.64+0x4] ;  /* 0x0000040402047981 */ /* 0x000ea8000c1e1900 */
[----:B------:R-:W3:Y:S04]  /*0350*/  LDG.E R17, desc[UR4][R2.64+0x8] ;  /* 0x0000080402117981 */ /* 0x000ee8000c1e1900 */
[----:B------:R-:W3:Y:S01]  /*0360*/  LDG.E R10, desc[UR4][R2.64+0xc] ;  /* 0x00000c04020a7981 */ /* 0x000ee2000c1e1900 */
[----:B------:R-:W-:Y:S01]  /*0370*/  VIADD R13, R13, 0x4 ;  /* 0x000000040d0d7836 */ /* 0x000fe20000000000 */
[----:B--2---:R-:W-:-:S04]  /*0380*/  IADD3 R4, PT, PT, R4, R15, R6 ;  /* 0x0000000f04047210 */ /* 0x004fc80007ffe006 */
[----:B---3--:R-:W-:-:S07]  /*0390*/  IADD3 R6, PT, PT, R10, R17, R4 ;  /* 0x000000110a067210 */ /* 0x008fce0007ffe004 */
.L_x_90:
[----:B------:R-:W-:Y:S05]  /*03a0*/  BSYNC.RECONVERGENT B1 ;  /* 0x0000000000017941 */ /* 0x000fea0003800200 */
.L_x_89:
[----:B------:R-:W-:Y:S05]  /*03b0*/  @!P1 BRA `(.L_x_88) ;  /* 0x0000000000209947 */ /* 0x000fea0003800000 */
[----:B------:R-:W-:-:S07]  /*03c0*/  IMAD.MOV.U32 R4, RZ, RZ, RZ ;  /* 0x000000ffff047224 */ /* 0x000fce00078e00ff */
.L_x_91:
[----:B------:R-:W-:-:S06]  /*03d0*/  IMAD.WIDE.U32 R2, R13, 0x4, R8 ;  /* 0x000000040d027825 */ /* 0x000fcc00078e0008 */
[----:B------:R-:W2:Y:S01]  /*03e0*/  LDG.E R3, desc[UR4][R2.64] ;  /* 0x0000000402037981 */ /* 0x000ea2000c1e1900 */
[----:B------:R-:W-:Y:S01]  /*03f0*/  IADD3 R4, PT, PT, R4, 0x1, RZ ;  /* 0x0000000104047810 */ /* 0x000fe20007ffe0ff */
[----:B------:R-:W-:-:S03]  /*0400*/  VIADD R13, R13, 0x1 ;  /* 0x000000010d0d7836 */ /* 0x000fc60000000000 */
[----:B------:R-:W-:Y:S01]  /*0410*/  ISETP.NE.AND P0, PT, R4, R11, PT ;  /* 0x0000000b0400720c */ /* 0x000fe20003f05270 */
[----:B--2---:R-:W-:-:S12]  /*0420*/  IMAD.IADD R6, R3, 0x1, R6 ;  /* 0x0000000103067824 */ /* 0x004fd800078e0206 */
[----:B------:R-:W-:Y:S05]  /*0430*/  @P0 BRA `(.L_x_91) ;  /* 0xfffffffc00e40947 */ /* 0x000fea000383ffff */
.L_x_88:
[----:B------:R-:W-:Y:S05]  /*0440*/  BSYNC.RECONVERGENT B0 ;  /* 0x0000000000007941 */ /* 0x000fea0003800200 */
.L_x_87:
[----:B-----5:R-:W-:-:S13]  /*0450*/  ISETP.GE.AND P0, PT, R5, 0x1, PT ;  /* 0x000000010500780c */ /* 0x020fda0003f06270 */
[----:B------:R-:W-:Y:S05]  /*0460*/  @!P0 EXIT ;  /* 0x000000000000894d */ /* 0x000fea0003800000 */
[----:B------:R-:W0:Y:S01]  /*0470*/  LDC.64 R54, c[0x0][0x4b0] ;  /* 0x00012c00ff367b82 */ /* 0x000e220000000a00 */
[C---:B------:R-:W-:Y:S01]  /*0480*/  LEA R3, R0.reuse, R7, 0xb ;  /* 0x0000000700037211 */ /* 0x040fe200078e58ff */
[----:B------:R-:W-:Y:S01]  /*0490*/  IMAD R0, R0, 0x1a000, R7 ;  /* 0x0001a00000007824 */ /* 0x000fe200078e0207 */
[----:B------:R-:W-:Y:S01]  /*04a0*/  BSSY.RECONVERGENT B0, `(.L_x_92) ;  /* 0x00007bf000007945 */ /* 0x000fe20003800200 */
[----:B------:R-:W-:Y:S01]  /*04b0*/  IMAD.MOV.U32 R4, RZ, RZ, RZ ;  /* 0x000000ffff047224 */ /* 0x000fe200078e00ff */
[----:B------:R-:W1:Y:S03]  /*04c0*/  LDCU.64 UR16, c[0x0][0x430] ;  /* 0x00008600ff1077ac */ /* 0x000e660008000a00 */
[----:B------:R-:W2:Y:S01]  /*04d0*/  LDC.64 R52, c[0x0][0x4d0] ;  /* 0x00013400ff347b82 */ /* 0x000ea20000000a00 */
[----:B------:R-:W3:Y:S01]  /*04e0*/  LDCU UR13, c[0x0][0x440] ;  /* 0x00008800ff0d77ac */ /* 0x000ee20008000800 */
[----:B------:R-:W4:Y:S06]  /*04f0*/  LDCU UR12, c[0x0][0x444] ;  /* 0x00008880ff0c77ac */ /* 0x000f2c0008000800 */
[----:B------:R-:W5:Y:S01]  /*0500*/  LDC.64 R50, c[0x0][0x4d8] ;  /* 0x00013600ff327b82 */ /* 0x000f620000000a00 */
[----:B------:R-:W0:Y:S01]  /*0510*/  LDCU.64 UR28, c[0x0][0x4e8] ;  /* 0x00009d00ff1c77ac */ /* 0x000e220008000a00 */
[----:B------:R-:W0:Y:S06]  /*0520*/  LDCU.64 UR22, c[0x0][0x450] ;  /* 0x00008a00ff1677ac */ /* 0x000e2c0008000a00 */
[----:B------:R-:W1:Y:S01]  /*0530*/  LDC.64 R48, c[0x0][0x468] ;  /* 0x00011a00ff307b82 */ /* 0x000e620000000a00 */
[C---:B0-----:R-:W-:Y:S01]  /*0540*/  IMAD.WIDE R54, R3.reuse, 0x8, R54 ;  /* 0x0000000803367825 */ /* 0x041fe200078e0236 */
[----:B------:R-:W0:Y:S03]  /*0550*/  LDCU.64 UR24, c[0x0][0x550] ;  /* 0x0000aa00ff1877ac */ /* 0x000e260008000a00 */
[----:B------:R-:W-:Y:S01]  /*0560*/  VIADD R3, R3, 0xffff8800 ;  /* 0xffff880003037836 */ /* 0x000fe20000000000 */
[----:B------:R-:W0:Y:S02]  /*0570*/  LDCU.64 UR26, c[0x0][0x560] ;  /* 0x0000ac00ff1a77ac */ /* 0x000e240008000a00 */
[----:B------:R-:W3:Y:S01]  /*0580*/  LDC.64 R46, c[0x0][0x4b8] ;  /* 0x00012e00ff2e7b82 */ /* 0x000ee20000000a00 */
[C---:B--2---:R-:W-:Y:S01]  /*0590*/  IMAD.WIDE R52, R3.reuse, 0x8, R52 ;  /* 0x0000000803347825 */ /* 0x044fe200078e0234 */
[----:B------:R-:W2:Y:S01]  /*05a0*/  LDCU.64 UR14, c[0x0][0x520] ;  /* 0x0000a400ff0e77ac */ /* 0x000ea20008000a00 */
[----:B------:R-:W0:Y:S05]  /*05b0*/  LDCU.64 UR18, c[0x0][0x4c0] ;  /* 0x00009800ff1277ac */ /* 0x000e2a0008000a00 */
[----:B------:R-:W4:Y:S01]  /*05c0*/  LDC.64 R44, c[0x0][0x4c0] ;  /* 0x00013000ff2c7b82 */ /* 0x000f220000000a00 */
[----:B-----5:R-:W-:Y:S01]  /*05d0*/  IMAD.WIDE R50, R3, 0x8, R50 ;  /* 0x0000000803327825 */ /* 0x020fe200078e0232 */
[----:B------:R-:W-:Y:S01]  /*05e0*/  IADD3 R3, PT, PT, R0, -0x16c800, RZ ;  /* 0xffe9380000037810 */ /* 0x000fe20007ffe0ff */
[----:B------:R-:W0:Y:S05]  /*05f0*/  LDCU.64 UR20, c[0x0][0x540] ;  /* 0x0000a800ff1477ac */ /* 0x000e2a0008000a00 */
[----:B------:R-:W5:Y:S01]  /*0600*/  LDC.64 R42, c[0x0][0x4c8] ;  /* 0x00013200ff2a7b82 */ /* 0x000f620000000a00 */
[----:B-1----:R-:W-:-:S07]  /*0610*/  IMAD.WIDE R48, R7, 0x8, R48 ;  /* 0x0000000807307825 */ /* 0x002fce00078e0230 */
[----:B------:R-:W1:Y:S01]  /*0620*/  LDC.64 R40, c[0x0][0x488] ;  /* 0x00012200ff287b82 */ /* 0x000e620000000a00 */
[----:B---3--:R-:W-:-:S07]  /*0630*/  IMAD.WIDE R46, R7, 0x8, R46 ;  /* 0x00000008072e7825 */ /* 0x008fce00078e022e */
[----:B------:R-:W3:Y:S01]  /*0640*/  LDC.64 R38, c[0x0][0x490] ;  /* 0x00012400ff267b82 */ /* 0x000ee20000000a00 */
[----:B----4-:R-:W-:-:S07]  /*0650*/  IMAD.WIDE R44, R7, 0x8, R44 ;  /* 0x00000008072c7825 */ /* 0x010fce00078e022c */
[----:B------:R-:W4:Y:S01]  /*0660*/  LDC.64 R36, c[0x0][0x498] ;  /* 0x00012600ff247b82 */ /* 0x000f220000000a00 */
[----:B-----5:R-:W-:-:S07]  /*0670*/  IMAD.WIDE R42, R7, 0x8, R42 ;  /* 0x00000008072a7825 */ /* 0x020fce00078e022a */
        /* <DEDUP_REMOVED lines=21> */
[----:B----4-:R-:W-:-:S04]  /*07d0*/  IMAD.WIDE R20, R7, 0x8, R20 ;  /* 0x0000000807147825 */ /* 0x010fc800078e0214 */
[----:B-----5:R-:W-:-:S04]  /*07e0*/  IMAD.WIDE R18, R7, 0x8, R18 ;  /* 0x0000000807127825 */ /* 0x020fc800078e0212 */
[----:B-1----:R-:W-:-:S04]  /*07f0*/  IMAD.WIDE R16, R7, 0x8, R16 ;  /* 0x0000000807107825 */ /* 0x002fc800078e0210 */
[----:B0-23--:R-:W-:-:S07]  /*0800*/  IMAD.WIDE R14, R7, 0x8, R14 ;  /* 0x00000008070e7825 */ /* 0x00dfce00078e020e */
.L_x_236:
[----:B---3--:R-:W0:Y:S01]  /*0810*/  LDC.64 R10, c[0x0][0x408] ;  /* 0x00010200ff0a7b82 */ /* 0x008e220000000a00 */
[----:B------:R-:W-:Y:S01]  /*0820*/  VIADD R2, R6, 0x1 ;  /* 0x0000000106027836 */ /* 0x000fe20000000000 */
[----:B------:R-:W2:Y:S04]  /*0830*/  LDG.E.64 R8, desc[UR4][R54.64] ;  /* 0x0000000436087981 */ /* 0x000ea8000c1e1b00 */
[----:B------:R-:W3:Y:S01]  /*0840*/  LDG.E.64 R12, desc[UR4][R48.64] ;  /* 0x00000004300c7981 */ /* 0x000ee2000c1e1b00 */
[----:B------:R-:W-:Y:S01]  /*0850*/  IMAD R59, R2, 0x800, R7 ;  /* 0x00000800023b7824 */ /* 0x000fe200078e0207 */
[----:B------:R-:W1:Y:S01]  /*0860*/  LDC.64 R56, c[0x0][0x4a8] ;  /* 0x00012a00ff387b82 */ /* 0x000e620000000a00 */
[----:B------:R-:W-:Y:S01]  /*0870*/  MOV R64, 0x0 ;  /* 0x0000000000407802 */ /* 0x000fe20000000f00 */
[----:B------:R-:W-:Y:S01]  /*0880*/  IMAD.MOV.U32 R65, RZ, RZ, 0x3ff00000 ;  /* 0x3ff00000ff417424 */ /* 0x000fe200078e00ff */
[----:B------:R-:W4:Y:S01]  /*0890*/  LDCU.64 UR6, c[0x0][0x578] ;  /* 0x0000af00ff0677ac */ /* 0x000f220008000a00 */
[----:B------:R-:W-:Y:S01]  /*08a0*/  IMAD.WIDE R72, R7, 0x8, RZ ;  /* 0x0000000807487825 */ /* 0x000fe200078e02ff */
[----:B------:R-:W5:Y:S03]  /*08b0*/  LDCU.128 UR8, c[0x0][0x5a0] ;  /* 0x0000b400ff0877ac */ /* 0x000f660008000c00 */
[----:B0-----:R-:W-:-:S06]  /*08c0*/  IMAD.WIDE R10, R59, 0x8, R10 ;  /* 0x000000083b0a7825 */ /* 0x001fcc00078e020a */
[----:B------:R-:W2:Y:S02]  /*08d0*/  LDG.E.64 R10, desc[UR4][R10.64] ;  /* 0x000000040a0a7981 */ /* 0x000ea4000c1e1b00 */
[----:B--2---:R-:W-:-:S08]  /*08e0*/  DMUL R8, R8, R10 ;  /* 0x0000000a08087228 */ /* 0x004fd00000000000 */
[----:B---3--:R-:W-:Y:S01]  /*08f0*/  DMUL R8, R8, R12 ;  /* 0x0000000c08087228 */ /* 0x008fe20000000000 */
[----:B-1----:R-:W-:-:S06]  /*0900*/  IMAD.WIDE R12, R59, 0x8, R56 ;  /* 0x000000083b0c7825 */ /* 0x002fcc00078e0238 */
[----:B------:R0:W-:Y:S04]  /*0910*/  STG.E.64 desc[UR4][R12.64], R8 ;  /* 0x000000080c007986 */ /* 0x0001e8000c101b04 */
[----:B------:R-:W-:Y:S04]  /*0920*/  STG.E.64 desc[UR4][R46.64], R64 ;  /* 0x000000402e007986 */ /* 0x000fe8000c101b04 */
[----:B------:R-:W-:Y:S04]  /*0930*/  STG.E.64 desc[UR4][R44.64], R64 ;  /* 0x000000402c007986 */ /* 0x000fe8000c101b04 */
[----:B------:R-:W-:Y:S04]  /*0940*/  STG.E.64 desc[UR4][R42.64+0xd0000], RZ ;  /* 0x0d0000ff2a007986 */ /* 0x000fe8000c101b04 */
[----:B------:R-:W-:Y:S04]  /*0950*/  STG.E.64 desc[UR4][R40.64+0xd0000], RZ ;  /* 0x0d0000ff28007986 */ /* 0x000fe8000c101b04 */
[----:B------:R-:W-:Y:S04]  /*0960*/  STG.E.64 desc[UR4][R38.64+0xd0000], RZ ;  /* 0x0d0000ff26007986 */ /* 0x000fe8000c101b04 */
[----:B------:R-:W2:Y:S04]  /*0970*/  LDG.E.64 R10, desc[UR4][R52.64] ;  /* 0x00000004340a7981 */ /* 0x000ea8000c1e1b00 */
[----:B--2---:R1:W-:Y:S04]  /*0980*/  STG.E.64 desc[UR4][R36.64+0xd0000], R10 ;  /* 0x0d00000a24007986 */ /* 0x0043e8000c101b04 */
[----:B------:R-:W2:Y:S01]  /*0990*/  LDG.E.64 R56, desc[UR4][R50.64] ;  /* 0x0000000432387981 */ /* 0x000ea2000c1e1b00 */
[----:B----4-:R-:W-:-:S03]  /*09a0*/  IADD3 R60, P0, PT, R72, UR6, RZ ;  /* 0x00000006483c7c10 */ /* 0x010fc6000ff1e0ff */
[----:B--2---:R-:W-:Y:S04]  /*09b0*/  STG.E.64 desc[UR4][R34.64+0xd0000], R56 ;  /* 0x0d00003822007986 */ /* 0x004fe8000c101b04 */
[----:B------:R-:W2:Y:S01]  /*09c0*/  LDG.E.64 R58, desc[UR4][R52.64] ;  /* 0x00000004343a7981 */ /* 0x000ea2000c1e1b00 */
[----:B------:R-:W-:Y:S01]  /*09d0*/  IADD3.X R61, PT, PT, R73, UR7, RZ, P0, !PT ;  /* 0x00000007493d7c10 */ /* 0x000fe200087fe4ff */
[----:B------:R-:W3:Y:S04]  /*09e0*/  LDCU.64 UR6, c[0x0][0x580] ;  /* 0x0000b000ff0677ac */ /* 0x000ee80008000a00 */
[----:B--2---:R2:W-:Y:S04]  /*09f0*/  STG.E.64 desc[UR4][R60.64+0xd0000], R58 ;  /* 0x0d00003a3c007986 */ /* 0x0045e8000c101b04 */
[----:B0-----:R-:W4:Y:S01]  /*0a00*/  LDG.E.64 R8, desc[UR4][R50.64] ;  /* 0x0000000432087981 */ /* 0x001f22000c1e1b00 */
[----:B---3--:R-:W-:-:S04]  /*0a10*/  IADD3 R62, P0, PT, R72, UR6, RZ ;  /* 0x00000006483e7c10 */ /* 0x008fc8000ff1e0ff */
[----:B------:R-:W-:Y:S01]  /*0a20*/  IADD3.X R63, PT, PT, R73, UR7, RZ, P0, !PT ;  /* 0x00000007493f7c10 */ /* 0x000fe200087fe4ff */
[----:B------:R-:W2:Y:S04]  /*0a30*/  LDCU.64 UR6, c[0x0][0x4e8] ;  /* 0x00009d00ff0677ac */ /* 0x000ea80008000a00 */
[----:B----4-:R0:W-:Y:S04]  /*0a40*/  STG.E.64 desc[UR4][R62.64+0xd0000], R8 ;  /* 0x0d0000083e007986 */ /* 0x0101e8000c101b04 */
[----:B------:R-:W-:Y:S04]  /*0a50*/  STG.E.64 desc[UR4][R32.64+0xd0000], RZ ;  /* 0x0d0000ff20007986 */ /* 0x000fe8000c101b04 */
[----:B------:R-:W-:Y:S04]  /*0a60*/  STG.E.64 desc[UR4][R30.64+0xd0000], RZ ;  /* 0x0d0000ff1e007986 */ /* 0x000fe8000c101b04 */
[----:B-1----:R-:W3:Y:S01]  /*0a70*/  LDG.E.64 R10, desc[UR4][R52.64] ;  /* 0x00000004340a7981 */ /* 0x002ee2000c1e1b00 */
[----:B--2---:R-:W-:-:S03]  /*0a80*/  IADD3 R58, P0, PT, R72, UR6, RZ ;  /* 0x00000006483a7c10 */ /* 0x004fc6000ff1e0ff */
[----:B---3--:R1:W-:Y:S04]  /*0a90*/  STG.E.64 desc[UR4][R28.64+0xd0000], R10 ;  /* 0x0d00000a1c007986 */ /* 0x0083e8000c101b04 */
[----:B------:R-:W2:Y:S01]  /*0aa0*/  LDG.E.64 R12, desc[UR4][R50.64] ;  /* 0x00000004320c7981 */ /* 0x000ea2000c1e1b00 */
[----:B------:R-:W-:-:S03]  /*0ab0*/  IADD3.X R59, PT, PT, R73, UR7, RZ, P0, !PT ;  /* 0x00000007493b7c10 */ /* 0x000fc600087fe4ff */
[----:B--2---:R-:W-:Y:S04]  /*0ac0*/  STG.E.64 desc[UR4][R26.64+0xd0000], R12 ;  /* 0x0d00000c1a007986 */ /* 0x004fe8000c101b04 */
[----:B------:R-:W-:Y:S04]  /*0ad0*/  STG.E.64 desc[UR4][R24.64], R64 ;  /* 0x0000004018007986 */ /* 0x000fe8000c101b04 */
[----:B------:R2:W-:Y:S04]  /*0ae0*/  STG.E.64 desc[UR4][R58.64], R64 ;  /* 0x000000403a007986 */ /* 0x0005e8000c101b04 */
[----:B------:R-:W-:Y:S04]  /*0af0*/  STG.E.64 desc[UR4][R22.64+0xd0000], RZ ;  /* 0x0d0000ff16007986 */ /* 0x000fe8000c101b04 */
[----:B------:R-:W-:Y:S04]  /*0b00*/  STG.E.64 desc[UR4][R20.64+0xd0000], RZ ;  /* 0x0d0000ff14007986 */ /* 0x000fe8000c101b04 */
[----:B------:R-:W-:Y:S04]  /*0b10*/  STG.E.64 desc[UR4][R18.64+0xd0000], RZ ;  /* 0x0d0000ff12007986 */ /* 0x000fe8000c101b04 */
[----:B0-----:R-:W3:Y:S04]  /*0b20*/  LDG.E.64 R8, desc[UR4][R52.64] ;  /* 0x0000000434087981 */ /* 0x001ee8000c1e1b00 */
[----:B---3--:R0:W-:Y:S04]  /*0b30*/  STG.E.64 desc[UR4][R16.64+0xd0000], R8 ;  /* 0x0d00000810007986 */ /* 0x0081e8000c101b04 */
[----:B-1----:R-:W3:Y:S01]  /*0b40*/  LDG.E.64 R10, desc[UR4][R50.64] ;  /* 0x00000004320a7981 */ /* 0x002ee2000c1e1b00 */
[----:B-----5:R-:W-:-:S03]  /*0b50*/  IADD3 R60, P0, PT, R72, UR8, RZ ;  /* 0x00000008483c7c10 */ /* 0x020fc6000ff1e0ff */
[----:B---3--:R1:W-:Y:S04]  /*0b60*/  STG.E.64 desc[UR4][R14.64+0xd0000], R10 ;  /* 0x0d00000a0e007986 */ /* 0x0083e8000c101b04 */
[----:B------:R-:W3:Y:S01]  /*0b70*/  LDG.E.64 R56, desc[UR4][R52.64] ;  /* 0x0000000434387981 */ /* 0x000ee2000c1e1b00 */
[----:B------:R-:W-:Y:S02]  /*0b80*/  IADD3.X R61, PT, PT, R73, UR9, RZ, P0, !PT ;  /* 0x00000009493d7c10 */ /* 0x000fe400087fe4ff */
[----:B--2---:R-:W-:-:S03]  /*0b90*/  IADD3 R58, P0, PT, R72, UR10, RZ ;  /* 0x0000000a483a7c10 */ /* 0x004fc6000ff1e0ff */
[----:B---3--:R1:W-:Y:S04]  /*0ba0*/  STG.E.64 desc[UR4][R60.64+0xd0000], R56 ;  /* 0x0d0000383c007986 */ /* 0x0083e8000c101b04 */
[----:B------:R-:W2:Y:S01]  /*0bb0*/  LDG.E.64 R12, desc[UR4][R50.64] ;  /* 0x00000004320c7981 */ /* 0x000ea2000c1e1b00 */
[----:B------:R-:W-:Y:S01]  /*0bc0*/  IADD3.X R59, PT, PT, R73, UR11, RZ, P0, !PT ;  /* 0x0000000b493b7c10 */ /* 0x000fe200087fe4ff */
[----:B------:R-:W-:Y:S02]  /*0bd0*/  HFMA2 R70, -RZ, RZ, 0, 2.4318695068359375e-05 ;  /* 0x00000198ff467431 */ /* 0x000fe400000001ff */
[----:B0-----:R-:W-:Y:S02]  /*0be0*/  IMAD.MOV.U32 R9, RZ, RZ, 0x34 ;  /* 0x00000034ff097424 */ /* 0x001fe400078e00ff */
[----:B------:R-:W-:-:S02]  /*0bf0*/  VIADD R4, R4, 0x1 ;  /* 0x0000000104047836 */ /* 0x000fc40000000000 */
[C---:B------:R-:W-:Y:S02]  /*0c00*/  IMAD R66, R6.reuse, 0x1a000, R7 ;  /* 0x0001a00006427824 */ /* 0x040fe400078e0207 */
[----:B------:R-:W-:Y:S02]  /*0c10*/  IMAD.MOV.U32 R71, RZ, RZ, 0x0 ;  /* 0x00000000ff477424 */ /* 0x000fe400078e00ff */
[----:B------:R-:W-:Y:S01]  /*0c20*/  IMAD R0, R6, R9, 0x34 ;  /* 0x0000003406007424 */ /* 0x000fe200078e0209 */
[----:B------:R-:W-:Y:S01]  /*0c30*/  ISETP.NE.AND P1, PT, R4, R5, PT ;  /* 0x000000050400720c */ /* 0x000fe20003f25270 */
[----:B------:R-:W-:Y:S01]  /*0c40*/  IMAD.MOV.U32 R68, RZ, RZ, R3 ;  /* 0x000000ffff447224 */ /* 0x000fe200078e0003 */
[----:B------:R-:W-:Y:S01]  /*0c50*/  MOV R69, RZ ;  /* 0x000000ff00457202 */ /* 0x000fe20000000f00 */
[----:B------:R-:W-:Y:S01]  /*0c60*/  IMAD.WIDE R70, R0, 0x8, R70 ;  /* 0x0000000800467825 */ /* 0x000fe200078e0246 */
[----:B------:R-:W-:-:S03]  /*0c70*/  IADD3 R66, PT, PT, R66, 0x33800, RZ ;  /* 0x0003380042427810 */ /* 0x000fc60007ffe0ff */
[----:B------:R-:W-:Y:S01]  /*0c80*/  IMAD.MOV.U32 R67, RZ, RZ, R7 ;  /* 0x000000ffff437224 */ /* 0x000fe200078e0007 */
[----:B--2---:R1:W-:Y:S06]  /*0c90*/  STG.E.64 desc[UR4][R58.64+0xd0000], R12 ;  /* 0x0d00000c3a007986 */ /* 0x0043ec000c101b04 */
.L_x_128:
[----:B01----:R-:W0:Y:S01]  /*0ca0*/  LDC.64 R8, c[0x0][0x458] ;  /* 0x00011600ff087b82 */ /* 0x003e220000000a00 */
[----:B-1----:R-:W-:Y:S01]  /*0cb0*/  IADD3 R60, P0, PT, R70, UR14, RZ ;  /* 0x0000000e463c7c10 */ /* 0x002fe2000ff1e0ff */
[----:B------:R-:W-:-:S03]  /*0cc0*/  IMAD.MOV.U32 R57, RZ, RZ, 0x1 ;  /* 0x00000001ff397424 */ /* 0x000fc600078e00ff */
[----:B------:R-:W-:-:S03]  /*0cd0*/  IADD3.X R61, PT, PT, R71, UR15, RZ, P0, !PT ;  /* 0x0000000f473d7c10 */ /* 0x000fc600087fe4ff */
[----:B------:R-:W1:Y:S08]  /*0ce0*/  LDC.64 R10, c[0x0][0x518] ;  /* 0x00014600ff0a7b82 */ /* 0x000e700000000a00 */
[----:B------:R-:W2:Y:S01]  /*0cf0*/  LDC.64 R90, c[0x0][0x410] ;  /* 0x00010400ff5a7b82 */ /* 0x000ea20000000a00 */
[----:B0-----:R-:W-:-:S07]  /*0d00*/  IMAD.WIDE R8, R67, 0x4, R8 ;  /* 0x0000000443087825 */ /* 0x001fce00078e0208 */
[----:B------:R-:W0:Y:S01]  /*0d10*/  LDC.64 R88, c[0x0][0x418] ;  /* 0x00010600ff587b82 */ /* 0x000e220000000a00 */
[----:B------:R3:W-:Y:S01]  /*0d20*/  STG.E desc[UR4][R8.64], R57 ;  /* 0x0000003908007986 */ /* 0x0007e2000c101904 */
[----:B-1----:R-:W-:-:S06]  /*0d30*/  IMAD.WIDE R10, R67, 0x4, R10 ;  /* 0x00000004430a7825 */ /* 0x002fcc00078e020a */
[----:B------:R-:W1:Y:S01]  /*0d40*/  LDC.64 R82, c[0x0][0x528] ;  /* 0x00014a00ff527b82 */ /* 0x000e620000000a00 */
[----:B------:R-:W-:Y:S04]  /*0d50*/  STG.E desc[UR4][R10.64], RZ ;  /* 0x000000ff0a007986 */ /* 0x000fe8000c101904 */
[----:B------:R-:W4:Y:S01]  /*0d60*/  LDG.E.64 R12, desc[UR4][R60.64] ;  /* 0x000000043c0c7981 */ /* 0x000f22000c1e1b00 */
[----:B------:R-:W-:Y:S01]  /*0d70*/  UMOV UR6, 0x812dea11 ;  /* 0x812dea1100067882 */ /* 0x000fe20000000000 */
[----:B------:R-:W-:Y:S01]  /*0d80*/  UMOV UR7, 0x3d719799 ;  /* 0x3d71979900077882 */ /* 0x000fe20000000000 */
[C---:B--2---:R-:W-:Y:S01]  /*0d90*/  IMAD.WIDE R90, R66.reuse, 0x8, R90 ;  /* 0x00000008425a7825 */ /* 0x044fe200078e025a */
[----:B------:R-:W2:Y:S03]  /*0da0*/  LDC.64 R76, c[0x0][0x478] ;  /* 0x00011e00ff4c7b82 */ /* 0x000ea60000000a00 */
[----:B0-----:R-:W-:-:S05]  /*0db0*/  IMAD.WIDE R88, R66, 0x8, R88 ;  /* 0x0000000842587825 */ /* 0x001fca00078e0258 */
[----:B------:R-:W0:Y:S01]  /*0dc0*/  LDC.64 R84, c[0x0][0x530] ;  /* 0x00014c00ff547b82 */ /* 0x000e220000000a00 */
[----:B-1----:R-:W-:-:S07]  /*0dd0*/  IMAD.WIDE R82, R68, 0x8, R82 ;  /* 0x0000000844527825 */ /* 0x002fce00078e0252 */
[----:B------:R-:W1:Y:S08]  /*0de0*/  LDC.64 R78, c[0x0][0x480] ;  /* 0x00012000ff4e7b82 */ /* 0x000e700000000a00 */
[----:B------:R-:W5:Y:S01]  /*0df0*/  LDC.64 R86, c[0x0][0x538] ;  /* 0x00014e00ff567b82 */ /* 0x000f620000000a00 */
[----:B------:R-:W-:-:S07]  /*0e00*/  IMAD.MOV.U32 R58, RZ, RZ, 0x1 ;  /* 0x00000001ff3a7424 */ /* 0x000fce00078e00ff */
[----:B------:R-:W5:Y:S01]  /*0e10*/  LDC.64 R80, c[0x0][0x460] ;  /* 0x00011800ff507b82 */ /* 0x000f620000000a00 */
[----:B----4-:R-:W-:-:S06]  /*0e20*/  DSETP.GT.AND P0, PT, R12, UR6, PT ;  /* 0x000000060c007e2a */ /* 0x010fcc000bf04000 */
[----:B------:R-:W-:-:S05]  /*0e30*/  SEL R59, RZ, 0x1, !P0 ;  /* 0x00000001ff3b7807 */ /* 0x000fca0004000000 */
[----:B------:R4:W-:Y:S04]  /*0e40*/  STG.E desc[UR4][R10.64], R59 ;  /* 0x0000003b0a007986 */ /* 0x0009e8000c101904 */
[----:B------:R-:W5:Y:S04]  /*0e50*/  LDG.E.64 R12, desc[UR4][R90.64] ;  /* 0x000000045a0c7981 */ /* 0x000f68000c1e1b00 */
[----:B---3--:R-:W5:Y:S04]  /*0e60*/  LDG.E.64 R8, desc[UR4][R88.64] ;  /* 0x0000000458087981 */ /* 0x008f68000c1e1b00 */
[----:B------:R-:W3:Y:S01]  /*0e70*/  LDG.E.64 R56, desc[UR4][R82.64] ;  /* 0x0000000452387981 */ /* 0x000ee2000c1e1b00 */
[----:B--2---:R-:W-:-:S04]  /*0e80*/  IMAD.WIDE R76, R67, 0x8, R76 ;  /* 0x00000008434c7825 */ /* 0x004fc800078e024c */
[----:B0-----:R-:W-:Y:S01]  /*0e90*/  IMAD.WIDE R84, R68, 0x8, R84 ;  /* 0x0000000844547825 */ /* 0x001fe200078e0254 */
[----:B-----5:R-:W-:-:S08]  /*0ea0*/  DADD R8, R8, R12 ;  /* 0x0000000008087229 */ /* 0x020fd0000000000c */
[----:B---3--:R-:W-:-:S07]  /*0eb0*/  DADD R8, R8, R56 ;  /* 0x0000000008087229 */ /* 0x008fce0000000038 */
[----:B------:R0:W-:Y:S04]  /*0ec0*/  STG.E.64 desc[UR4][R76.64], R8 ;  /* 0x000000084c007986 */ /* 0x0001e8000c101b04 */
[----:B------:R-:W2:Y:S04]  /*0ed0*/  LDG.E.64 R12, desc[UR4][R88.64] ;  /* 0x00000004580c7981 */ /* 0x000ea8000c1e1b00 */
[----:B----4-:R-:W2:Y:S04]  /*0ee0*/  LDG.E.64 R10, desc[UR4][R82.64] ;  /* 0x00000004520a7981 */ /* 0x010ea8000c1e1b00 */
[----:B------:R-:W2:Y:S01]  /*0ef0*/  LDG.E.64 R56, desc[UR4][R84.64] ;  /* 0x0000000454387981 */ /* 0x000ea2000c1e1b00 */
[----:B-1----:R-:W-:-:S04]  /*0f00*/  IMAD.WIDE R78, R67, 0x8, R78 ;  /* 0x00000008434e7825 */ /* 0x002fc800078e024e */
[----:B------:R-:W-:Y:S01]  /*0f10*/  IMAD.WIDE R86, R68, 0x8, R86 ;  /* 0x0000000844567825 */ /* 0x000fe200078e0256 */
[----:B--2---:R-:W-:-:S07]  /*0f20*/  DFMA R12, R10, R56, R12 ;  /* 0x000000380a0c722b */ /* 0x004fce000000000c */
[----:B------:R1:W-:Y:S04]  /*0f30*/  STG.E.64 desc[UR4][R78.64], R12 ;  /* 0x0000000c4e007986 */ /* 0x0003e8000c101b04 */
[----:B------:R-:W2:Y:S04]  /*0f40*/  LDG.E.64 R10, desc[UR4][R84.64] ;  /* 0x00000004540a7981 */ /* 0x000ea8000c1e1b00 */
[----:B0-----:R-:W2:Y:S04]  /*0f50*/  LDG.E.64 R8, desc[UR4][R86.64] ;  /* 0x0000000456087981 */ /* 0x001ea8000c1e1b00 */
[----:B------:R-:W3:Y:S01]  /*0f60*/  LDG.E.64 R56, desc[UR4][R82.64] ;  /* 0x0000000452387981 */ /* 0x000ee2000c1e1b00 */
[----:B------:R-:W0:Y:S01]  /*0f70*/  MUFU.RCP64H R59, R13 ;  /* 0x0000000d003b7308 */ /* 0x000e220000001800 */
[----:B------:R-:W-:Y:S01]  /*0f80*/  BSSY.RECONVERGENT B2, `(.L_x_93) ;  /* 0x0000017000027945 */ /* 0x000fe20003800200 */
[----:B------:R-:W-:Y:S01]  /*0f90*/  ISETP.NE.AND P5, PT, RZ, UR12, PT ;  /* 0x0000000cff007c0c */ /* 0x000fe2000bfa5270 */
[----:B------:R-:W-:Y:S01]  /*0fa0*/  IMAD.WIDE R80, R67, 0x8, R80 ;  /* 0x0000000843507825 */ /* 0x000fe200078e0250 */
[----:B0-----:R-:W-:-:S08]  /*0fb0*/  DFMA R62, -R12, R58, 1 ;  /* 0x3ff000000c3e742b */ /* 0x001fd0000000013a */
[----:B------:R-:W-:-:S08]  /*0fc0*/  DFMA R62, R62, R62, R62 ;  /* 0x0000003e3e3e722b */ /* 0x000fd0000000003e */
[----:B------:R-:W-:Y:S02]  /*0fd0*/  DFMA R62, R58, R62, R58 ;  /* 0x0000003e3a3e722b */ /* 0x000fe4000000003a */
[----:B--2---:R-:W-:-:S06]  /*0fe0*/  DMUL R8, R8, R10 ;  /* 0x0000000a08087228 */ /* 0x004fcc0000000000 */
[----:B------:R-:W-:Y:S02]  /*0ff0*/  DFMA R10, -R12, R62, 1 ;  /* 0x3ff000000c0a742b */ /* 0x000fe4000000013e */
[----:B---3--:R-:W-:-:S06]  /*1000*/  DMUL R58, R8, R56 ;  /* 0x00000038083a7228 */ /* 0x008fcc0000000000 */
[----:B------:R-:W-:-:S08]  /*1010*/  DFMA R10, R62, R10, R62 ;  /* 0x0000000a3e0a722b */ /* 0x000fd0000000003e */
[----:B------:R-:W-:Y:S01]  /*1020*/  DMUL R8, R58, R10 ;  /* 0x0000000a3a087228 */ /* 0x000fe20000000000 */
[----:B------:R-:W-:-:S07]  /*1030*/  FSETP.GEU.AND P2, PT, |R59|, 6.5827683646048100446e-37, PT ;  /* 0x036000003b00780b */ /* 0x000fce0003f4e200 */
[----:B------:R-:W-:-:S08]  /*1040*/  DFMA R56, -R12, R8, R58 ;  /* 0x000000080c38722b */ /* 0x000fd0000000013a */
[----:B------:R-:W-:-:S10]  /*1050*/  DFMA R8, R10, R56, R8 ;  /* 0x000000380a08722b */ /* 0x000fd40000000008 */
[----:B------:R-:W-:-:S05]  /*1060*/  FFMA R6, RZ, R13, R9 ;  /* 0x0000000dff067223 */ /* 0x000fca0000000009 */
[----:B------:R-:W-:-:S13]  /*1070*/  FSETP.GT.AND P0, PT, |R6|, 1.469367938527859385e-39, PT ;  /* 0x001000000600780b */ /* 0x000fda0003f04200 */
[----:B-1----:R-:W-:Y:S05]  /*1080*/  @P0 BRA P2, `(.L_x_94) ;  /* 0x0000000000180947 */ /* 0x002fea0001000000 */
[----:B------:R-:W-:Y:S01]  /*1090*/  MOV R10, R58 ;  /* 0x0000003a000a7202 */ /* 0x000fe20000000f00 */
[----:B------:R-:W-:Y:S01]  /*10a0*/  IMAD.MOV.U32 R11, RZ, RZ, R59 ;  /* 0x000000ffff0b7224 */ /* 0x000fe200078e003b */
[----:B------:R-:W-:Y:S01]  /*10b0*/  MOV R9, R13 ;  /* 0x0000000d00097202 */ /* 0x000fe20000000f00 */
[----:B------:R-:W-:Y:S01]  /*10c0*/  IMAD.MOV.U32 R8, RZ, RZ, R12 ;  /* 0x000000ffff087224 */ /* 0x000fe200078e000c */
[----:B------:R-:W-:-:S07]  /*10d0*/  MOV R6, 0x10f0 ;  /* 0x000010f000067802 */ /* 0x000fce0000000f00 */
[----:B------:R-:W-:Y:S05]  /*10e0*/  CALL.REL.NOINC `($__internal_2_$__cuda_sm20_div_rn_f64_full) ;  /* 0x0000007000a07944 */ /* 0x000fea0003c00000 */
.L_x_94:
[----:B------:R-:W-:Y:S05]  /*10f0*/  BSYNC.RECONVERGENT B2 ;  /* 0x0000000000027941 */ /* 0x000fea0003800200 */
.L_x_93:
[----:B------:R0:W-:Y:S04]  /*1100*/  STG.E.64 desc[UR4][R80.64], R8 ;  /* 0x0000000850007986 */ /* 0x0001e8000c101b04 */
[----:B------:R-:W2:Y:S04]  /*1110*/  LDG.E.64 R58, desc[UR4][R76.64] ;  /* 0x000000044c3a7981 */ /* 0x000ea8000c1e1b00 */
[----:B------:R-:W3:Y:S01]  /*1120*/  LDG.E.64 R56, desc[UR4][R78.64] ;  /* 0x000000044e387981 */ /* 0x000ee2000c1e1b00 */
[----:B------:R-:W-:Y:S01]  /*1130*/  IMAD.MOV.U32 R10, RZ, RZ, 0x1 ;  /* 0x00000001ff0a7424 */ /* 0x000fe200078e00ff */
[----:B------:R-:W-:Y:S01]  /*1140*/  BSSY.RECONVERGENT B2, `(.L_x_95) ;  /* 0x0000014000027945 */ /* 0x000fe20003800200 */
[----:B--2---:R-:W1:Y:S01]  /*1150*/  MUFU.RCP64H R11, R59 ;  /* 0x0000003b000b7308 */ /* 0x004e620000001800 */
[----:B---3--:R-:W-:-:S03]  /*1160*/  FSETP.GEU.AND P2, PT, |R57|, 6.5827683646048100446e-37, PT ;  /* 0x036000003900780b */ /* 0x008fc60003f4e200 */
[----:B-1----:R-:W-:-:S08]  /*1170*/  DFMA R12, -R58, R10, 1 ;  /* 0x3ff000003a0c742b */ /* 0x002fd0000000010a */
[----:B------:R-:W-:-:S08]  /*1180*/  DFMA R12, R12, R12, R12 ;  /* 0x0000000c0c0c722b */ /* 0x000fd0000000000c */
[----:B------:R-:W-:-:S08]  /*1190*/  DFMA R12, R10, R12, R10 ;  /* 0x0000000c0a0c722b */ /* 0x000fd0000000000a */
[----:B------:R-:W-:-:S08]  /*11a0*/  DFMA R10, -R58, R12, 1 ;  /* 0x3ff000003a0a742b */ /* 0x000fd0000000010c */
[----:B------:R-:W-:-:S08]  /*11b0*/  DFMA R10, R12, R10, R12 ;  /* 0x0000000a0c0a722b */ /* 0x000fd0000000000c */
[----:B------:R-:W-:-:S08]  /*11c0*/  DMUL R12, R56, R10 ;  /* 0x0000000a380c7228 */ /* 0x000fd00000000000 */
[----:B0-----:R-:W-:-:S08]  /*11d0*/  DFMA R8, -R58, R12, R56 ;  /* 0x0000000c3a08722b */ /* 0x001fd00000000138 */
[----:B------:R-:W-:-:S10]  /*11e0*/  DFMA R8, R10, R8, R12 ;  /* 0x000000080a08722b */ /* 0x000fd4000000000c */
[----:B------:R-:W-:-:S05]  /*11f0*/  FFMA R6, RZ, R59, R9 ;  /* 0x0000003bff067223 */ /* 0x000fca0000000009 */
[----:B------:R-:W-:-:S13]  /*1200*/  FSETP.GT.AND P0, PT, |R6|, 1.469367938527859385e-39, PT ;  /* 0x001000000600780b */ /* 0x000fda0003f04200 */
[----:B------:R-:W-:Y:S05]  /*1210*/  @P0 BRA P2, `(.L_x_96) ;  /* 0x0000000000180947 */ /* 0x000fea0001000000 */
[----:B------:R-:W-:Y:S01]  /*1220*/  IMAD.MOV.U32 R10, RZ, RZ, R56 ;  /* 0x000000ffff0a7224 */ /* 0x000fe200078e0038 */
[----:B------:R-:W-:Y:S01]  /*1230*/  MOV R11, R57 ;  /* 0x00000039000b7202 */ /* 0x000fe20000000f00 */
[----:B------:R-:W-:Y:S01]  /*1240*/  IMAD.MOV.U32 R8, RZ, RZ, R58 ;  /* 0x000000ffff087224 */ /* 0x000fe200078e003a */
[----:B------:R-:W-:Y:S01]  /*1250*/  MOV R6, 0x1280 ;  /* 0x0000128000067802 */ /* 0x000fe20000000f00 */
[----:B------:R-:W-:-:S07]  /*1260*/  IMAD.MOV.U32 R9, RZ, RZ, R59 ;  /* 0x000000ffff097224 */ /* 0x000fce00078e003b */
[----:B------:R-:W-:Y:S05]  /*1270*/  CALL.REL.NOINC `($__internal_2_$__cuda_sm20_div_rn_f64_full) ;  /* 0x00000070003c7944 */ /* 0x000fea0003c00000 */
.L_x_96:
[----:B------:R-:W-:Y:S05]  /*1280*/  BSYNC.RECONVERGENT B2 ;  /* 0x0000000000027941 */ /* 0x000fea0003800200 */
.L_x_95:
[----:B------:R0:W-:Y:S01]  /*1290*/  STG.E.64 desc[UR4][R78.64], R8 ;  /* 0x000000084e007986 */ /* 0x0001e2000c101b04 */
[----:B------:R-:W-:Y:S01]  /*12a0*/  MOV R10, R8 ;  /* 0x00000008000a7202 */ /* 0x000fe20000000f00 */
[----:B------:R-:W-:Y:S01]  /*12b0*/  IMAD.MOV.U32 R11, RZ, RZ, R9 ;  /* 0x000000ffff0b7224 */ /* 0x000fe200078e0009 */
[----:B------:R-:W-:Y:S06]  /*12c0*/  @P5 BRA `(.L_x_97) ;  /* 0x0000000800605947 */ /* 0x000fec0003800000 */
[----:B------:R-:W2:Y:S04]  /*12d0*/  LDG.E.64 R12, desc[UR4][R48.64] ;  /* 0x00000004300c7981 */ /* 0x000ea8000c1e1b00 */
[----:B------:R-:W3:Y:S04]  /*12e0*/  LDG.E.64 R58, desc[UR4][R76.64] ;  /* 0x000000044c3a7981 */ /* 0x000ee8000c1e1b00 */
[----:B------:R-:W5:Y:S01]  /*12f0*/  LDG.E.64 R60, desc[UR4][R60.64] ;  /* 0x000000043c3c7981 */ /* 0x000f62000c1e1b00 */
[----:B0-----:R-:W-:Y:S01]  /*1300*/  IMAD.MOV.U32 R8, RZ, RZ, 0x1 ;  /* 0x00000001ff087424 */ /* 0x001fe200078e00ff */
[----:B------:R-:W-:Y:S01]  /*1310*/  BSSY.RECONVERGENT B2, `(.L_x_98) ;  /* 0x0000014000027945 */ /* 0x000fe20003800200 */
[----:B--2---:R-:W0:Y:S01]  /*1320*/  MUFU.RCP64H R9, R13 ;  /* 0x0000000d00097308 */ /* 0x004e220000001800 */
[----:B---3--:R-:W-:-:S03]  /*1330*/  FSETP.GEU.AND P2, PT, |R59|, 6.5827683646048100446e-37, PT ;  /* 0x036000003b00780b */ /* 0x008fc60003f4e200 */
[----:B0-----:R-:W-:-:S08]  /*1340*/  DFMA R10, -R12, R8, 1 ;  /* 0x3ff000000c0a742b */ /* 0x001fd00000000108 */
[----:B------:R-:W-:-:S08]  /*1350*/  DFMA R10, R10, R10, R10 ;  /* 0x0000000a0a0a722b */ /* 0x000fd0000000000a */
[----:B------:R-:W-:-:S08]  /*1360*/  DFMA R10, R8, R10, R8 ;  /* 0x0000000a080a722b */ /* 0x000fd00000000008 */
[----:B------:R-:W-:-:S08]  /*1370*/  DFMA R8, -R12, R10, 1 ;  /* 0x3ff000000c08742b */ /* 0x000fd0000000010a */
[----:B------:R-:W-:-:S08]  /*1380*/  DFMA R8, R10, R8, R10 ;  /* 0x000000080a08722b */ /* 0x000fd0000000000a */
[----:B------:R-:W-:-:S08]  /*1390*/  DMUL R10, R58, R8 ;  /* 0x000000083a0a7228 */ /* 0x000fd00000000000 */
[----:B------:R-:W-:-:S08]  /*13a0*/  DFMA R56, -R12, R10, R58 ;  /* 0x0000000a0c38722b */ /* 0x000fd0000000013a */
[----:B------:R-:W-:-:S10]  /*13b0*/  DFMA R8, R8, R56, R10 ;  /* 0x000000380808722b */ /* 0x000fd4000000000a */
[----:B------:R-:W-:-:S05]  /*13c0*/  FFMA R6, RZ, R13, R9 ;  /* 0x0000000dff067223 */ /* 0x000fca0000000009 */
[----:B------:R-:W-:-:S13]  /*13d0*/  FSETP.GT.AND P0, PT, |R6|, 1.469367938527859385e-39, PT ;  /* 0x001000000600780b */ /* 0x000fda0003f04200 */
[----:B------:R-:W-:Y:S05]  /*13e0*/  @P0 BRA P2, `(.L_x_99) ;  /* 0x0000000000180947 */ /* 0x000fea0001000000 */
[----:B------:R-:W-:Y:S01]  /*13f0*/  MOV R10, R58 ;  /* 0x0000003a000a7202 */ /* 0x000fe20000000f00 */
[----:B------:R-:W-:Y:S01]  /*1400*/  IMAD.MOV.U32 R11, RZ, RZ, R59 ;  /* 0x000000ffff0b7224 */ /* 0x000fe200078e003b */
[----:B------:R-:W-:Y:S01]  /*1410*/  MOV R9, R13 ;  /* 0x0000000d00097202 */ /* 0x000fe20000000f00 */
[----:B------:R-:W-:Y:S01]  /*1420*/  IMAD.MOV.U32 R8, RZ, RZ, R12 ;  /* 0x000000ffff087224 */ /* 0x000fe200078e000c */
[----:B------:R-:W-:-:S07]  /*1430*/  MOV R6, 0x1450 ;  /* 0x0000145000067802 */ /* 0x000fce0000000f00 */
[----:B-----5:R-:W-:Y:S05]  /*1440*/  CALL.REL.NOINC `($__internal_2_$__cuda_sm20_div_rn_f64_full) ;  /* 0x0000006c00c87944 */ /* 0x020fea0003c00000 */
.L_x_99:
[----:B------:R-:W-:Y:S05]  /*1450*/  BSYNC.RECONVERGENT B2 ;  /* 0x0000000000027941 */ /* 0x000fea0003800200 */
.L_x_98:
[----:B------:R-:W-:Y:S01]  /*1460*/  UMOV UR6, 0xeb851eb8 ;  /* 0xeb851eb800067882 */ /* 0x000fe20000000000 */
[----:B------:R-:W-:Y:S01]  /*1470*/  UMOV UR7, 0x3faeb851 ;  /* 0x3faeb85100077882 */ /* 0x000fe20000000000 */
[----:B------:R-:W-:Y:S01]  /*1480*/  BSSY.RECONVERGENT B2, `(.L_x_100) ;  /* 0x0000026000027945 */ /* 0x000fe20003800200 */
[----:B------:R-:W-:-:S14]  /*1490*/  DSETP.GTU.AND P0, PT, R8, UR6, PT ;  /* 0x0000000608007e2a */ /* 0x000fdc000bf0c000 */
[C---:B------:R-:W-:Y:S02]  /*14a0*/  @!P0 DADD R62, -R8.reuse, 1 ;  /* 0x3ff00000083e8429 */ /* 0x040fe40000000100 */
[----:B------:R-:W-:-:S08]  /*14b0*/  @!P0 DMUL R10, R8, 0.5 ;  /* 0x3fe00000080a8828 */ /* 0x000fd00000000000 */
[----:B------:R-:W-:Y:S01]  /*14c0*/  @!P0 DFMA R62, R10, R8, R62 ;  /* 0x000000080a3e822b */ /* 0x000fe2000000003e */
[----:B------:R-:W-:Y:S10]  /*14d0*/  @!P0 BRA `(.L_x_101) ;  /* 0x0000000000808947 */ /* 0x000ff40003800000 */
[----:B------:R-:W-:Y:S01]  /*14e0*/  DADD R58, R8, UR16 ;  /* 0x00000010083a7e29 */ /* 0x000fe20008000000 */
[----:B------:R-:W-:Y:S01]  /*14f0*/  IMAD.MOV.U32 R10, RZ, RZ, 0x1 ;  /* 0x00000001ff0a7424 */ /* 0x000fe200078e00ff */
[----:B------:R-:W-:Y:S01]  /*1500*/  FSETP.GEU.AND P2, PT, |R9|, 6.5827683646048100446e-37, PT ;  /* 0x036000000900780b */ /* 0x000fe20003f4e200 */
[----:B------:R-:W-:Y:S03]  /*1510*/  BSSY.RECONVERGENT B3, `(.L_x_102) ;  /* 0x0000015000037945 */ /* 0x000fe60003800200 */
[----:B------:R-:W0:Y:S02]  /*1520*/  MUFU.RCP64H R11, R59 ;  /* 0x0000003b000b7308 */ /* 0x000e240000001800 */
        /* <DEDUP_REMOVED lines=16> */
[----:B-----5:R-:W-:Y:S05]  /*1630*/  CALL.REL.NOINC `($__internal_2_$__cuda_sm20_div_rn_f64_full) ;  /* 0x0000006c004c7944 */ /* 0x020fea0003c00000 */
[----:B------:R-:W-:Y:S01]  /*1640*/  MOV R10, R8 ;  /* 0x00000008000a7202 */ /* 0x000fe20000000f00 */
[----:B------:R-:W-:-:S07]  /*1650*/  IMAD.MOV.U32 R11, RZ, RZ, R9 ;  /* 0x000000ffff0b7224 */ /* 0x000fce00078e0009 */
.L_x_103:
[----:B------:R-:W-:Y:S05]  /*1660*/  BSYNC.RECONVERGENT B3 ;  /* 0x0000000000037941 */ /* 0x000fea0003800200 */
.L_x_102:
[----:B------:R-:W-:Y:S02]  /*1670*/  HFMA2 R9, -RZ, RZ, 2, 0 ;  /* 0x40000000ff097431 */ /* 0x000fe400000001ff */
[----:B------:R-:W-:Y:S01]  /*1680*/  IMAD.MOV.U32 R8, RZ, RZ, 0x0 ;  /* 0x00000000ff087424 */ /* 0x000fe200078e00ff */
[----:B------:R-:W0:Y:S05]  /*1690*/  LDC.64 R62, c[0x0][0x438] ;  /* 0x00010e00ff3e7b82 */ /* 0x000e2a0000000a00 */
[----:B------:R-:W-:-:S10]  /*16a0*/  DFMA R10, R10, R8, 0.5 ;  /* 0x3fe000000a0a742b */ /* 0x000fd40000000008 */
[----:B------:R-:W0:Y:S02]  /*16b0*/  F2I.F64.TRUNC R11, R10 ;  /* 0x0000000a000b7311 */ /* 0x000e24000030d100 */
[----:B0-----:R-:W-:-:S06]  /*16c0*/  IMAD.WIDE R62, R11, 0x8, R62 ;  /* 0x000000080b3e7825 */ /* 0x001fcc00078e023e */
[----:B------:R-:W5:Y:S02]  /*16d0*/  LDG.E.64 R62, desc[UR4][R62.64] ;  /* 0x000000043e3e7981 */ /* 0x000f64000c1e1b00 */
.L_x_101:
[----:B------:R-:W-:Y:S05]  /*16e0*/  BSYNC.RECONVERGENT B2 ;  /* 0x0000000000027941 */ /* 0x000fea0003800200 */
.L_x_100:
[----:B------:R-:W0:Y:S01]  /*16f0*/  LDC.64 R8, c[0x0][0x568] ;  /* 0x00015a00ff087b82 */ /* 0x000e220000000a00 */
[----:B------:R-:W-:-:S04]  /*1700*/  IADD3 R10, P0, PT, R72, UR18, RZ ;  /* 0x00000012480a7c10 */ /* 0x000fc8000ff1e0ff */
[----:B------:R-:W-:Y:S01]  /*1710*/  IADD3.X R11, PT, PT, R73, UR19, RZ, P0, !PT ;  /* 0x00000013490b7c10 */ /* 0x000fe200087fe4ff */
[----:B0-----:R-:W-:-:S05]  /*1720*/  IMAD.WIDE R8, R67, 0x8, R8 ;  /* 0x0000000843087825 */ /* 0x001fca00078e0208 */
[----:B-----5:R0:W-:Y:S04]  /*1730*/  STG.E.64 desc[UR4][R8.64], R62 ;  /* 0x0000003e08007986 */ /* 0x0201e8000c101b04 */
[----:B------:R-:W2:Y:S01]  /*1740*/  LDG.E.64 R12, desc[UR4][R10.64] ;  /* 0x000000040a0c7981 */ /* 0x000ea2000c1e1b00 */
[----:B------:R-:W-:-:S04]  /*1750*/  IADD3 R64, P0, PT, R70, UR20, RZ ;  /* 0x0000001446407c10 */ /* 0x000fc8000ff1e0ff */
[----:B------:R-:W-:Y:S01]  /*1760*/  IADD3.X R65, PT, PT, R71, UR21, RZ, P0, !PT ;  /* 0x0000001547417c10 */ /* 0x000fe200087fe4ff */
[----:B--2---:R-:W-:-:S07]  /*1770*/  DMUL R56, R12, R62 ;  /* 0x0000003e0c387228 */ /* 0x004fce0000000000 */
[----:B------:R1:W-:Y:S04]  /*1780*/  STG.E.64 desc[UR4][R10.64+0x4000], R56 ;  /* 0x004000380a007986 */ /* 0x0003e8000c101b04 */
[----:B------:R-:W2:Y:S04]  /*1790*/  LDG.E.64 R12, desc[UR4][R48.64] ;  /* 0x00000004300c7981 */ /* 0x000ea8000c1e1b00 */
[----:B------:R-:W3:Y:S04]  /*17a0*/  LDG.E.64 R64, desc[UR4][R64.64] ;  /* 0x0000000440407981 */ /* 0x000ee8000c1e1b00 */
[----:B------:R-:W3:Y:S01]  /*17b0*/  LDG.E.64 R58, desc[UR4][R76.64] ;  /* 0x000000044c3a7981 */ /* 0x000ee2000c1e1b00 */
[----:B------:R-:W-:Y:S01]  /*17c0*/  IMAD.MOV.U32 R74, RZ, RZ, 0x1 ;  /* 0x00000001ff4a7424 */ /* 0x000fe200078e00ff */
[----:B------:R-:W-:Y:S01]  /*17d0*/  BSSY.RECONVERGENT B2, `(.L_x_104) ;  /* 0x0000015000027945 */ /* 0x000fe20003800200 */
[----:B--2---:R-:W0:Y:S01]  /*17e0*/  MUFU.RCP64H R75, R13 ;  /* 0x0000000d004b7308 */ /* 0x004e220000001800 */
[----:B---3--:R-:W-:-:S03]  /*17f0*/  DADD R58, R58, R64 ;  /* 0x000000003a3a7229 */ /* 0x008fc60000000040 */
[----:B0-----:R-:W-:-:S07]  /*1800*/  DFMA R8, -R12, R74, 1 ;  /* 0x3ff000000c08742b */ /* 0x001fce000000014a */
[----:B------:R-:W-:Y:S01]  /*1810*/  FSETP.GEU.AND P2, PT, |R59|, 6.5827683646048100446e-37, PT ;  /* 0x036000003b00780b */ /* 0x000fe20003f4e200 */
[----:B------:R-:W-:-:S08]  /*1820*/  DFMA R8, R8, R8, R8 ;  /* 0x000000080808722b */ /* 0x000fd00000000008 */
[----:B------:R-:W-:-:S08]  /*1830*/  DFMA R8, R74, R8, R74 ;  /* 0x000000084a08722b */ /* 0x000fd0000000004a */
[----:B-1----:R-:W-:-:S08]  /*1840*/  DFMA R10, -R12, R8, 1 ;  /* 0x3ff000000c0a742b */ /* 0x002fd00000000108 */
        /* <DEDUP_REMOVED lines=13> */
.L_x_105:
[----:B------:R-:W-:Y:S05]  /*1920*/  BSYNC.RECONVERGENT B2 ;  /* 0x0000000000027941 */ /* 0x000fea0003800200 */
.L_x_104:
        /* <DEDUP_REMOVED lines=9> */
[----:B------:R-:W-:Y:S01]  /*19c0*/  MOV R10, 0x1 ;  /* 0x00000001000a7802 */ /* 0x000fe20000000f00 */
[----:B------:R-:W-:Y:S01]  /*19d0*/  BSSY.RECONVERGENT B3, `(.L_x_108) ;  /* 0x0000016000037945 */ /* 0x000fe20003800200 */
[----:B------:R-:W-:-:S03]  /*19e0*/  FSETP.GEU.AND P2, PT, |R9|, 6.5827683646048100446e-37, PT ;  /* 0x036000000900780b */ /* 0x000fc60003f4e200 */
        /* <DEDUP_REMOVED lines=18> */
[----:B------:R-:W-:Y:S01]  /*1b10*/  IMAD.MOV.U32 R10, RZ, RZ, R8 ;  /* 0x000000ffff0a7224 */ /* 0x000fe200078e0008 */
[----:B------:R-:W-:-:S07]  /*1b20*/  MOV R11, R9 ;  /* 0x00000009000b7202 */ /* 0x000fce0000000f00 */
.L_x_109:
[----:B------:R-:W-:Y:S05]  /*1b30*/  BSYNC.RECONVERGENT B3 ;  /* 0x0000000000037941 */ /* 0x000fea0003800200 */
.L_x_108:
[----:B------:R-:W-:Y:S01]  /*1b40*/  IMAD.MOV.U32 R8, RZ, RZ, 0x0 ;  /* 0x00000000ff087424 */ /* 0x000fe200078e00ff */
[----:B------:R-:W0:Y:S01]  /*1b50*/  LDC.64 R12, c[0x0][0x438] ;  /* 0x00010e00ff0c7b82 */ /* 0x000e220000000a00 */
[----:B------:R-:W-:-:S06]  /*1b60*/  IMAD.MOV.U32 R9, RZ, RZ, 0x40000000 ;  /* 0x40000000ff097424 */ /* 0x000fcc00078e00ff */
[----:B------:R-:W-:-:S10]  /*1b70*/  DFMA R8, R10, R8, 0.5 ;  /* 0x3fe000000a08742b */ /* 0x000fd40000000008 */
[----:B------:R-:W0:Y:S02]  /*1b80*/  F2I.F64.TRUNC R9, R8 ;  /* 0x0000000800097311 */ /* 0x000e24000030d100 */
[----:B0-----:R-:W-:-:S06]  /*1b90*/  IMAD.WIDE R10, R9, 0x8, R12 ;  /* 0x00000008090a7825 */ /* 0x001fcc00078e020c */
[----:B------:R-:W5:Y:S02]  /*1ba0*/  LDG.E.64 R10, desc[UR4][R10.64] ;  /* 0x000000040a0a7981 */ /* 0x000f64000c1e1b00 */
.L_x_107:
[----:B------:R-:W-:Y:S05]  /*1bb0*/  BSYNC.RECONVERGENT B2 ;  /* 0x0000000000027941 */ /* 0x000fea0003800200 */
.L_x_106:
[----:B------:R-:W-:-:S04]  /*1bc0*/  IADD3 R8, P0, PT, R72, UR28, RZ ;  /* 0x0000001c48087c10 */ /* 0x000fc8000ff1e0ff */
[----:B------:R-:W-:-:S05]  /*1bd0*/  IADD3.X R9, PT, PT, R73, UR29, RZ, P0, !PT ;  /* 0x0000001d49097c10 */ /* 0x000fca00087fe4ff */
[----:B------:R-:W2:Y:S01]  /*1be0*/  LDG.E.64 R12, desc[UR4][R8.64] ;  /* 0x00000004080c7981 */ /* 0x000ea2000c1e1b00 */
[C---:B-----5:R-:W-:Y:S02]  /*1bf0*/  DMUL R10, R60.reuse, R10 ;  /* 0x0000000a3c0a7228 */ /* 0x060fe40000000000 */
[----:B------:R-:W-:-:S08]  /*1c00*/  DADD R60, -R60, 1 ;  /* 0x3ff000003c3c7429 */ /* 0x000fd00000000100 */
[----:B------:R-:W-:-:S08]  /*1c10*/  DFMA R10, R60, R62, R10 ;  /* 0x0000003e3c0a722b */ /* 0x000fd0000000000a */
[----:B--2---:R-:W-:-:S07]  /*1c20*/  DMUL R12, R10, R12 ;  /* 0x0000000c0a0c7228 */ /* 0x004fce0000000000 */
[----:B------:R1:W-:Y:S04]  /*1c30*/  STG.E.64 desc[UR4][R8.64+0x4000], R12 ;  /* 0x0040000c08007986 */ /* 0x0003e8000c101b04 */
[----:B------:R1:W5:Y:S02]  /*1c40*/  LDG.E.64 R10, desc[UR4][R78.64] ;  /* 0x000000044e0a7981 */ /* 0x000364000c1e1b00 */
.L_x_97:
[----:B------:R-:W2:Y:S04]  /*1c50*/  LDG.E.64 R60, desc[UR4][R80.64] ;  /* 0x00000004503c7981 */ /* 0x000ea8000c1e1b00 */
[----:B01----:R-:W3:Y:S01]  /*1c60*/  LDG.E.64 R8, desc[UR4][R76.64] ;  /* 0x000000044c087981 */ /* 0x003ee2000c1e1b00 */
[----:B------:R-:W-:Y:S01]  /*1c70*/  MOV R58, 0x1 ;  /* 0x00000001003a7802 */ /* 0x000fe20000000f00 */
[----:B------:R-:W0:Y:S08]  /*1c80*/  LDC R6, c[0x0][0x440] ;  /* 0x00011000ff067b82 */ /* 0x000e300000000800 */
[----:B------:R-:W1:Y:S08]  /*1c90*/  LDC.64 R74, c[0x0][0x558] ;  /* 0x00015600ff4a7b82 */ /* 0x000e700000000a00 */
[----:B------:R-:W4:Y:S01]  /*1ca0*/  LDC.64 R64, c[0x0][0x548] ;  /* 0x00015200ff407b82 */ /* 0x000f220000000a00 */
[----:B--2---:R-:W-:-:S08]  /*1cb0*/  DMUL R60, R60, R60 ;  /* 0x0000003c3c3c7228 */ /* 0x004fd00000000000 */
[----:B-----5:R-:W-:-:S08]  /*1cc0*/  DFMA R12, R60, -R10, 1 ;  /* 0x3ff000003c0c742b */ /* 0x020fd0000000080a */
[----:B---3--:R-:W-:-:S07]  /*1cd0*/  DMUL R8, R12, R8 ;  /* 0x000000080c087228 */ /* 0x008fce0000000000 */
[----:B------:R2:W-:Y:S04]  /*1ce0*/  STG.E.64 desc[UR4][R76.64], R8 ;  /* 0x000000084c007986 */ /* 0x0005e8000c101b04 */
[----:B------:R-:W3:Y:S01]  /*1cf0*/  LDG.E.64 R56, desc[UR4][R78.64] ;  /* 0x000000044e387981 */ /* 0x000ee2000c1e1b00 */
[----:B------:R-:W2:Y:S01]  /*1d00*/  MUFU.RCP64H R59, R13 ;  /* 0x0000000d003b7308 */ /* 0x000ea20000001800 */
[----:B------:R-:W-:Y:S01]  /*1d10*/  BSSY.RECONVERGENT B2, `(.L_x_110) ;  /* 0x0000019000027945 */ /* 0x000fe20003800200 */
[----:B0-----:R-:W-:Y:S01]  /*1d20*/  ISETP.GE.AND P5, PT, R6, 0x1, PT ;  /* 0x000000010600780c */ /* 0x001fe20003fa6270 */
[----:B-1----:R-:W-:-:S04]  /*1d30*/  IMAD.WIDE R74, R67, 0x8, R74 ;  /* 0x00000008434a7825 */ /* 0x002fc800078e024a */
[----:B----4-:R-:W-:Y:S01]  /*1d40*/  IMAD.WIDE R64, R67, 0x8, R64 ;  /* 0x0000000843407825 */ /* 0x010fe200078e0240 */
[----:B--2---:R-:W-:-:S08]  /*1d50*/  DFMA R62, -R12, R58, 1 ;  /* 0x3ff000000c3e742b */ /* 0x004fd0000000013a */
[----:B------:R-:W-:-:S08]  /*1d60*/  DFMA R62, R62, R62, R62 ;  /* 0x0000003e3e3e722b */ /* 0x000fd0000000003e */
[----:B------:R-:W-:-:S08]  /*1d70*/  DFMA R62, R58, R62, R58 ;  /* 0x0000003e3a3e722b */ /* 0x000fd0000000003a */
[----:B------:R-:W-:-:S08]  /*1d80*/  DFMA R58, -R12, R62, 1 ;  /* 0x3ff000000c3a742b */ /* 0x000fd0000000013e */
[----:B------:R-:W-:Y:S01]  /*1d90*/  DFMA R58, R62, R58, R62 ;  /* 0x0000003a3e3a722b */ /* 0x000fe2000000003e */
[----:B------:R-:W0:Y:S02]  /*1da0*/  LDC.64 R62, c[0x0][0x470] ;  /* 0x00011c00ff3e7b82 */ /* 0x000e240000000a00 */
[----:B0-----:R-:W-:Y:S01]  /*1db0*/  IMAD.WIDE R62, R67, 0x8, R62 ;  /* 0x00000008433e7825 */ /* 0x001fe200078e023e */
[----:B---3--:R-:W-:-:S08]  /*1dc0*/  DFMA R56, R60, -R10, R56 ;  /* 0x8000000a3c38722b */ /* 0x008fd00000000038 */
[----:B------:R-:W-:Y:S02]  /*1dd0*/  DMUL R10, R56, R58 ;  /* 0x0000003a380a7228 */ /* 0x000fe40000000000 */
[----:B------:R-:W-:-:S06]  /*1de0*/  FSETP.GEU.AND P2, PT, |R57|, 6.5827683646048100446e-37, PT ;  /* 0x036000003900780b */ /* 0x000fcc0003f4e200 */
        /* <DEDUP_REMOVED lines=11> */
.L_x_111:
[----:B------:R-:W-:Y:S05]  /*1ea0*/  BSYNC.RECONVERGENT B2 ;  /* 0x0000000000027941 */ /* 0x000fea0003800200 */
.L_x_110:
[----:B------:R0:W-:Y:S04]  /*1eb0*/  STG.E.64 desc[UR4][R78.64], R8 ;  /* 0x000000084e007986 */ /* 0x0001e8000c101b04 */
[----:B------:R-:W2:Y:S01]  /*1ec0*/  LDG.E.64 R10, desc[UR4][R80.64] ;  /* 0x00000004500a7981 */ /* 0x000ea2000c1e1b00 */
[----:B------:R-:W-:Y:S01]  /*1ed0*/  DADD R12, -R60, 1 ;  /* 0x3ff000003c0c7429 */ /* 0x000fe20000000100 */
[----:B------:R-:W-:Y:S01]  /*1ee0*/  IMAD.MOV.U32 R56, RZ, RZ, 0x1 ;  /* 0x00000001ff387424 */ /* 0x000fe200078e00ff */
[----:B------:R-:W-:Y:S04]  /*1ef0*/  BSSY.RECONVERGENT B2, `(.L_x_112) ;  /* 0x0000015000027945 */ /* 0x000fe80003800200 */
[----:B------:R-:W1:Y:S02]  /*1f00*/  MUFU.RCP64H R57, R13 ;  /* 0x0000000d00397308 */ /* 0x000e640000001800 */
[----:B-1----:R-:W-:-:S08]  /*1f10*/  DFMA R58, -R12, R56, 1 ;  /* 0x3ff000000c3a742b */ /* 0x002fd00000000138 */
[----:B------:R-:W-:-:S08]  /*1f20*/  DFMA R58, R58, R58, R58 ;  /* 0x0000003a3a3a722b */ /* 0x000fd0000000003a */
[----:B------:R-:W-:-:S08]  /*1f30*/  DFMA R58, R56, R58, R56 ;  /* 0x0000003a383a722b */ /* 0x000fd00000000038 */
[----:B------:R-:W-:-:S08]  /*1f40*/  DFMA R56, -R12, R58, 1 ;  /* 0x3ff000000c38742b */ /* 0x000fd0000000013a */
[----:B------:R-:W-:Y:S02]  /*1f50*/  DFMA R56, R58, R56, R58 ;  /* 0x000000383a38722b */ /* 0x000fe4000000003a */
[----:B--2---:R-:W-:-:S08]  /*1f60*/  DADD R60, -R60, R10 ;  /* 0x000000003c3c7229 */ /* 0x004fd0000000010a */
[----:B0-----:R-:W-:Y:S02]  /*1f70*/  DMUL R8, R60, R56 ;  /* 0x000000383c087228 */ /* 0x001fe40000000000 */
[----:B------:R-:W-:-:S06]  /*1f80*/  FSETP.GEU.AND P2, PT, |R61|, 6.5827683646048100446e-37, PT ;  /* 0x036000003d00780b */ /* 0x000fcc0003f4e200 */
        /* <DEDUP_REMOVED lines=10> */
[----:B------:R-:W-:Y:S05]  /*2030*/  CALL.REL.NOINC `($__internal_2_$__cuda_sm20_div_rn_f64_full) ;  /* 0x0000006000cc7944 */ /* 0x000fea0003c00000 */
.L_x_113:
[----:B------:R-:W-:Y:S05]  /*2040*/  BSYNC.RECONVERGENT B2 ;  /* 0x0000000000027941 */ /* 0x000fea0003800200 */
.L_x_112:
[----:B------:R0:W-:Y:S01]  /*2050*/  STG.E.64 desc[UR4][R80.64], R8 ;  /* 0x0000000850007986 */ /* 0x0001e2000c101b04 */
[----:B------:R-:W-:Y:S05]  /*2060*/  @!P5 BRA `(.L_x_114) ;  /* 0x000000040030d947 */ /* 0x000fea0003800000 */
[----:B------:R-:W-:Y:S01]  /*2070*/  IADD3 R10, P0, PT, R70, UR22, RZ ;  /* 0x00000016460a7c10 */ /* 0x000fe2000ff1e0ff */
[----:B0-----:R-:W2:Y:S03]  /*2080*/  LDG.E.64 R8, desc[UR4][R76.64] ;  /* 0x000000044c087981 */ /* 0x001ea6000c1e1b00 */
[----:B------:R-:W-:-:S05]  /*2090*/  IADD3.X R11, PT, PT, R71, UR23, RZ, P0, !PT ;  /* 0x00000017470b7c10 */ /* 0x000fca00087fe4ff */
[----:B------:R-:W2:Y:S01]  /*20a0*/  LDG.E.64 R12, desc[UR4][R10.64] ;  /* 0x000000040a0c7981 */ /* 0x000ea2000c1e1b00 */
[----:B------:R-:W-:-:S04]  /*20b0*/  IADD3 R60, P0, PT, R70, UR24, RZ ;  /* 0x00000018463c7c10 */ /* 0x000fc8000ff1e0ff */
[----:B------:R-:W-:Y:S01]  /*20c0*/  IADD3.X R61, PT, PT, R71, UR25, RZ, P0, !PT ;  /* 0x00000019473d7c10 */ /* 0x000fe200087fe4ff */
[----:B--2---:R-:W-:-:S07]  /*20d0*/  DADD R8, R8, R12 ;  /* 0x0000000008087229 */ /* 0x004fce000000000c */
[----:B------:R0:W-:Y:S04]  /*20e0*/  STG.E.64 desc[UR4][R62.64], R8 ;  /* 0x000000083e007986 */ /* 0x0001e8000c101b04 */
[----:B------:R-:W2:Y:S04]  /*20f0*/  LDG.E.64 R58, desc[UR4][R10.64] ;  /* 0x000000040a3a7981 */ /* 0x000ea8000c1e1b00 */
[----:B------:R-:W2:Y:S04]  /*2100*/  LDG.E.64 R82, desc[UR4][R60.64] ;  /* 0x000000043c527981 */ /* 0x000ea8000c1e1b00 */
[----:B------:R-:W3:Y:S04]  /*2110*/  LDG.E.64 R12, desc[UR4][R76.64] ;  /* 0x000000044c0c7981 */ /* 0x000ee8000c1e1b00 */
[----:B------:R-:W3:Y:S01]  /*2120*/  LDG.E.64 R56, desc[UR4][R78.64] ;  /* 0x000000044e387981 */ /* 0x000ee2000c1e1b00 */
[----:B--2---:R-:W-:-:S08]  /*2130*/  DMUL R58, R58, R82 ;  /* 0x000000523a3a7228 */ /* 0x004fd00000000000 */
[----:B---3--:R-:W-:-:S07]  /*2140*/  DFMA R12, R12, R56, R58 ;  /* 0x000000380c0c722b */ /* 0x008fce000000003a */
[----:B------:R1:W-:Y:S04]  /*2150*/  STG.E.64 desc[UR4][R64.64], R12 ;  /* 0x0000000c40007986 */ /* 0x0003e8000c101b04 */
[----:B------:R-:W2:Y:S04]  /*2160*/  LDG.E.64 R82, desc[UR4][R76.64] ;  /* 0x000000044c527981 */ /* 0x000ea8000c1e1b00 */
[----:B------:R-:W2:Y:S01]  /*2170*/  LDG.E.64 R84, desc[UR4][R78.64] ;  /* 0x000000044e547981 */ /* 0x000ea2000c1e1b00 */
[----:B------:R-:W-:-:S03]  /*2180*/  IADD3 R58, P0, PT, R70, UR26, RZ ;  /* 0x0000001a463a7c10 */ /* 0x000fc6000ff1e0ff */
[----:B0-----:R0:W3:Y:S01]  /*2190*/  LDG.E.64 R8, desc[UR4][R10.64] ;  /* 0x000000040a087981 */ /* 0x0010e2000c1e1b00 */
[----:B------:R-:W-:-:S03]  /*21a0*/  IADD3.X R59, PT, PT, R71, UR27, RZ, P0, !PT ;  /* 0x0000001b473b7c10 */ /* 0x000fc600087fe4ff */
[----:B------:R-:W3:Y:S04]  /*21b0*/  LDG.E.64 R56, desc[UR4][R60.64] ;  /* 0x000000043c387981 */ /* 0x000ee8000c1e1b00 */
[----:B------:R-:W4:Y:S04]  /*21c0*/  LDG.E.64 R80, desc[UR4][R80.64] ;  /* 0x0000000450507981 */ /* 0x000f28000c1e1b00 */
[----:B------:R-:W5:Y:S01]  /*21d0*/  LDG.E.64 R58, desc[UR4][R58.64] ;  /* 0x000000043a3a7981 */ /* 0x000f62000c1e1b00 */
[----:B------:R-:W1:Y:S01]  /*21e0*/  MUFU.RCP64H R87, R13 ;  /* 0x0000000d00577308 */ /* 0x000e620000001800 */
[----:B------:R-:W-:-:S06]  /*21f0*/  IMAD.MOV.U32 R86, RZ, RZ, 0x1 ;  /* 0x00000001ff567424 */ /* 0x000fcc00078e00ff */
[----:B-1----:R-:W-:-:S08]  /*2200*/  DFMA R88, -R12, R86, 1 ;  /* 0x3ff000000c58742b */ /* 0x002fd00000000156 */
[----:B------:R-:W-:-:S08]  /*2210*/  DFMA R88, R88, R88, R88 ;  /* 0x000000585858722b */ /* 0x000fd00000000058 */
[----:B------:R-:W-:-:S08]  /*2220*/  DFMA R88, R86, R88, R86 ;  /* 0x000000585658722b */ /* 0x000fd00000000056 */
[----:B0-----:R-:W-:-:S08]  /*2230*/  DFMA R10, -R12, R88, 1 ;  /* 0x3ff000000c0a742b */ /* 0x001fd00000000158 */
[----:B------:R-:W-:Y:S01]  /*2240*/  DFMA R10, R88, R10, R88 ;  /* 0x0000000a580a722b */ /* 0x000fe20000000058 */
[----:B------:R-:W-:Y:S01]  /*2250*/  BSSY.RECONVERGENT B2, `(.L_x_115) ;  /* 0x0000012000027945 */ /* 0x000fe20003800200 */
[----:B--2---:R-:W-:Y:S02]  /*2260*/  DMUL R82, R82, R84 ;  /* 0x0000005452527228 */ /* 0x004fe40000000000 */
[----:B---3--:R-:W-:-:S06]  /*2270*/  DMUL R8, R8, R56 ;  /* 0x0000003808087228 */ /* 0x008fcc0000000000 */
[----:B----4-:R-:W-:-:S08]  /*2280*/  DMUL R82, R82, R80 ;  /* 0x0000005052527228 */ /* 0x010fd00000000000 */
[----:B-----5:R-:W-:-:S08]  /*2290*/  DFMA R82, R8, R58, R82 ;  /* 0x0000003a0852722b */ /* 0x020fd00000000052 */
[----:B------:R-:W-:-:S08]  /*22a0*/  DMUL R8, R82, R10 ;  /* 0x0000000a52087228 */ /* 0x000fd00000000000 */
[----:B------:R-:W-:-:S08]  /*22b0*/  DFMA R56, -R12, R8, R82 ;  /* 0x000000080c38722b */ /* 0x000fd00000000152 */
[----:B------:R-:W-:Y:S01]  /*22c0*/  DFMA R8, R10, R56, R8 ;  /* 0x000000380a08722b */ /* 0x000fe20000000008 */
[----:B------:R-:W-:-:S09]  /*22d0*/  FSETP.GEU.AND P2, PT, |R83|, 6.5827683646048100446e-37, PT ;  /* 0x036000005300780b */ /* 0x000fd20003f4e200 */
        /* <DEDUP_REMOVED lines=9> */
.L_x_116:
[----:B------:R-:W-:Y:S05]  /*2370*/  BSYNC.RECONVERGENT B2 ;  /* 0x0000000000027941 */ /* 0x000fea0003800200 */
.L_x_115:
[----:B------:R0:W-:Y:S04]  /*2380*/  STG.E.64 desc[UR4][R74.64], R8 ;  /* 0x000000084a007986 */ /* 0x0001e8000c101b04 */
[----:B------:R-:W2:Y:S04]  /*2390*/  LDG.E.64 R62, desc[UR4][R62.64] ;  /* 0x000000043e3e7981 */ /* 0x000ea8000c1e1b00 */
[----:B------:R-:W3:Y:S01]  /*23a0*/  LDG.E.64 R56, desc[UR4][R64.64] ;  /* 0x0000000440387981 */ /* 0x000ee2000c1e1b00 */
[----:B------:R-:W-:Y:S01]  /*23b0*/  MOV R10, 0x1 ;  /* 0x00000001000a7802 */ /* 0x000fe20000000f00 */
        /* <DEDUP_REMOVED lines=20> */
.L_x_118:
[----:B------:R-:W-:Y:S05]  /*2500*/  BSYNC.RECONVERGENT B2 ;  /* 0x0000000000027941 */ /* 0x000fea0003800200 */
.L_x_117:
[----:B------:R0:W-:Y:S01]  /*2510*/  STG.E.64 desc[UR4][R64.64], R8 ;  /* 0x0000000840007986 */ /* 0x0001e2000c101b04 */
[----:B------:R-:W-:Y:S05]  /*2520*/  BRA `(.L_x_119) ;  /* 0x0000000800307947 */ /* 0x000fea0003800000 */
.L_x_114:
[----:B------:R-:W-:-:S09]  /*2530*/  UISETP.NE.AND UP0, UPT, UR13, URZ, UPT ;  /* 0x000000ff0d00728c */ /* 0x000fd2000bf05270 */
[----:B------:R-:W-:Y:S05]  /*2540*/  BRA.U UP0, `(.L_x_119) ;  /* 0x0000000900287547 */ /* 0x000fea000b800000 */
[----:B------:R-:W2:Y:S04]  /*2550*/  LDG.E.64 R90, desc[UR4][R90.64] ;  /* 0x000000045a5a7981 */ /* 0x000ea8000c1e1b00 */
[----:B0-----:R-:W2:Y:S01]  /*2560*/  LDG.E.64 R8, desc[UR4][R88.64] ;  /* 0x0000000458087981 */ /* 0x001ea2000c1e1b00 */
[----:B------:R-:W-:-:S03]  /*2570*/  IADD3 R80, P0, PT, R70, UR22, RZ ;  /* 0x0000001646507c10 */ /* 0x000fc6000ff1e0ff */
[----:B------:R-:W3:Y:S01]  /*2580*/  LDG.E.64 R10, desc[UR4][R82.64] ;  /* 0x00000004520a7981 */ /* 0x000ee2000c1e1b00 */
[----:B------:R-:W-:-:S05]  /*2590*/  IADD3.X R81, PT, PT, R71, UR23, RZ, P0, !PT ;  /* 0x0000001747517c10 */ /* 0x000fca00087fe4ff */
[----:B------:R-:W4:Y:S01]  /*25a0*/  LDG.E.64 R12, desc[UR4][R80.64] ;  /* 0x00000004500c7981 */ /* 0x000f22000c1e1b00 */
[----:B------:R-:W-:-:S04]  /*25b0*/  IADD3 R92, P0, PT, R70, UR24, RZ ;  /* 0x00000018465c7c10 */ /* 0x000fc8000ff1e0ff */
[----:B------:R-:W-:Y:S01]  /*25c0*/  IADD3.X R93, PT, PT, R71, UR25, RZ, P0, !PT ;  /* 0x00000019475d7c10 */ /* 0x000fe200087fe4ff */
[----:B--2---:R-:W-:-:S08]  /*25d0*/  DADD R8, R8, R90 ;  /* 0x0000000008087229 */ /* 0x004fd0000000005a */
[----:B---3--:R-:W-:-:S08]  /*25e0*/  DADD R8, R8, R10 ;  /* 0x0000000008087229 */ /* 0x008fd0000000000a */
[----:B----4-:R-:W-:-:S07]  /*25f0*/  DADD R8, R8, R12 ;  /* 0x0000000008087229 */ /* 0x010fce000000000c */
[----:B------:R0:W-:Y:S04]  /*2600*/  STG.E.64 desc[UR4][R62.64], R8 ;  /* 0x000000083e007986 */ /* 0x0001e8000c101b04 */
[----:B------:R-:W2:Y:S04]  /*2610*/  LDG.E.64 R56, desc[UR4][R80.64] ;  /* 0x0000000450387981 */ /* 0x000ea8000c1e1b00 */
[----:B------:R-:W2:Y:S04]  /*2620*/  LDG.E.64 R58, desc[UR4][R92.64] ;  /* 0x000000045c3a7981 */ /* 0x000ea8000c1e1b00 */
[----:B------:R-:W3:Y:S04]  /*2630*/  LDG.E.64 R10, desc[UR4][R82.64] ;  /* 0x00000004520a7981 */ /* 0x000ee8000c1e1b00 */
[----:B------:R-:W3:Y:S04]  /*2640*/  LDG.E.64 R12, desc[UR4][R84.64] ;  /* 0x00000004540c7981 */ /* 0x000ee8000c1e1b00 */
[----:B------:R-:W4:Y:S01]  /*2650*/  LDG.E.64 R88, desc[UR4][R88.64] ;  /* 0x0000000458587981 */ /* 0x000f22000c1e1b00 */
[----:B--2---:R-:W-:-:S08]  /*2660*/  DMUL R56, R56, R58 ;  /* 0x0000003a38387228 */ /* 0x004fd00000000000 */
[----:B---3--:R-:W-:-:S08]  /*2670*/  DFMA R12, R10, R12, R56 ;  /* 0x0000000c0a0c722b */ /* 0x008fd00000000038 */
[----:B----4-:R-:W-:-:S07]  /*2680*/  DADD R12, R12, R88 ;  /* 0x000000000c0c7229 */ /* 0x010fce0000000058 */
[----:B------:R1:W-:Y:S04]  /*2690*/  STG.E.64 desc[UR4][R64.64], R12 ;  /* 0x0000000c40007986 */ /* 0x0003e8000c101b04 */
[----:B------:R-:W2:Y:S04]  /*26a0*/  LDG.E.64 R58, desc[UR4][R82.64] ;  /* 0x00000004523a7981 */ /* 0x000ea8000c1e1b00 */
[----:B------:R-:W2:Y:S01]  /*26b0*/  LDG.E.64 R60, desc[UR4][R84.64] ;  /* 0x00000004543c7981 */ /* 0x000ea2000c1e1b00 */
[----:B------:R-:W-:-:S03]  /*26c0*/  IADD3 R56, P0, PT, R70, UR26, RZ ;  /* 0x0000001a46387c10 */ /* 0x000fc6000ff1e0ff */
[----:B0-----:R-:W3:Y:S01]  /*26d0*/  LDG.E.64 R8, desc[UR4][R80.64] ;  /* 0x0000000450087981 */ /* 0x001ee2000c1e1b00 */
[----:B------:R-:W-:-:S03]  /*26e0*/  IADD3.X R57, PT, PT, R71, UR27, RZ, P0, !PT ;  /* 0x0000001b47397c10 */ /* 0x000fc600087fe4ff */
[----:B------:R-:W3:Y:S04]  /*26f0*/  LDG.E.64 R10, desc[UR4][R92.64] ;  /* 0x000000045c0a7981 */ /* 0x000ee8000c1e1b00 */
[----:B------:R-:W4:Y:S04]  /*2700*/  LDG.E.64 R86, desc[UR4][R86.64] ;  /* 0x0000000456567981 */ /* 0x000f28000c1e1b00 */
[----:B------:R-:W5:Y:S01]  /*2710*/  LDG.E.64 R56, desc[UR4][R56.64] ;  /* 0x0000000438387981 */ /* 0x000f62000c1e1b00 */
[----:B------:R-:W0:Y:S01]  /*2720*/  MUFU.RCP64H R77, R13 ;  /* 0x0000000d004d7308 */ /* 0x000e220000001800 */
[----:B------:R-:W-:Y:S01]  /*2730*/  IMAD.MOV.U32 R76, RZ, RZ, 0x1 ;  /* 0x00000001ff4c7424 */ /* 0x000fe200078e00ff */
[----:B------:R-:W-:Y:S05]  /*2740*/  BSSY.RECONVERGENT B2, `(.L_x_120) ;  /* 0x0000017000027945 */ /* 0x000fea0003800200 */
[----:B0-----:R-:W-:-:S08]  /*2750*/  DFMA R78, -R12, R76, 1 ;  /* 0x3ff000000c4e742b */ /* 0x001fd0000000014c */
[----:B------:R-:W-:-:S08]  /*2760*/  DFMA R78, R78, R78, R78 ;  /* 0x0000004e4e4e722b */ /* 0x000fd0000000004e */
[----:B------:R-:W-:Y:S02]  /*2770*/  DFMA R78, R76, R78, R76 ;  /* 0x0000004e4c4e722b */ /* 0x000fe4000000004c */
[----:B--2---:R-:W-:Y:S02]  /*2780*/  DMUL R58, R58, R60 ;  /* 0x0000003c3a3a7228 */ /* 0x004fe40000000000 */
[----:B---3--:R-:W-:-:S04]  /*2790*/  DMUL R8, R8, R10 ;  /* 0x0000000a08087228 */ /* 0x008fc80000000000 */
[----:B------:R-:W-:Y:S02]  /*27a0*/  DFMA R10, -R12, R78, 1 ;  /* 0x3ff000000c0a742b */ /* 0x000fe4000000014e */
[----:B----4-:R-:W-:-:S06]  /*27b0*/  DMUL R58, R58, R86 ;  /* 0x000000563a3a7228 */ /* 0x010fcc0000000000 */
[----:B------:R-:W-:Y:S02]  /*27c0*/  DFMA R10, R78, R10, R78 ;  /* 0x0000000a4e0a722b */ /* 0x000fe4000000004e */
[----:B-----5:R-:W-:-:S08]  /*27d0*/  DFMA R58, R8, R56, R58 ;  /* 0x00000038083a722b */ /* 0x020fd0000000003a */
[----:B------:R-:W-:Y:S02]  /*27e0*/  DMUL R8, R58, R10 ;  /* 0x0000000a3a087228 */ /* 0x000fe40000000000 */
[----:B------:R-:W-:-:S06]  /*27f0*/  FSETP.GEU.AND P2, PT, |R59|, 6.5827683646048100446e-37, PT ;  /* 0x036000003b00780b */ /* 0x000fcc0003f4e200 */
        /* <DEDUP_REMOVED lines=11> */
.L_x_121:
[----:B------:R-:W-:Y:S05]  /*28b0*/  BSYNC.RECONVERGENT B2 ;  /* 0x0000000000027941 */ /* 0x000fea0003800200 */
.L_x_120:
        /* <DEDUP_REMOVED lines=24> */
.L_x_123:
[----:B------:R-:W-:Y:S05]  /*2a40*/  BSYNC.RECONVERGENT B2 ;  /* 0x0000000000027941 */ /* 0x000fea0003800200 */
.L_x_122:
[----:B------:R0:W-:Y:S04]  /*2a50*/  STG.E.64 desc[UR4][R64.64], R8 ;  /* 0x0000000840007986 */ /* 0x0001e8000c101b04 */
[----:B------:R-:W2:Y:S04]  /*2a60*/  LDG.E.64 R60, desc[UR4][R74.64] ;  /* 0x000000044a3c7981 */ /* 0x000ea8000c1e1b00 */
[----:B------:R-:W3:Y:S01]  /*2a70*/  LDG.E.64 R10, desc[UR4][R62.64] ;  /* 0x000000043e0a7981 */ /* 0x000ee2000c1e1b00 */
[----:B------:R-:W-:Y:S01]  /*2a80*/  MOV R56, 0x1 ;  /* 0x0000000100387802 */ /* 0x000fe20000000f00 */
[----:B--2---:R-:W-:-:S08]  /*2a90*/  DMUL R60, R60, R60 ;  /* 0x0000003c3c3c7228 */ /* 0x004fd00000000000 */
[----:B------:R-:W-:-:S08]  /*2aa0*/  DFMA R76, R60, -R8, 1 ;  /* 0x3ff000003c4c742b */ /* 0x000fd00000000808 */
[----:B---3--:R-:W-:-:S07]  /*2ab0*/  DMUL R10, R76, R10 ;  /* 0x0000000a4c0a7228 */ /* 0x008fce0000000000 */
[----:B------:R1:W-:Y:S04]  /*2ac0*/  STG.E.64 desc[UR4][R62.64], R10 ;  /* 0x0000000a3e007986 */ /* 0x0003e8000c101b04 */
[----:B------:R-:W2:Y:S01]  /*2ad0*/  LDG.E.64 R12, desc[UR4][R64.64] ;  /* 0x00000004400c7981 */ /* 0x000ea2000c1e1b00 */
[----:B------:R-:W3:Y:S01]  /*2ae0*/  MUFU.RCP64H R57, R77 ;  /* 0x0000004d00397308 */ /* 0x000ee20000001800 */
[----:B------:R-:W-:Y:S01]  /*2af0*/  BSSY.RECONVERGENT B2, `(.L_x_124) ;  /* 0x0000014000027945 */ /* 0x000fe20003800200 */
[----:B---3--:R-:W-:-:S08]  /*2b00*/  DFMA R58, -R76, R56, 1 ;  /* 0x3ff000004c3a742b */ /* 0x008fd00000000138 */
[----:B------:R-:W-:-:S08]  /*2b10*/  DFMA R58, R58, R58, R58 ;  /* 0x0000003a3a3a722b */ /* 0x000fd0000000003a */
[----:B------:R-:W-:-:S08]  /*2b20*/  DFMA R58, R56, R58, R56 ;  /* 0x0000003a383a722b */ /* 0x000fd00000000038 */
[----:B------:R-:W-:-:S08]  /*2b30*/  DFMA R56, -R76, R58, 1 ;  /* 0x3ff000004c38742b */ /* 0x000fd0000000013a */
[----:B------:R-:W-:Y:S02]  /*2b40*/  DFMA R56, R58, R56, R58 ;  /* 0x000000383a38722b */ /* 0x000fe4000000003a */
[----:B--2---:R-:W-:-:S08]  /*2b50*/  DFMA R12, R60, -R8, R12 ;  /* 0x800000083c0c722b */ /* 0x004fd0000000000c */
[----:B0-----:R-:W-:Y:S02]  /*2b60*/  DMUL R8, R12, R56 ;  /* 0x000000380c087228 */ /* 0x001fe40000000000 */
[----:B------:R-:W-:-:S06]  /*2b70*/  FSETP.GEU.AND P2, PT, |R13|, 6.5827683646048100446e-37, PT ;  /* 0x036000000d00780b */ /* 0x000fcc0003f4e200 */
[----:B-1----:R-:W-:-:S08]  /*2b80*/  DFMA R10, -R76, R8, R12 ;  /* 0x000000084c0a722b */ /* 0x002fd0000000010c */
        /* <DEDUP_REMOVED lines=10> */
.L_x_125:
[----:B------:R-:W-:Y:S05]  /*2c30*/  BSYNC.RECONVERGENT B2 ;  /* 0x0000000000027941 */ /* 0x000fea0003800200 */
.L_x_124:
        /* <DEDUP_REMOVED lines=25> */
.L_x_127:
[----:B------:R-:W-:Y:S05]  /*2dd0*/  BSYNC.RECONVERGENT B2 ;  /* 0x0000000000027941 */ /* 0x000fea0003800200 */
.L_x_126:
[----:B------:R1:W-:Y:S02]  /*2de0*/  STG.E.64 desc[UR4][R74.64], R8 ;  /* 0x000000084a007986 */ /* 0x0003e4000c101b04 */
.L_x_119:
[----:B------:R-:W-:Y:S01]  /*2df0*/  VIADD R69, R69, 0x1 ;  /* 0x0000000145457836 */ /* 0x000fe20000000000 */
[----:B------:R-:W-:Y:S01]  /*2e00*/  IADD3 R72, P3, PT, R72, 0x4000, RZ ;  /* 0x0000400048487810 */ /* 0x000fe20007f7e0ff */
[----:B------:R-:W-:Y:S01]  /*2e10*/  VIADD R67, R67, 0x800 ;  /* 0x0000080043437836 */ /* 0x000fe20000000000 */
[----:B------:R-:W-:Y:S01]  /*2e20*/  IADD3 R70, P2, PT, R70, -0x8, RZ ;  /* 0xfffffff846467810 */ /* 0x000fe20007f5e0ff */
[----:B------:R-:W-:Y:S01]  /*2e30*/  VIADD R68, R68, 0xfffff800 ;  /* 0xfffff80044447836 */ /* 0x000fe20000000000 */
[----:B------:R-:W-:Y:S01]  /*2e40*/  ISETP.NE.AND P0, PT, R69, 0x34, PT ;  /* 0x000000344500780c */ /* 0x000fe20003f05270 */
[----:B------:R-:W-:Y:S01]  /*2e50*/  IMAD.X R73, RZ, RZ, R73, P3 ;  /* 0x000000ffff497224 */ /* 0x000fe200018e0649 */
[----:B------:R-:W-:Y:S02]  /*2e60*/  IADD3 R66, PT, PT, R66, -0x800, RZ ;  /* 0xfffff80042427810 */ /* 0x000fe40007ffe0ff */
[----:B------:R-:W-:-:S09]  /*2e70*/  IADD3.X R71, PT, PT, R71, -0x1, RZ, P2, !PT ;  /* 0xffffffff47477810 */ /* 0x000fd200017fe4ff */
[----:B------:R-:W-:Y:S05]  /*2e80*/  @P0 BRA `(.L_x_128) ;  /* 0xffffffdc00840947 */ /* 0x000fea000383ffff */
[----:B------:R-:W-:-:S07]  /*2e90*/  MOV R94, RZ ;  /* 0x000000ff005e7202 */ /* 0x000fce0000000f00 */
.L_x_175:
[----:B0123--:R-:W0:Y:S01]  /*2ea0*/  LDC.64 R8, c[0x0][0x458] ;  /* 0x00011600ff087b82 */ /* 0x00fe220000000a00 */
[----:B------:R-:W-:-:S04]  /*2eb0*/  IMAD.SHL.U32 R95, R94, 0x800, RZ ;  /* 0x000008005e5f7824 */ /* 0x000fc800078e00ff */
[----:B------:R-:W-:-:S04]  /*2ec0*/  IMAD.IADD R11, R7, 0x1, R95 ;  /* 0x00000001070b7824 */ /* 0x000fc800078e025f */
[----:B0-----:R-:W-:-:S06]  /*2ed0*/  IMAD.WIDE R8, R11, 0x4, R8 ;  /* 0x000000040b087825 */ /* 0x001fcc00078e0208 */
[----:B------:R-:W2:Y:S01]  /*2ee0*/  LDG.E R8, desc[UR4][R8.64] ;  /* 0x0000000408087981 */ /* 0x000ea2000c1e1900 */
[----:B------:R-:W-:Y:S01]  /*2ef0*/  IADD3 R94, PT, PT, R94, 0x1, RZ ;  /* 0x000000015e5e7810 */ /* 0x000fe20007ffe0ff */
[----:B------:R-:W-:Y:S03]  /*2f00*/  BSSY.RECONVERGENT B2, `(.L_x_129) ;  /* 0x0000225000027945 */ /* 0x000fe60003800200 */
[----:B------:R-:W-:Y:S02]  /*2f10*/  ISETP.NE.AND P5, PT, R94, 0x34, PT ;  /* 0x000000345e00780c */ /* 0x000fe40003fa5270 */
[----:B--2---:R-:W-:-:S13]  /*2f20*/  ISETP.NE.AND P0, PT, R8, RZ, PT ;  /* 0x000000ff0800720c */ /* 0x004fda0003f05270 */
[----:B------:R-:W-:Y:S05]  /*2f30*/  @P0 BRA `(.L_x_130) ;  /* 0x00000000002c0947 */ /* 0x000fea0003800000 */
[----:B------:R-:W-:-:S04]  /*2f40*/  IMAD.WIDE.U32 R56, R95, 0x8, R36 ;  /* 0x000000085f387825 */ /* 0x000fc800078e0024 */
[C---:B------:R-:W-:Y:S01]  /*2f50*/  IMAD.WIDE.U32 R8, R95.reuse, 0x8, R40 ;  /* 0x000000085f087825 */ /* 0x040fe200078e0028 */
[----:B------:R0:W-:Y:S03]  /*2f60*/  STG.E.64 desc[UR4][R56.64], RZ ;  /* 0x000000ff38007986 */ /* 0x0001e6000c101b04 */
[----:B------:R-:W-:Y:S02]  /*2f70*/  IMAD.MOV.U32 R12, RZ, RZ, 0x0 ;  /* 0x00000000ff0c7424 */ /* 0x000fe400078e00ff */
[----:B------:R-:W-:Y:S02]  /*2f80*/  IMAD.MOV.U32 R13, RZ, RZ, 0x3ff00000 ;  /* 0x3ff00000ff0d7424 */ /* 0x000fe400078e00ff */
[----:B------:R-:W-:-:S03]  /*2f90*/  IMAD.WIDE.U32 R58, R95, 0x8, R34 ;  /* 0x000000085f3a7825 */ /* 0x000fc600078e0022 */
[----:B------:R0:W-:Y:S01]  /*2fa0*/  STG.E.64 desc[UR4][R8.64], R12 ;  /* 0x0000000c08007986 */ /* 0x0001e2000c101b04 */
[----:B------:R-:W-:-:S03]  /*2fb0*/  IMAD.WIDE.U32 R10, R95, 0x8, R38 ;  /* 0x000000085f0a7825 */ /* 0x000fc600078e0026 */
[----:B------:R0:W-:Y:S04]  /*2fc0*/  STG.E.64 desc[UR4][R58.64], RZ ;  /* 0x000000ff3a007986 */ /* 0x0001e8000c101b04 */
[----:B------:R0:W-:Y:S01]  /*2fd0*/  STG.E.64 desc[UR4][R10.64], R12 ;  /* 0x0000000c0a007986 */ /* 0x0001e2000c101b04 */
[----:B------:R-:W-:Y:S05]  /*2fe0*/  BRA `(.L_x_131) ;  /* 0x0000002000587947 */ /* 0x000fea0003800000 */
.L_x_130:
[----:B------:R-:W0:Y:S01]  /*2ff0*/  LDC.64 R8, c[0x0][0x460] ;  /* 0x00011800ff087b82 */ /* 0x000e220000000a00 */
[----:B------:R-:W2:Y:S07]  /*3000*/  LDG.E.64 R88, desc[UR4][R48.64] ;  /* 0x0000000430587981 */ /* 0x000eae000c1e1b00 */
[----:B------:R-:W1:Y:S08]  /*3010*/  LDC.64 R60, c[0x0][0x480] ;  /* 0x00012000ff3c7b82 */ /* 0x000e700000000a00 */
[----:B------:R-:W3:Y:S01]  /*3020*/  LDC.64 R86, c[0x0][0x478] ;  /* 0x00011e00ff567b82 */ /* 0x000ee20000000a00 */
[----:B0-----:R-:W-:-:S05]  /*3030*/  IMAD.WIDE R8, R11, 0x8, R8 ;  /* 0x000000080b087825 */ /* 0x001fca00078e0208 */
[----:B------:R-:W4:Y:S01]  /*3040*/  LDG.E.64 R58, desc[UR4][R8.64] ;  /* 0x00000004083a7981 */ /* 0x000f22000c1e1b00 */
[----:B-1----:R-:W-:-:S06]  /*3050*/  IMAD.WIDE R60, R11, 0x8, R60 ;  /* 0x000000080b3c7825 */ /* 0x002fcc00078e023c */
[----:B------:R-:W2:Y:S01]  /*3060*/  LDG.E.64 R60, desc[UR4][R60.64] ;  /* 0x000000043c3c7981 */ /* 0x000ea2000c1e1b00 */
[----:B---3--:R-:W-:-:S06]  /*3070*/  IMAD.WIDE R86, R11, 0x8, R86 ;  /* 0x000000080b567825 */ /* 0x008fcc00078e0256 */
[----:B------:R-:W5:Y:S01]  /*3080*/  LDG.E.64 R86, desc[UR4][R86.64] ;  /* 0x0000000456567981 */ /* 0x000f62000c1e1b00 */
[----:B------:R-:W-:Y:S01]  /*3090*/  MOV R10, 0x1 ;  /* 0x00000001000a7802 */ /* 0x000fe20000000f00 */
[----:B------:R-:W-:Y:S01]  /*30a0*/  BSSY.RECONVERGENT B3, `(.L_x_132) ;  /* 0x000001f000037945 */ /* 0x000fe20003800200 */
[----:B----4-:R-:W-:-:S06]  /*30b0*/  DADD R68, -R58, 1 ;  /* 0x3ff000003a447429 */ /* 0x010fcc0000000100 */
[----:B------:R-:W0:Y:S02]  /*30c0*/  MUFU.RCP64H R11, R69 ;  /* 0x00000045000b7308 */ /* 0x000e240000001800 */
[----:B0-----:R-:W-:-:S08]  /*30d0*/  DFMA R8, -R68, R10, 1 ;  /* 0x3ff000004408742b */ /* 0x001fd0000000010a */
[----:B------:R-:W-:-:S08]  /*30e0*/  DFMA R8, R8, R8, R8 ;  /* 0x000000080808722b */ /* 0x000fd00000000008 */
[----:B------:R-:W-:-:S08]  /*30f0*/  DFMA R8, R10, R8, R10 ;  /* 0x000000080a08722b */ /* 0x000fd0000000000a */
[----:B------:R-:W-:-:S08]  /*3100*/  DFMA R10, -R68, R8, 1 ;  /* 0x3ff00000440a742b */ /* 0x000fd00000000108 */
[----:B------:R-:W-:-:S08]  /*3110*/  DFMA R8, R8, R10, R8 ;  /* 0x0000000a0808722b */ /* 0x000fd00000000008 */
[----:B------:R-:W-:-:S08]  /*3120*/  DMUL R12, R58, R8 ;  /* 0x000000083a0c7228 */ /* 0x000fd00000000000 */
[----:B------:R-:W-:Y:S02]  /*3130*/  DFMA R56, -R68, R12, R58 ;  /* 0x0000000c4438722b */ /* 0x000fe4000000013a */
[----:B------:R-:W-:-:S06]  /*3140*/  DMUL R10, R58, 3 ;  /* 0x400800003a0a7828 */ /* 0x000fcc0000000000 */
[----:B------:R-:W-:Y:S02]  /*3150*/  DFMA R8, R8, R56, R12 ;  /* 0x000000380808722b */ /* 0x000fe4000000000c */
[----:B------:R-:W-:Y:S02]  /*3160*/  DADD R12, R10, 5 ;  /* 0x401400000a0c7429 */ /* 0x000fe40000000000 */
[----:B--2---:R-:W-:Y:S01]  /*3170*/  DMUL R56, R60, R68 ;  /* 0x000000443c387228 */ /* 0x004fe20000000000 */
[----:B------:R-:W-:-:S05]  /*3180*/  FSETP.GEU.AND P2, PT, |R59|, 6.5827683646048100446e-37, PT ;  /* 0x036000003b00780b */ /* 0x000fca0003f4e200 */
[----:B------:R-:W-:-:S05]  /*3190*/  FFMA R6, RZ, R69, R9 ;  /* 0x00000045ff067223 */ /* 0x000fca0000000009 */
[----:B------:R-:W-:Y:S01]  /*31a0*/  FSETP.GT.AND P0, PT, |R6|, 1.469367938527859385e-39, PT ;  /* 0x001000000600780b */ /* 0x000fe20003f04200 */
[----:B------:R-:W-:Y:S02]  /*31b0*/  DFMA R66, -R10, R88, 2 ;  /* 0x400000000a42742b */ /* 0x000fe40000000158 */
[----:B------:R-:W-:Y:S02]  /*31c0*/  DFMA R12, -R60, R12, 8 ;  /* 0x402000003c0c742b */ /* 0x000fe4000000010c */
[----:B------:R-:W-:Y:S02]  /*31d0*/  DMUL R56, R56, 3 ;  /* 0x4008000038387828 */ /* 0x000fe40000000000 */
[----:B------:R-:W-:Y:S02]  /*31e0*/  DADD R64, -R60, 1 ;  /* 0x3ff000003c407429 */ /* 0x000fe40000000100 */
[----:B------:R-:W-:Y:S02]  /*31f0*/  DMUL R66, R66, 0.25 ;  /* 0x3fd0000042427828 */ /* 0x000fe40000000000 */
[----:B------:R-:W-:-:S02]  /*3200*/  DMUL R70, R12, 0.25 ;  /* 0x3fd000000c467828 */ /* 0x000fc40000000000 */
[----:B------:R-:W-:Y:S01]  /*3210*/  DMUL R62, R56, 0.25 ;  /* 0x3fd00000383e7828 */ /* 0x000fe20000000000 */
[----:B------:R-:W-:Y:S10]  /*3220*/  @P0 BRA P2, `(.L_x_133) ;  /* 0x0000000000180947 */ /* 0x000ff40001000000 */
[----:B------:R-:W-:Y:S01]  /*3230*/  IMAD.MOV.U32 R10, RZ, RZ, R58 ;  /* 0x000000ffff0a7224 */ /* 0x000fe200078e003a */
[----:B------:R-:W-:Y:S01]  /*3240*/  MOV R8, R68 ;  /* 0x0000004400087202 */ /* 0x000fe20000000f00 */
[----:B------:R-:W-:Y:S01]  /*3250*/  IMAD.MOV.U32 R11, RZ, RZ, R59 ;  /* 0x000000ffff0b7224 */ /* 0x000fe200078e003b */
[----:B------:R-:W-:Y:S01]  /*3260*/  MOV R6, 0x3290 ;  /* 0x0000329000067802 */ /* 0x000fe20000000f00 */
[----:B------:R-:W-:-:S07]  /*3270*/  IMAD.MOV.U32 R9, RZ, RZ, R69 ;  /* 0x000000ffff097224 */ /* 0x000fce00078e0045 */
[----:B-----5:R-:W-:Y:S05]  /*3280*/  CALL.REL.NOINC `($__internal_2_$__cuda_sm20_div_rn_f64_full) ;  /* 0x0000005000387944 */ /* 0x020fea0003c00000 */
.L_x_133:
[----:B------:R-:W-:Y:S05]  /*3290*/  BSYNC.RECONVERGENT B3 ;  /* 0x0000000000037941 */ /* 0x000fea0003800200 */
.L_x_132:
[----:B------:R-:W-:Y:S01]  /*32a0*/  DMUL R8, R8, R8 ;  /* 0x0000000808087228 */ /* 0x000fe20000000000 */
[----:B------:R-:W-:Y:S01]  /*32b0*/  FSETP.GEU.AND P2, PT, |R61|, 6.5827683646048100446e-37, PT ;  /* 0x036000003d00780b */ /* 0x000fe20003f4e200 */
[----:B------:R-:W-:Y:S06]  /*32c0*/  BSSY.RECONVERGENT B3, `(.L_x_134) ;  /* 0x0000015000037945 */ /* 0x000fec0003800200 */
[----:B------:R-:W-:Y:S01]  /*32d0*/  DFMA R64, -R64, R8, 1 ;  /* 0x3ff000004040742b */ /* 0x000fe20000000108 */
[----:B------:R-:W-:-:S05]  /*32e0*/  IMAD.MOV.U32 R8, RZ, RZ, 0x1 ;  /* 0x00000001ff087424 */ /* 0x000fca00078e00ff */
        /* <DEDUP_REMOVED lines=18> */
.L_x_135:
[----:B------:R-:W-:Y:S05]  /*3410*/  BSYNC.RECONVERGENT B3 ;  /* 0x0000000000037941 */ /* 0x000fea0003800200 */
.L_x_134:
[----:B------:R-:W-:Y:S01]  /*3420*/  UMOV UR6, 0xf39085f5 ;  /* 0xf39085f500067882 */ /* 0x000fe20000000000 */
[----:B------:R-:W-:Y:S02]  /*3430*/  UMOV UR7, 0x3feffffe ;  /* 0x3feffffe00077882 */ /* 0x000fe40000000000 */
[----:B------:R-:W-:-:S14]  /*3440*/  DSETP.GE.AND P0, PT, R8, UR6, PT ;  /* 0x0000000608007e2a */ /* 0x000fdc000bf06000 */
[----:B------:R-:W-:Y:S05]  /*3450*/  @!P0 BRA `(.L_x_136) ;  /* 0x00000008002c8947 */ /* 0x000fea0003800000 */
[----:B------:R-:W0:Y:S01]  /*3460*/  MUFU.RCP64H R9, R89 ;  /* 0x0000005900097308 */ /* 0x000e220000001800 */
[----:B------:R-:W-:Y:S01]  /*3470*/  IMAD.MOV.U32 R8, RZ, RZ, 0x1 ;  /* 0x00000001ff087424 */ /* 0x000fe200078e00ff */
[----:B-----5:R-:W-:Y:S01]  /*3480*/  FSETP.GEU.AND P2, PT, |R87|, 6.5827683646048100446e-37, PT ;  /* 0x036000005700780b */ /* 0x020fe20003f4e200 */
[----:B------:R-:W-:Y:S01]  /*3490*/  DFMA R66, R70, R88, -R66 ;  /* 0x000000584642722b */ /* 0x000fe20000000842 */
[----:B------:R-:W-:Y:S01]  /*34a0*/  BSSY.RECONVERGENT B3, `(.L_x_137) ;  /* 0x0000013000037945 */ /* 0x000fe20003800200 */
[----:B------:R-:W-:Y:S02]  /*34b0*/  DMUL R70, R86, R70 ;  /* 0x0000004656467228 */ /* 0x000fe40000000000 */
        /* <DEDUP_REMOVED lines=17> */
.L_x_138:
[----:B------:R-:W-:Y:S05]  /*35d0*/  BSYNC.RECONVERGENT B3 ;  /* 0x0000000000037941 */ /* 0x000fea0003800200 */
.L_x_137:
[----:B------:R-:W-:Y:S01]  /*35e0*/  DSETP.GEU.AND P0, PT, R8, 500, PT ;  /* 0x407f40000800742a */ /* 0x000fe20003f0e000 */
[----:B------:R-:W-:Y:S04]  /*35f0*/  BSSY.RECONVERGENT B3, `(.L_x_139) ;  /* 0x000002d000037945 */ /* 0x000fe80003800200 */
[----:B------:R-:W-:Y:S01]  /*3600*/  BSSY.RELIABLE B1, `(.L_x_140) ;  /* 0x000000e000017945 */ /* 0x000fe20003800100 */
[----:B------:R-:W-:Y:S01]  /*3610*/  MOV R10, 0x0 ;  /* 0x00000000000a7802 */ /* 0x000fe20000000f00 */
[----:B------:R-:W-:-:S07]  /*3620*/  IMAD.MOV.U32 R11, RZ, RZ, 0x407f4000 ;  /* 0x407f4000ff0b7424 */ /* 0x000fce00078e00ff */
[----:B------:R-:W-:Y:S05]  /*3630*/  @P0 BRA `(.L_x_141) ;  /* 0x0000000000280947 */ /* 0x000fea0003800000 */
[----:B------:R-:W-:Y:S01]  /*3640*/  UMOV UR6, 0xeb851eb8 ;  /* 0xeb851eb800067882 */ /* 0x000fe20000000000 */
[----:B------:R-:W-:Y:S02]  /*3650*/  UMOV UR7, 0x3faeb851 ;  /* 0x3faeb85100077882 */ /* 0x000fe40000000000 */
[----:B------:R-:W-:-:S14]  /*3660*/  DSETP.GTU.AND P0, PT, R8, UR6, PT ;  /* 0x0000000608007e2a */ /* 0x000fdc000bf0c000 */
[C---:B------:R-:W-:Y:S01]  /*3670*/  @!P0 DADD R62, -R8.reuse, 1 ;  /* 0x3ff00000083e8429 */ /* 0x040fe20000000100 */
[----:B------:R-:W-:Y:S05]  /*3680*/  @!P0 BREAK.RELIABLE B1 ;  /* 0x0000000000018942 */ /* 0x000fea0003800100 */
[----:B------:R-:W-:-:S08]  /*3690*/  @!P0 DMUL R10, R8, 0.5 ;  /* 0x3fe00000080a8828 */ /* 0x000fd00000000000 */
[----:B------:R-:W-:Y:S01]  /*36a0*/  @!P0 DFMA R62, R10, R8, R62 ;  /* 0x000000080a3e822b */ /* 0x000fe2000000003e */
[----:B------:R-:W-:Y:S10]  /*36b0*/  @!P0 BRA `(.L_x_142) ;  /* 0x0000000000808947 */ /* 0x000ff40003800000 */
[----:B------:R-:W-:Y:S01]  /*36c0*/  IMAD.MOV.U32 R10, RZ, RZ, R8 ;  /* 0x000000ffff0a7224 */ /* 0x000fe200078e0008 */
[----:B------:R-:W-:-:S07]  /*36d0*/  MOV R11, R9 ;  /* 0x00000009000b7202 */ /* 0x000fce0000000f00 */
.L_x_141:
[----:B------:R-:W-:Y:S05]  /*36e0*/  BSYNC.RELIABLE B1 ;  /* 0x0000000000017941 */ /* 0x000fea0003800100 */
.L_x_140:
[----:B------:R-:W0:Y:S01]  /*36f0*/  LDCU.64 UR6, c[0x0][0x430] ;  /* 0x00008600ff0677ac */ /* 0x000e220008000a00 */
[----:B------:R-:W-:Y:S01]  /*3700*/  IMAD.MOV.U32 R8, RZ, RZ, 0x1 ;  /* 0x00000001ff087424 */ /* 0x000fe200078e00ff */
[----:B------:R-:W-:Y:S01]  /*3710*/  FSETP.GEU.AND P2, PT, |R11|, 6.5827683646048100446e-37, PT ;  /* 0x036000000b00780b */ /* 0x000fe20003f4e200 */
[----:B------:R-:W-:Y:S01]  /*3720*/  BSSY.RECONVERGENT B4, `(.L_x_143) ;  /* 0x0000012000047945 */ /* 0x000fe20003800200 */
[----:B0-----:R-:W-:-:S06]  /*3730*/  DADD R58, R10, UR6 ;  /* 0x000000060a3a7e29 */ /* 0x001fcc0008000000 */
        /* <DEDUP_REMOVED lines=13> */
[----:B------:R-:W-:Y:S02]  /*3810*/  MOV R9, R59 ;  /* 0x0000003b00097202 */ /* 0x000fe40000000f00 */
[----:B------:R-:W-:-:S07]  /*3820*/  MOV R6, 0x3840 ;  /* 0x0000384000067802 */ /* 0x000fce0000000f00 */
[----:B------:R-:W-:Y:S05]  /*3830*/  CALL.REL.NOINC `($__internal_2_$__cuda_sm20_div_rn_f64_full) ;  /* 0x0000004800cc7944 */ /* 0x000fea0003c00000 */
.L_x_144:
[----:B------:R-:W-:Y:S05]  /*3840*/  BSYNC.RECONVERGENT B4 ;  /* 0x0000000000047941 */ /* 0x000fea0003800200 */
.L_x_143:
[----:B------:R-:W-:Y:S01]  /*3850*/  IMAD.MOV.U32 R10, RZ, RZ, 0x0 ;  /* 0x00000000ff0a7424 */ /* 0x000fe200078e00ff */
[----:B------:R-:W0:Y:S01]  /*3860*/  LDC.64 R62, c[0x0][0x438] ;  /* 0x00010e00ff3e7b82 */ /* 0x000e220000000a00 */
[----:B------:R-:W-:-:S06]  /*3870*/  IMAD.MOV.U32 R11, RZ, RZ, 0x40000000 ;  /* 0x40000000ff0b7424 */ /* 0x000fcc00078e00ff */
[----:B------:R-:W-:-:S10]  /*3880*/  DFMA R8, R8, R10, 0.5 ;  /* 0x3fe000000808742b */ /* 0x000fd4000000000a */
[----:B------:R-:W0:Y:S02]  /*3890*/  F2I.F64.TRUNC R9, R8 ;  /* 0x0000000800097311 */ /* 0x000e24000030d100 */
[----:B0-----:R-:W-:-:S06]  /*38a0*/  IMAD.WIDE R62, R9, 0x8, R62 ;  /* 0x00000008093e7825 */ /* 0x001fcc00078e023e */
[----:B------:R-:W5:Y:S02]  /*38b0*/  LDG.E.64 R62, desc[UR4][R62.64] ;  /* 0x000000043e3e7981 */ /* 0x000f64000c1e1b00 */
.L_x_142:
[----:B------:R-:W-:Y:S05]  /*38c0*/  BSYNC.RECONVERGENT B3 ;  /* 0x0000000000037941 */ /* 0x000fea0003800200 */
.L_x_139:
[----:B------:R-:W-:Y:S01]  /*38d0*/  DADD R60, R70, 1 ;  /* 0x3ff00000463c7429 */ /* 0x000fe20000000000 */
[----:B------:R-:W-:Y:S01]  /*38e0*/  MOV R8, 0x1 ;  /* 0x0000000100087802 */ /* 0x000fe20000000f00 */
[----:B------:R-:W-:Y:S04]  /*38f0*/  BSSY.RECONVERGENT B3, `(.L_x_145) ;  /* 0x0000016000037945 */ /* 0x000fe80003800200 */
[----:B------:R-:W0:Y:S02]  /*3900*/  MUFU.RCP64H R9, R61 ;  /* 0x0000003d00097308 */ /* 0x000e240000001800 */
[----:B0-----:R-:W-:-:S08]  /*3910*/  DFMA R10, -R60, R8, 1 ;  /* 0x3ff000003c0a742b */ /* 0x001fd00000000108 */
[----:B------:R-:W-:-:S08]  /*3920*/  DFMA R10, R10, R10, R10 ;  /* 0x0000000a0a0a722b */ /* 0x000fd0000000000a */
[----:B------:R-:W-:Y:S02]  /*3930*/  DFMA R10, R8, R10, R8 ;  /* 0x0000000a080a722b */ /* 0x000fe40000000008 */
[----:B-----5:R-:W-:-:S06]  /*3940*/  DADD R8, -R62, 1 ;  /* 0x3ff000003e087429 */ /* 0x020fcc0000000100 */
[----:B------:R-:W-:Y:S02]  /*3950*/  DFMA R12, -R60, R10, 1 ;  /* 0x3ff000003c0c742b */ /* 0x000fe4000000010a */
[----:B------:R-:W-:-:S06]  /*3960*/  DFMA R66, -R66, R8, R70 ;  /* 0x000000084242722b */ /* 0x000fcc0000000146 */
[----:B------:R-:W-:-:S04]  /*3970*/  DFMA R12, R10, R12, R10 ;  /* 0x0000000c0a0c722b */ /* 0x000fc8000000000a */
[----:B------:R-:W-:-:S04]  /*3980*/  FSETP.GEU.AND P2, PT, |R67|, 6.5827683646048100446e-37, PT ;  /* 0x036000004300780b */ /* 0x000fc80003f4e200 */
        /* <DEDUP_REMOVED lines=12> */
.L_x_146:
[----:B------:R-:W-:Y:S05]  /*3a50*/  BSYNC.RECONVERGENT B3 ;  /* 0x0000000000037941 */ /* 0x000fea0003800200 */
.L_x_145:
[----:B------:R-:W0:Y:S01]  /*3a60*/  MUFU.RCP64H R11, R61 ;  /* 0x0000003d000b7308 */ /* 0x000e220000001800 */
[----:B------:R-:W-:Y:S01]  /*3a70*/  IMAD.MOV.U32 R10, RZ, RZ, 0x1 ;  /* 0x00000001ff0a7424 */ /* 0x000fe200078e00ff */
[----:B------:R-:W-:Y:S01]  /*3a80*/  FSETP.GEU.AND P2, PT, |R71|, 6.5827683646048100446e-37, PT ;  /* 0x036000004700780b */ /* 0x000fe20003f4e200 */
[C---:B------:R-:W-:Y:S01]  /*3a90*/  IMAD.WIDE.U32 R66, R95.reuse, 0x8, R36 ;  /* 0x000000085f427825 */ /* 0x040fe200078e0024 */
[----:B------:R-:W-:Y:S03]  /*3aa0*/  BSSY.RECONVERGENT B3, `(.L_x_147) ;  /* 0x0000018000037945 */ /* 0x000fe60003800200 */
[----:B------:R-:W-:Y:S01]  /*3ab0*/  IMAD.WIDE.U32 R64, R95, 0x8, R40 ;  /* 0x000000085f407825 */ /* 0x000fe200078e0028 */
[----:B------:R1:W-:Y:S01]  /*3ac0*/  STG.E.64 desc[UR4][R66.64], R8 ;  /* 0x0000000842007986 */ /* 0x0003e2000c101b04 */
[----:B0-----:R-:W-:-:S08]  /*3ad0*/  DFMA R12, -R60, R10, 1 ;  /* 0x3ff000003c0c742b */ /* 0x001fd0000000010a */
[----:B------:R-:W-:-:S08]  /*3ae0*/  DFMA R12, R12, R12, R12 ;  /* 0x0000000c0c0c722b */ /* 0x000fd0000000000c */
[----:B------:R-:W-:-:S08]  /*3af0*/  DFMA R12, R10, R12, R10 ;  /* 0x0000000c0a0c722b */ /* 0x000fd0000000000a */
[----:B------:R-:W-:-:S08]  /*3b00*/  DFMA R10, -R60, R12, 1 ;  /* 0x3ff000003c0a742b */ /* 0x000fd0000000010c */
[----:B------:R-:W-:Y:S02]  /*3b10*/  DFMA R58, R12, R10, R12 ;  /* 0x0000000a0c3a722b */ /* 0x000fe4000000000c */
[----:B------:R-:W-:-:S06]  /*3b20*/  DADD R12, -R8, 1 ;  /* 0x3ff00000080c7429 */ /* 0x000fcc0000000100 */
[----:B------:R-:W-:Y:S01]  /*3b30*/  DMUL R10, R70, R58 ;  /* 0x0000003a460a7228 */ /* 0x000fe20000000000 */
[----:B------:R1:W-:Y:S07]  /*3b40*/  STG.E.64 desc[UR4][R64.64], R12 ;  /* 0x0000000c40007986 */ /* 0x0003ee000c101b04 */
        /* <DEDUP_REMOVED lines=11> */
[----:B------:R-:W-:Y:S02]  /*3c00*/  IMAD.MOV.U32 R10, RZ, RZ, R8 ;  /* 0x000000ffff0a7224 */ /* 0x000fe400078e0008 */
[----:B------:R-:W-:-:S07]  /*3c10*/  IMAD.MOV.U32 R11, RZ, RZ, R9 ;  /* 0x000000ffff0b7224 */ /* 0x000fce00078e0009 */
.L_x_148:
[----:B------:R-:W-:Y:S05]  /*3c20*/  BSYNC.RECONVERGENT B3 ;  /* 0x0000000000037941 */ /* 0x000fea0003800200 */
.L_x_147:
[----:B------:R-:W-:Y:S01]  /*3c30*/  DADD R8, -R10, 1 ;  /* 0x3ff000000a087429 */ /* 0x000fe20000000100 */
[----:B------:R-:W-:Y:S01]  /*3c40*/  IMAD.WIDE.U32 R12, R95, 0x8, R34 ;  /* 0x000000085f0c7825 */ /* 0x000fe200078e0022 */
[----:B------:R-:W-:-:S03]  /*3c50*/  DSETP.NEU.AND P0, PT, R62, 1, PT ;  /* 0x3ff000003e00742a */ /* 0x000fc60003f0d000 */
[----:B------:R-:W-:Y:S01]  /*3c60*/  IMAD.WIDE.U32 R56, R95, 0x8, R38 ;  /* 0x000000085f387825 */ /* 0x000fe200078e0026 */
[----:B------:R1:W-:Y:S04]  /*3c70*/  STG.E.64 desc[UR4][R12.64], R10 ;  /* 0x0000000a0c007986 */ /* 0x0003e8000c101b04 */
[----:B------:R1:W-:Y:S06]  /*3c80*/  STG.E.64 desc[UR4][R56.64], R8 ;  /* 0x0000000838007986 */ /* 0x0003ec000c101b04 */
[----:B------:R-:W-:Y:S05]  /*3c90*/  @P0 BRA `(.L_x_131) ;  /* 0x00000014002c0947 */ /* 0x000fea0003800000 */
[----:B-1----:R-:W-:Y:S01]  /*3ca0*/  MOV R8, 0x0 ;  /* 0x0000000000087802 */ /* 0x002fe20000000f00 */
[----:B------:R-:W-:Y:S01]  /*3cb0*/  IMAD.MOV.U32 R9, RZ, RZ, 0x3ff00000 ;  /* 0x3ff00000ff097424 */ /* 0x000fe200078e00ff */
[----:B------:R2:W-:Y:S04]  /*3cc0*/  STG.E.64 desc[UR4][R66.64], RZ ;  /* 0x000000ff42007986 */ /* 0x0005e8000c101b04 */
[----:B------:R2:W-:Y:S04]  /*3cd0*/  STG.E.64 desc[UR4][R64.64], R8 ;  /* 0x0000000840007986 */ /* 0x0005e8000c101b04 */
[----:B------:R2:W-:Y:S04]  /*3ce0*/  STG.E.64 desc[UR4][R12.64], RZ ;  /* 0x000000ff0c007986 */ /* 0x0005e8000c101b04 */
[----:B------:R2:W-:Y:S01]  /*3cf0*/  STG.E.64 desc[UR4][R56.64], R8 ;  /* 0x0000000838007986 */ /* 0x0005e2000c101b04 */
[----:B------:R-:W-:Y:S05]  /*3d00*/  BRA `(.L_x_131) ;  /* 0x0000001400107947 */ /* 0x000fea0003800000 */
.L_x_136:
[----:B------:R-:W-:Y:S01]  /*3d10*/  DMUL R8, R62, R62 ;  /* 0x0000003e3e087228 */ /* 0x000fe20000000000 */
[----:B------:R-:W-:Y:S01]  /*3d20*/  MOV R10, 0x0 ;  /* 0x00000000000a7802 */ /* 0x000fe20000000f00 */
[----:B------:R-:W-:Y:S01]  /*3d30*/  IMAD.MOV.U32 R11, RZ, RZ, 0x3fd80000 ;  /* 0x3fd80000ff0b7424 */ /* 0x000fe200078e00ff */
[----:B------:R-:W-:Y:S05]  /*3d40*/  BSSY.RECONVERGENT B1, `(.L_x_149) ;  /* 0x0000018000017945 */ /* 0x000fea0003800200 */
[----:B------:R-:W-:-:S06]  /*3d50*/  DFMA R64, R70, R70, -R8 ;  /* 0x000000464640722b */ /* 0x000fcc0000000808 */
[----:B------:R-:W0:Y:S04]  /*3d60*/  MUFU.RSQ64H R57, R65 ;  /* 0x0000004100397308 */ /* 0x000e280000001c00 */
[----:B------:R-:W-:-:S05]  /*3d70*/  VIADD R56, R65, 0xfcb00000 ;  /* 0xfcb0000041387836 */ /* 0x000fca0000000000 */
[----:B------:R-:W-:Y:S01]  /*3d80*/  ISETP.GE.U32.AND P0, PT, R56, 0x7ca00000, PT ;  /* 0x7ca000003800780c */ /* 0x000fe20003f06070 */
[----:B0-----:R-:W-:-:S08]  /*3d90*/  DMUL R8, R56, R56 ;  /* 0x0000003838087228 */ /* 0x001fd00000000000 */
[----:B------:R-:W-:-:S08]  /*3da0*/  DFMA R8, R64, -R8, 1 ;  /* 0x3ff000004008742b */ /* 0x000fd00000000808 */
[----:B------:R-:W-:Y:S02]  /*3db0*/  DFMA R10, R8, R10, 0.5 ;  /* 0x3fe00000080a742b */ /* 0x000fe4000000000a */
[----:B------:R-:W-:-:S08]  /*3dc0*/  DMUL R8, R56, R8 ;  /* 0x0000000838087228 */ /* 0x000fd00000000000 */
[----:B------:R-:W-:Y:S02]  /*3dd0*/  DFMA R68, R10, R8, R56 ;  /* 0x000000080a44722b */ /* 0x000fe40000000038 */
[----:B------:R-:W-:-:S06]  /*3de0*/  DADD R8, -R66, 1 ;  /* 0x3ff0000042087429 */ /* 0x000fcc0000000100 */
[----:B------:R-:W-:Y:S02]  /*3df0*/  DMUL R74, R64, R68 ;  /* 0x00000044404a7228 */ /* 0x000fe40000000000 */
[-C--:B------:R-:W-:Y:S01]  /*3e00*/  DMUL R12, R70, R8.reuse ;  /* 0x00000008460c7228 */ /* 0x080fe20000000000 */
[----:B------:R-:W-:Y:S01]  /*3e10*/  VIADD R59, R69, 0xfff00000 ;  /* 0xfff00000453b7836 */ /* 0x000fe20000000000 */
[----:B------:R-:W-:Y:S01]  /*3e20*/  DMUL R10, R62, R8 ;  /* 0x000000083e0a7228 */ /* 0x000fe20000000000 */
[----:B------:R-:W-:-:S03]  /*3e30*/  MOV R58, R68 ;  /* 0x00000044003a7202 */ /* 0x000fc60000000f00 */
[----:B------:R-:W-:Y:S02]  /*3e40*/  DFMA R76, R74, -R74, R64 ;  /* 0x8000004a4a4c722b */ /* 0x000fe40000000040 */
[-C--:B------:R-:W-:Y:S02]  /*3e50*/  DFMA R12, R62, R66.reuse, R12 ;  /* 0x000000423e0c722b */ /* 0x080fe4000000000c */
[----:B------:R-:W-:-:S04]  /*3e60*/  DFMA R10, R70, R66, R10 ;  /* 0x00000042460a722b */ /* 0x000fc8000000000a */
[----:B------:R-:W-:Y:S01]  /*3e70*/  DFMA R72, R76, R58, R74 ;  /* 0x0000003a4c48722b */ /* 0x000fe2000000004a */
[----:B------:R-:W-:Y:S10]  /*3e80*/  @!P0 BRA `(.L_x_150) ;  /* 0x00000000000c8947 */ /* 0x000ff40003800000 */
[----:B------:R-:W-:Y:S01]  /*3e90*/  IMAD.MOV.U32 R69, RZ, RZ, R59 ;  /* 0x000000ffff457224 */ /* 0x000fe200078e003b */
[----:B------:R-:W-:-:S07]  /*3ea0*/  MOV R6, 0x3ec0 ;  /* 0x00003ec000067802 */ /* 0x000fce0000000f00 */
[----:B-----5:R-:W-:Y:S05]  /*3eb0*/  CALL.REL.NOINC `($__internal_3_$__cuda_sm20_dsqrt_rn_f64_mediumpath_v1) ;  /* 0x0000004800c47944 */ /* 0x020fea0003c00000 */
.L_x_150:
[----:B------:R-:W-:Y:S05]  /*3ec0*/  BSYNC.RECONVERGENT B1 ;  /* 0x0000000000017941 */ /* 0x000fea0003800200 */
.L_x_149:
[----:B------:R-:W0:Y:S01]  /*3ed0*/  MUFU.RCP64H R57, R89 ;  /* 0x0000005900397308 */ /* 0x000e220000001800 */
[----:B------:R-:W-:Y:S01]  /*3ee0*/  IMAD.MOV.U32 R56, RZ, RZ, 0x1 ;  /* 0x00000001ff387424 */ /* 0x000fe200078e00ff */
[CCC-:B------:R-:W-:Y:S01]  /*3ef0*/  DFMA R68, -R8.reuse, R72.reuse, R12.reuse ;  /* 0x000000480844722b */ /* 0x1c0fe2000000010c */
[----:B-----5:R-:W-:Y:S01]  /*3f00*/  FSETP.GEU.AND P2, PT, |R87|, 6.5827683646048100446e-37, PT ;  /* 0x036000005700780b */ /* 0x020fe20003f4e200 */
[----:B------:R-:W-:Y:S01]  /*3f10*/  DFMA R76, R8, R72, R12 ;  /* 0x00000048084c722b */ /* 0x000fe2000000000c */
[----:B------:R-:W-:Y:S01]  /*3f20*/  BSSY.RECONVERGENT B3, `(.L_x_151) ;  /* 0x000002d000037945 */ /* 0x000fe20003800200 */
[----:B------:R-:W-:Y:S02]  /*3f30*/  DFMA R80, R88, R12, R8 ;  /* 0x0000000c5850722b */ /* 0x000fe40000000008 */
[-C--:B------:R-:W-:Y:S02]  /*3f40*/  DMUL R12, R86, R72.reuse ;  /* 0x00000048560c7228 */ /* 0x080fe40000000000 */
[----:B------:R-:W-:-:S02]  /*3f50*/  DFMA R64, R66, R72, R10 ;  /* 0x000000484240722b */ /* 0x000fc4000000000a */
[----:B------:R-:W-:Y:S02]  /*3f60*/  DFMA R74, -R66, R72, R10 ;  /* 0x00000048424a722b */ /* 0x000fe4000000010a */
[----:B------:R-:W-:Y:S02]  /*3f70*/  DFMA R78, R88, -R10, R66 ;  /* 0x8000000a584e722b */ /* 0x000fe40000000042 */
[----:B------:R-:W-:Y:S02]  /*3f80*/  DSETP.MIN.AND P3, P4, R12, 500, PT ;  /* 0x407f40000c00742a */ /* 0x000fe40003c60000 */
[----:B0-----:R-:W-:-:S08]  /*3f90*/  DFMA R58, -R88, R56, 1 ;  /* 0x3ff00000583a742b */ /* 0x001fd00000000138 */
[----:B------:R-:W-:-:S08]  /*3fa0*/  DFMA R58, R58, R58, R58 ;  /* 0x0000003a3a3a722b */ /* 0x000fd0000000003a */
[----:B------:R-:W-:-:S08]  /*3fb0*/  DFMA R58, R56, R58, R56 ;  /* 0x0000003a383a722b */ /* 0x000fd00000000038 */
[----:B------:R-:W-:-:S08]  /*3fc0*/  DFMA R56, -R88, R58, 1 ;  /* 0x3ff000005838742b */ /* 0x000fd0000000013a */
[----:B------:R-:W-:Y:S02]  /*3fd0*/  DFMA R82, R58, R56, R58 ;  /* 0x000000383a52722b */ /* 0x000fe4000000003a */
[----:B------:R-:W-:-:S06]  /*3fe0*/  DMUL R56, R88, R72 ;  /* 0x0000004858387228 */ /* 0x000fcc0000000000 */
[----:B------:R-:W-:Y:S02]  /*3ff0*/  DMUL R84, R86, R82 ;  /* 0x0000005256547228 */ /* 0x000fe40000000000 */
[C---:B------:R-:W-:Y:S02]  /*4000*/  DADD R58, -R56.reuse, 1 ;  /* 0x3ff00000383a7429 */ /* 0x040fe40000000100 */
[C---:B------:R-:W-:Y:S02]  /*4010*/  DADD R10, R56.reuse, 1 ;  /* 0x3ff00000380a7429 */ /* 0x040fe40000000000 */
[----:B------:R-:W-:Y:S02]  /*4020*/  DFMA R56, -R56, R56, 1 ;  /* 0x3ff000003838742b */ /* 0x000fe40000000138 */
[----:B------:R-:W-:Y:S02]  /*4030*/  DFMA R90, -R88, R84, R86 ;  /* 0x00000054585a722b */ /* 0x000fe40000000156 */
[----:B------:R-:W-:-:S02]  /*4040*/  DMUL R66, R58, R68 ;  /* 0x000000443a427228 */ /* 0x000fc40000000000 */
[----:B------:R-:W-:Y:S02]  /*4050*/  DADD R68, R70, R72 ;  /* 0x0000000046447229 */ /* 0x000fe40000000048 */
[----:B------:R-:W-:Y:S02]  /*4060*/  DMUL R64, R58, R64 ;  /* 0x000000403a407228 */ /* 0x000fe40000000000 */
[----:B------:R-:W-:Y:S02]  /*4070*/  DFMA R8, R82, R90, R84 ;  /* 0x0000005a5208722b */ /* 0x000fe40000000054 */
[C-C-:B------:R-:W-:Y:S01]  /*4080*/  DADD R82, -R70.reuse, R72.reuse ;  /* 0x0000000046527229 */ /* 0x140fe20000000148 */
[----:B------:R-:W-:Y:S01]  /*4090*/  MOV R90, R12 ;  /* 0x0000000c005a7202 */ /* 0x000fe20000000f00 */
[--C-:B------:R-:W-:Y:S01]  /*40a0*/  DADD R70, R70, -R72.reuse ;  /* 0x0000000046467229 */ /* 0x100fe20000000848 */
[----:B------:R-:W-:Y:S01]  /*40b0*/  FSEL R91, R13, 3.98828125, P3 ;  /* 0x407f40000d5b7808 */ /* 0x000fe20001800000 */
[----:B------:R-:W-:Y:S01]  /*40c0*/  DADD R72, R72, R72 ;  /* 0x0000000048487229 */ /* 0x000fe20000000048 */
[----:B------:R-:W-:Y:S01]  /*40d0*/  SEL R90, R90, RZ, P3 ;  /* 0x000000ff5a5a7207 */ /* 0x000fe20001800000 */
[----:B------:R-:W-:-:S02]  /*40e0*/  DMUL R74, R10, R74 ;  /* 0x0000004a0a4a7228 */ /* 0x000fc40000000000 */
[----:B------:R-:W-:Y:S01]  /*40f0*/  FFMA R6, RZ, R89, R9 ;  /* 0x00000059ff067223 */ /* 0x000fe20000000009 */
[----:B------:R-:W-:Y:S02]  /*4100*/  DMUL R76, R10, R76 ;  /* 0x0000004c0a4c7228 */ /* 0x000fe40000000000 */
[----:B------:R-:W-:Y:S02]  /*4110*/  DMUL R82, R56, R82 ;  /* 0x0000005238527228 */ /* 0x000fe40000000000 */
[----:B------:R-:W-:Y:S01]  /*4120*/  FSETP.GT.AND P0, PT, |R6|, 1.469367938527859385e-39, PT ;  /* 0x001000000600780b */ /* 0x000fe20003f04200 */
[----:B------:R-:W-:Y:S01]  /*4130*/  IMAD.MOV.U32 R6, RZ, RZ, 0x80000 ;  /* 0x00080000ff067424 */ /* 0x000fe200078e00ff */
[C---:B------:R-:W-:Y:S02]  /*4140*/  DMUL R78, R72.reuse, R78 ;  /* 0x0000004e484e7228 */ /* 0x040fe40000000000 */
[----:B------:R-:W-:Y:S02]  /*4150*/  DMUL R80, R72, R80 ;  /* 0x0000005048507228 */ /* 0x000fe40000000000 */
[----:B------:R-:W-:Y:S01]  /*4160*/  DMUL R84, R56, R68 ;  /* 0x0000004438547228 */ /* 0x000fe20000000000 */
[----:B------:R-:W-:-:S06]  /*4170*/  @P4 LOP3.LUT R91, R6, 0x407f4000, RZ, 0xfc, !PT ;  /* 0x407f4000065b4812 */ /* 0x000fcc00078efcff */
[----:B------:R-:W-:Y:S05]  /*4180*/  @P0 BRA P2, `(.L_x_152) ;  /* 0x0000000000180947 */ /* 0x000fea0001000000 */
[----:B------:R-:W-:Y:S01]  /*4190*/  IMAD.MOV.U32 R10, RZ, RZ, R86 ;  /* 0x000000ffff0a7224 */ /* 0x000fe200078e0056 */
[----:B------:R-:W-:Y:S01]  /*41a0*/  MOV R11, R87 ;  /* 0x00000057000b7202 */ /* 0x000fe20000000f00 */
[----:B------:R-:W-:Y:S01]  /*41b0*/  IMAD.MOV.U32 R8, RZ, RZ, R88 ;  /* 0x000000ffff087224 */ /* 0x000fe200078e0058 */
[----:B------:R-:W-:Y:S01]  /*41c0*/  MOV R6, 0x41f0 ;  /* 0x000041f000067802 */ /* 0x000fe20000000f00 */
[----:B------:R-:W-:-:S07]  /*41d0*/  IMAD.MOV.U32 R9, RZ, RZ, R89 ;  /* 0x000000ffff097224 */ /* 0x000fce00078e0059 */
[----:B------:R-:W-:Y:S05]  /*41e0*/  CALL.REL.NOINC `($__internal_2_$__cuda_sm20_div_rn_f64_full) ;  /* 0x0000004000607944 */ /* 0x000fea0003c00000 */
.L_x_152:
[----:B------:R-:W-:Y:S05]  /*41f0*/  BSYNC.RECONVERGENT B3 ;  /* 0x0000000000037941 */ /* 0x000fea0003800200 */
.L_x_151:
[----:B------:R-:W-:Y:S01]  /*4200*/  UMOV UR6, 0xeb851eb8 ;  /* 0xeb851eb800067882 */ /* 0x000fe20000000000 */
[----:B------:R-:W-:Y:S01]  /*4210*/  UMOV UR7, 0x3faeb851 ;  /* 0x3faeb85100077882 */ /* 0x000fe20000000000 */
[----:B------:R-:W-:Y:S01]  /*4220*/  DSETP.MIN.AND P2, P3, R8, 500, PT ;  /* 0x407f40000800742a */ /* 0x000fe20003b40000 */
[----:B------:R-:W-:Y:S01]  /*4230*/  MOV R6, R9 ;  /* 0x0000000900067202 */ /* 0x000fe20000000f00 */
[----:B------:R-:W-:Y:S01]  /*4240*/  DSETP.GTU.AND P0, PT, R90, UR6, PT ;  /* 0x000000065a007e2a */ /* 0x000fe2000bf0c000 */
[----:B------:R-:W-:Y:S01]  /*4250*/  IMAD.MOV.U32 R12, RZ, RZ, 0x80000 ;  /* 0x00080000ff0c7424 */ /* 0x000fe200078e00ff */
[----:B------:R-:W-:Y:S02]  /*4260*/  BSSY.RECONVERGENT B3, `(.L_x_153) ;  /* 0x0000027000037945 */ /* 0x000fe40003800200 */
[----:B------:R-:W-:Y:S02]  /*4270*/  FSEL R89, R6, 3.98828125, P2 ;  /* 0x407f400006597808 */ /* 0x000fe40001000000 */
[----:B------:R-:W-:-:S06]  /*4280*/  SEL R88, R8, RZ, P2 ;  /* 0x000000ff08587207 */ /* 0x000fcc0001000000 */
[----:B------:R-:W-:Y:S02]  /*4290*/  @P3 LOP3.LUT R89, R12, 0x407f4000, RZ, 0xfc, !PT ;  /* 0x407f40000c593812 */ /* 0x000fe400078efcff */
[C---:B------:R-:W-:Y:S02]  /*42a0*/  @!P0 DADD R86, -R90.reuse, 1 ;  /* 0x3ff000005a568429 */ /* 0x040fe40000000100 */
[----:B------:R-:W-:-:S08]  /*42b0*/  @!P0 DMUL R10, R90, 0.5 ;  /* 0x3fe000005a0a8828 */ /* 0x000fd00000000000 */
[----:B------:R-:W-:Y:S01]  /*42c0*/  @!P0 DFMA R86, R90, R10, R86 ;  /* 0x0000000a5a56822b */ /* 0x000fe20000000056 */
[----:B------:R-:W-:Y:S10]  /*42d0*/  @!P0 BRA `(.L_x_154) ;  /* 0x00000000007c8947 */ /* 0x000ff40003800000 */
        /* <DEDUP_REMOVED lines=23> */
.L_x_156:
[----:B------:R-:W-:Y:S05]  /*4450*/  BSYNC.RECONVERGENT B4 ;  /* 0x0000000000047941 */ /* 0x000fea0003800200 */
.L_x_155:
[----:B------:R-:W-:Y:S01]  /*4460*/  IMAD.MOV.U32 R10, RZ, RZ, 0x0 ;  /* 0x00000000ff0a7424 */ /* 0x000fe200078e00ff */
[----:B------:R-:W0:Y:S01]  /*4470*/  LDC.64 R86, c[0x0][0x438] ;  /* 0x00010e00ff567b82 */ /* 0x000e220000000a00 */
[----:B------:R-:W-:-:S06]  /*4480*/  IMAD.MOV.U32 R11, RZ, RZ, 0x40000000 ;  /* 0x40000000ff0b7424 */ /* 0x000fcc00078e00ff */
[----:B------:R-:W-:-:S10]  /*4490*/  DFMA R8, R8, R10, 0.5 ;  /* 0x3fe000000808742b */ /* 0x000fd4000000000a */
[----:B------:R-:W0:Y:S02]  /*44a0*/  F2I.F64.TRUNC R9, R8 ;  /* 0x0000000800097311 */ /* 0x000e24000030d100 */
[----:B0-----:R-:W-:-:S06]  /*44b0*/  IMAD.WIDE R86, R9, 0x8, R86 ;  /* 0x0000000809567825 */ /* 0x001fcc00078e0256 */
[----:B------:R-:W5:Y:S02]  /*44c0*/  LDG.E.64 R86, desc[UR4][R86.64] ;  /* 0x0000000456567981 */ /* 0x000f64000c1e1b00 */
.L_x_154:
[----:B------:R-:W-:Y:S05]  /*44d0*/  BSYNC.RECONVERGENT B3 ;  /* 0x0000000000037941 */ /* 0x000fea0003800200 */
.L_x_153:
[----:B-----5:R-:W0:Y:S01]  /*44e0*/  MUFU.RCP64H R9, R87 ;  /* 0x0000005700097308 */ /* 0x020e220000001800 */
[----:B------:R-:W-:Y:S01]  /*44f0*/  IADD3 R8, PT, PT, R87, 0x300402, RZ ;  /* 0x0030040257087810 */ /* 0x000fe20007ffe0ff */
[----:B------:R-:W-:Y:S03]  /*4500*/  BSSY.RECONVERGENT B1, `(.L_x_157) ;  /* 0x0000010000017945 */ /* 0x000fe60003800200 */
[----:B------:R-:W-:Y:S02]  /*4510*/  FSETP.GEU.AND P0, PT, |R8|, 5.8789094863358348022e-39, PT ;  /* 0x004004020800780b */ /* 0x000fe40003f0e200 */
[----:B0-----:R-:W-:-:S08]  /*4520*/  DFMA R10, R8, -R86, 1 ;  /* 0x3ff00000080a742b */ /* 0x001fd00000000856 */
[----:B------:R-:W-:-:S08]  /*4530*/  DFMA R10, R10, R10, R10 ;  /* 0x0000000a0a0a722b */ /* 0x000fd0000000000a */
[----:B------:R-:W-:-:S08]  /*4540*/  DFMA R10, R8, R10, R8 ;  /* 0x0000000a080a722b */ /* 0x000fd00000000008 */
[----:B------:R-:W-:-:S08]  /*4550*/  DFMA R90, R10, -R86, 1 ;  /* 0x3ff000000a5a742b */ /* 0x000fd00000000856 */
[----:B------:R-:W-:Y:S01]  /*4560*/  DFMA R90, R10, R90, R10 ;  /* 0x0000005a0a5a722b */ /* 0x000fe2000000000a */
[----:B------:R-:W-:Y:S10]  /*4570*/  @P0 BRA `(.L_x_158) ;  /* 0x0000000000200947 */ /* 0x000ff40003800000 */
[----:B------:R-:W-:Y:S01]  /*4580*/  LOP3.LUT R8, R87, 0x7fffffff, RZ, 0xc0, !PT ;  /* 0x7fffffff57087812 */ /* 0x000fe200078ec0ff */
[----:B------:R-:W-:Y:S01]  /*4590*/  IMAD.MOV.U32 R10, RZ, RZ, R86 ;  /* 0x000000ffff0a7224 */ /* 0x000fe200078e0056 */
[----:B------:R-:W-:Y:S01]  /*45a0*/  MOV R6, 0x45e0 ;  /* 0x000045e000067802 */ /* 0x000fe20000000f00 */
[----:B------:R-:W-:Y:S01]  /*45b0*/  IMAD.MOV.U32 R11, RZ, RZ, R87 ;  /* 0x000000ffff0b7224 */ /* 0x000fe200078e0057 */
[----:B------:R-:W-:-:S07]  /*45c0*/  IADD3 R8, PT, PT, R8, -0x100000, RZ ;  /* 0xfff0000008087810 */ /* 0x000fce0007ffe0ff */
[----:B------:R-:W-:Y:S05]  /*45d0*/  CALL.REL.NOINC `($__internal_1_$__cuda_sm20_dblrcp_rn_slowpath_v3) ;  /* 0x0000003800b87944 */ /* 0x000fea0003c00000 */
[----:B------:R-:W-:Y:S02]  /*45e0*/  IMAD.MOV.U32 R90, RZ, RZ, R8 ;  /* 0x000000ffff5a7224 */ /* 0x000fe400078e0008 */
[----:B------:R-:W-:-:S07]  /*45f0*/  IMAD.MOV.U32 R91, RZ, RZ, R9 ;  /* 0x000000ffff5b7224 */ /* 0x000fce00078e0009 */
.L_x_158:
[----:B------:R-:W-:Y:S05]  /*4600*/  BSYNC.RECONVERGENT B1 ;  /* 0x0000000000017941 */ /* 0x000fea0003800200 */
.L_x_157:
        /* <DEDUP_REMOVED lines=8> */
[----:B------:R-:W0:Y:S01]  /*4690*/  LDCU.64 UR6, c[0x0][0x430] ;  /* 0x00008600ff0677ac */ /* 0x000e220008000a00 */
[----:B------:R-:W-:Y:S01]  /*46a0*/  MOV R8, 0x1 ;  /* 0x0000000100087802 */ /* 0x000fe20000000f00 */
[----:B------:R-:W-:Y:S01]  /*46b0*/  BSSY.RECONVERGENT B4, `(.L_x_161) ;  /* 0x0000015000047945 */ /* 0x000fe20003800200 */
[----:B------:R-:W-:Y:S01]  /*46c0*/  FSETP.GEU.AND P2, PT, |R89|, 6.5827683646048100446e-37, PT ;  /* 0x036000005900780b */ /* 0x000fe20003f4e200 */
        /* <DEDUP_REMOVED lines=19> */
.L_x_162:
[----:B------:R-:W-:Y:S05]  /*4800*/  BSYNC.RECONVERGENT B4 ;  /* 0x0000000000047941 */ /* 0x000fea0003800200 */
.L_x_161:
[----:B------:R-:W-:Y:S01]  /*4810*/  IMAD.MOV.U32 R10, RZ, RZ, 0x0 ;  /* 0x00000000ff0a7424 */ /* 0x000fe200078e00ff */
[----:B------:R-:W-:Y:S01]  /*4820*/  MOV R11, 0x40000000 ;  /* 0x40000000000b7802 */ /* 0x000fe20000000f00 */
[----:B------:R-:W0:Y:S05]  /*4830*/  LDC.64 R92, c[0x0][0x438] ;  /* 0x00010e00ff5c7b82 */ /* 0x000e2a0000000a00 */
[----:B------:R-:W-:-:S10]  /*4840*/  DFMA R8, R8, R10, 0.5 ;  /* 0x3fe000000808742b */ /* 0x000fd4000000000a */
[----:B------:R-:W0:Y:S02]  /*4850*/  F2I.F64.TRUNC R9, R8 ;  /* 0x0000000800097311 */ /* 0x000e24000030d100 */
[----:B0-----:R-:W-:-:S06]  /*4860*/  IMAD.WIDE R92, R9, 0x8, R92 ;  /* 0x00000008095c7825 */ /* 0x001fcc00078e025c */
[----:B------:R-:W5:Y:S02]  /*4870*/  LDG.E.64 R92, desc[UR4][R92.64] ;  /* 0x000000045c5c7981 */ /* 0x000f64000c1e1b00 */
.L_x_160:
[----:B------:R-:W-:Y:S05]  /*4880*/  BSYNC.RECONVERGENT B3 ;  /* 0x0000000000037941 */ /* 0x000fea0003800200 */
.L_x_159:
[----:B------:R-:W-:Y:S01]  /*4890*/  DMUL R84, R84, R90 ;  /* 0x0000005a54547228 */ /* 0x000fe20000000000 */
[----:B------:R-:W-:Y:S01]  /*48a0*/  IMAD.MOV.U32 R8, RZ, RZ, -0x1dcf73c6 ;  /* 0xe2308c3aff087424 */ /* 0x000fe200078e00ff */
[----:B------:R-:W-:Y:S01]  /*48b0*/  BSSY.RECONVERGENT B3, `(.L_x_163) ;  /* 0x0000054000037945 */ /* 0x000fe20003800200 */
[----:B------:R-:W-:-:S05]  /*48c0*/  IMAD.MOV.U32 R9, RZ, RZ, 0x3e45798e ;  /* 0x3e45798eff097424 */ /* 0x000fca00078e00ff */
[----:B------:R-:W-:-:S08]  /*48d0*/  DFMA R82, R82, R86, R84 ;  /* 0x000000565252722b */ /* 0x000fd00000000054 */
[----:B------:R-:W-:-:S14]  /*48e0*/  DSETP.GTU.AND P0, PT, |R82|, R8, PT ;  /* 0x000000085200722a */ /* 0x000fdc0003f0c200 */
[----:B------:R-:W-:-:S05]  /*48f0*/  @!P0 IMAD.WIDE.U32 R10, R95, 0x8, R36 ;  /* 0x000000085f0a8825 */ /* 0x000fca00078e0024 */
[----:B------:R0:W-:Y:S01]  /*4900*/  @!P0 STG.E.64 desc[UR4][R10.64], R8 ;  /* 0x000000080a008986 */ /* 0x0001e2000c101b04 */
[----:B------:R-:W-:Y:S05]  /*4910*/  @!P0 BRA `(.L_x_164) ;  /* 0x0000000400348947 */ /* 0x000fea0003800000 */
[----:B0----5:R-:W0:Y:S01]  /*4920*/  MUFU.RCP64H R9, R93 ;  /* 0x0000005d00097308 */ /* 0x021e220000001800 */
[----:B------:R-:W-:Y:S01]  /*4930*/  IADD3 R8, PT, PT, R93, 0x300402, RZ ;  /* 0x003004025d087810 */ /* 0x000fe20007ffe0ff */
[----:B------:R-:W-:Y:S03]  /*4940*/  BSSY.RECONVERGENT B1, `(.L_x_165) ;  /* 0x0000010000017945 */ /* 0x000fe60003800200 */
        /* <DEDUP_REMOVED lines=15> */
.L_x_166:
[----:B------:R-:W-:Y:S05]  /*4a40*/  BSYNC.RECONVERGENT B1 ;  /* 0x0000000000017941 */ /* 0x000fea0003800200 */
.L_x_165:
[----:B------:R-:W0:Y:S01]  /*4a50*/  MUFU.RCP64H R9, R83 ;  /* 0x0000005300097308 */ /* 0x000e220000001800 */
[----:B------:R-:W-:Y:S01]  /*4a60*/  MOV R8, 0x1 ;  /* 0x0000000100087802 */ /* 0x000fe20000000f00 */
[----:B------:R-:W-:Y:S01]  /*4a70*/  DMUL R74, R74, R86 ;  /* 0x000000564a4a7228 */ /* 0x000fe20000000000 */
[----:B------:R-:W-:Y:S07]  /*4a80*/  BSSY.RECONVERGENT B4, `(.L_x_167) ;  /* 0x0000016000047945 */ /* 0x000fee0003800200 */
[----:B------:R-:W-:-:S02]  /*4a90*/  DFMA R64, R64, R90, -R74 ;  /* 0x0000005a4040722b */ /* 0x000fc4000000084a */
[----:B0-----:R-:W-:-:S06]  /*4aa0*/  DFMA R10, -R82, R8, 1 ;  /* 0x3ff00000520a742b */ /* 0x001fcc0000000108 */
[----:B------:R-:W-:Y:S02]  /*4ab0*/  DFMA R64, -R78, R92, R64 ;  /* 0x0000005c4e40722b */ /* 0x000fe40000000140 */
[----:B------:R-:W-:-:S06]  /*4ac0*/  DFMA R10, R10, R10, R10 ;  /* 0x0000000a0a0a722b */ /* 0x000fcc000000000a */
[----:B------:R-:W-:Y:S02]  /*4ad0*/  DMUL R64, R60, R64 ;  /* 0x000000403c407228 */ /* 0x000fe40000000000 */
[----:B------:R-:W-:-:S08]  /*4ae0*/  DFMA R10, R8, R10, R8 ;  /* 0x0000000a080a722b */ /* 0x000fd00000000008 */
[----:B------:R-:W-:Y:S01]  /*4af0*/  FSETP.GEU.AND P2, PT, |R65|, 6.5827683646048100446e-37, PT ;  /* 0x036000004100780b */ /* 0x000fe20003f4e200 */
        /* <DEDUP_REMOVED lines=14> */
.L_x_168:
[----:B------:R-:W-:Y:S05]  /*4be0*/  BSYNC.RECONVERGENT B4 ;  /* 0x0000000000047941 */ /* 0x000fea0003800200 */
.L_x_167:
[----:B------:R-:W0:Y:S01]  /*4bf0*/  MUFU.RCP64H R11, R83 ;  /* 0x00000053000b7308 */ /* 0x000e220000001800 */
[----:B------:R-:W-:Y:S01]  /*4c00*/  IMAD.MOV.U32 R10, RZ, RZ, 0x1 ;  /* 0x00000001ff0a7424 */ /* 0x000fe200078e00ff */
[----:B------:R-:W-:Y:S01]  /*4c10*/  DMUL R66, R66, R86 ;  /* 0x0000005642427228 */ /* 0x000fe20000000000 */
[----:B------:R-:W-:Y:S01]  /*4c20*/  IMAD.WIDE.U32 R56, R95, 0x8, R36 ;  /* 0x000000085f387825 */ /* 0x000fe200078e0024 */
[----:B------:R-:W-:Y:S01]  /*4c30*/  DMUL R60, R60, R92 ;  /* 0x0000005c3c3c7228 */ /* 0x000fe20000000000 */
[----:B------:R-:W-:Y:S03]  /*4c40*/  BSSY.RECONVERGENT B4, `(.L_x_169) ;  /* 0x0000019000047945 */ /* 0x000fe60003800200 */
[----:B------:R1:W-:Y:S02]  /*4c50*/  STG.E.64 desc[UR4][R56.64], R8 ;  /* 0x0000000838007986 */ /* 0x0003e4000c101b04 */
[----:B------:R-:W-:-:S02]  /*4c60*/  DFMA R66, R76, R90, -R66 ;  /* 0x0000005a4c42722b */ /* 0x000fc40000000842 */
[----:B0-----:R-:W-:-:S06]  /*4c70*/  DFMA R12, -R82, R10, 1 ;  /* 0x3ff00000520c742b */ /* 0x001fcc000000010a */
[----:B------:R-:W-:Y:S02]  /*4c80*/  DFMA R66, R80, -R84, R66 ;  /* 0x800000545042722b */ /* 0x000fe40000000042 */
        /* <DEDUP_REMOVED lines=20> */
.L_x_170:
[----:B------:R-:W-:Y:S05]  /*4dd0*/  BSYNC.RECONVERGENT B4 ;  /* 0x0000000000047941 */ /* 0x000fea0003800200 */
.L_x_169:
[----:B------:R-:W-:-:S11]  /*4de0*/  DADD R92, R92, -R10 ;  /* 0x000000005c5c7229 */ /* 0x000fd6000000080a */
.L_x_164:
[----:B------:R-:W-:Y:S05]  /*4df0*/  BSYNC.RECONVERGENT B3 ;  /* 0x0000000000037941 */ /* 0x000fea0003800200 */
.L_x_163:
[----:B0-----:R-:W0:Y:S01]  /*4e00*/  MUFU.RCP64H R9, R69 ;  /* 0x0000004500097308 */ /* 0x001e220000001800 */
[----:B------:R-:W-:Y:S01]  /*4e10*/  MOV R8, 0x1 ;  /* 0x0000000100087802 */ /* 0x000fe20000000f00 */
[----:B------:R-:W-:Y:S01]  /*4e20*/  IMAD.WIDE.U32 R56, R95, 0x8, R40 ;  /* 0x000000085f387825 */ /* 0x000fe200078e0028 */
[----:B------:R-:W-:Y:S01]  /*4e30*/  FSETP.GEU.AND P2, PT, |R71|, 6.5827683646048100446e-37, PT ;  /* 0x036000004700780b */ /* 0x000fe20003f4e200 */
[----:B------:R-:W-:Y:S01]  /*4e40*/  BSSY.RECONVERGENT B3, `(.L_x_171) ;  /* 0x0000014000037945 */ /* 0x000fe20003800200 */
[----:B------:R-:W-:Y:S02]  /*4e50*/  DMUL R60, R86, R86 ;  /* 0x00000056563c7228 */ /* 0x000fe40000000000 */
[----:B-----5:R1:W-:Y:S01]  /*4e60*/  STG.E.64 desc[UR4][R56.64], R92 ;  /* 0x0000005c38007986 */ /* 0x0203e2000c101b04 */
        /* <DEDUP_REMOVED lines=11> */
[----:B------:R-:W-:Y:S01]  /*4f20*/  IMAD.MOV.U32 R10, RZ, RZ, R70 ;  /* 0x000000ffff0a7224 */ /* 0x000fe200078e0046 */
[----:B------:R-:W-:Y:S01]  /*4f30*/  MOV R8, R68 ;  /* 0x0000004400087202 */ /* 0x000fe20000000f00 */
[----:B------:R-:W-:Y:S01]  /*4f40*/  IMAD.MOV.U32 R11, RZ, RZ, R71 ;  /* 0x000000ffff0b7224 */ /* 0x000fe200078e0047 */
[----:B------:R-:W-:Y:S01]  /*4f50*/  MOV R6, 0x4f80 ;  /* 0x00004f8000067802 */ /* 0x000fe20000000f00 */
[----:B------:R-:W-:-:S07]  /*4f60*/  IMAD.MOV.U32 R9, RZ, RZ, R69 ;  /* 0x000000ffff097224 */ /* 0x000fce00078e0045 */
[----:B------:R-:W-:Y:S05]  /*4f70*/  CALL.REL.NOINC `($__internal_2_$__cuda_sm20_div_rn_f64_full) ;  /* 0x0000003000fc7944 */ /* 0x000fea0003c00000 */
.L_x_172:
[----:B------:R-:W-:Y:S05]  /*4f80*/  BSYNC.RECONVERGENT B3 ;  /* 0x0000000000037941 */ /* 0x000fea0003800200 */
.L_x_171:
[----:B------:R-:W-:Y:S01]  /*4f90*/  DFMA R8, R60, -R8, 1 ;  /* 0x3ff000003c08742b */ /* 0x000fe20000000808 */
[----:B------:R-:W-:Y:S07]  /*4fa0*/  BSSY.RECONVERGENT B1, `(.L_x_173) ;  /* 0x0000011000017945 */ /* 0x000fee0003800200 */
[----:B------:R-:W-:-:S06]  /*4fb0*/  DMUL R68, R68, R8 ;  /* 0x0000000844447228 */ /* 0x000fcc0000000000 */
        /* <DEDUP_REMOVED lines=12> */
[----:B------:R-:W-:Y:S01]  /*5080*/  MOV R6, 0x50b0 ;  /* 0x000050b000067802 */ /* 0x000fe20000000f00 */
[----:B------:R-:W-:-:S07]  /*5090*/  VIADD R8, R8, 0xfff00000 ;  /* 0xfff0000008087836 */ /* 0x000fce0000000000 */
[----:B------:R-:W-:Y:S05]  /*50a0*/  CALL.REL.NOINC `($__internal_1_$__cuda_sm20_dblrcp_rn_slowpath_v3) ;  /* 0x0000003000047944 */ /* 0x000fea0003c00000 */
.L_x_174:
[----:B------:R-:W-:Y:S05]  /*50b0*/  BSYNC.RECONVERGENT B1 ;  /* 0x0000000000017941 */ /* 0x000fea0003800200 */
.L_x_173:
[----:B------:R-:W-:Y:S01]  /*50c0*/  DADD R60, -R60, 1 ;  /* 0x3ff000003c3c7429 */ /* 0x000fe20000000100 */
[----:B------:R-:W-:Y:S01]  /*50d0*/  IMAD.WIDE.U32 R10, R95, 0x8, R38 ;  /* 0x000000085f0a7825 */ /* 0x000fe200078e0026 */
[----:B------:R-:W-:-:S06]  /*50e0*/  DMUL R72, R72, R86 ;  /* 0x0000005648487228 */ /* 0x000fcc0000000000 */
[----:B------:R-:W-:Y:S02]  /*50f0*/  DMUL R60, R62, R60 ;  /* 0x0000003c3e3c7228 */ /* 0x000fe40000000000 */
[----:B------:R-:W-:-:S06]  /*5100*/  DMUL R72, R72, R8 ;  /* 0x0000000848487228 */ /* 0x000fcc0000000000 */
[----:B------:R-:W-:Y:S01]  /*5110*/  DMUL R60, R60, R8 ;  /* 0x000000083c3c7228 */ /* 0x000fe20000000000 */
[----:B------:R-:W-:-:S06]  /*5120*/  IMAD.WIDE.U32 R8, R95, 0x8, R34 ;  /* 0x000000085f087825 */ /* 0x000fcc00078e0022 */
[----:B------:R3:W-:Y:S04]  /*5130*/  STG.E.64 desc[UR4][R8.64], R60 ;  /* 0x0000003c08007986 */ /* 0x0007e8000c101b04 */
[----:B------:R3:W-:Y:S02]  /*5140*/  STG.E.64 desc[UR4][R10.64], R72 ;  /* 0x000000480a007986 */ /* 0x0007e4000c101b04 */
.L_x_131:
[----:B------:R-:W-:Y:S05]  /*5150*/  BSYNC.RECONVERGENT B2 ;  /* 0x0000000000027941 */ /* 0x000fea0003800200 */
.L_x_129:
[----:B------:R-:W-:Y:S05]  /*5160*/  @P5 BRA `(.L_x_175) ;  /* 0xffffffdc004c5947 */ /* 0x000fea000383ffff */
[----:B------:R-:W-:-:S07]  /*5170*/  MOV R94, RZ ;  /* 0x000000ff005e7202 */ /* 0x000fce0000000f00 */
.L_x_222:
        /* <DEDUP_REMOVED lines=21> */
.L_x_177:
        /* <DEDUP_REMOVED lines=42> */
.L_x_180:
[----:B------:R-:W-:Y:S05]  /*5570*/  BSYNC.RECONVERGENT B3 ;  /* 0x0000000000037941 */ /* 0x000fea0003800200 */
.L_x_179:
        /* <DEDUP_REMOVED lines=23> */
.L_x_182:
[----:B------:R-:W-:Y:S05]  /*56f0*/  BSYNC.RECONVERGENT B3 ;  /* 0x0000000000037941 */ /* 0x000fea0003800200 */
.L_x_181:
        /* <DEDUP_REMOVED lines=27> */
.L_x_185:
[----:B------:R-:W-:Y:S05]  /*58b0*/  BSYNC.RECONVERGENT B3 ;  /* 0x0000000000037941 */ /* 0x000fea0003800200 */
.L_x_184:
        /* <DEDUP_REMOVED lines=16> */
.L_x_188:
[----:B------:R-:W-:Y:S05]  /*59c0*/  BSYNC.RELIABLE B1 ;  /* 0x0000000000017941 */ /* 0x000fea0003800100 */
.L_x_187:
        /* <DEDUP_REMOVED lines=21> */
.L_x_191:
[----:B------:R-:W-:Y:S05]  /*5b20*/  BSYNC.RECONVERGENT B4 ;  /* 0x0000000000047941 */ /* 0x000fea0003800200 */
.L_x_190:
[----:B------:R-:W-:Y:S01]  /*5b30*/  IMAD.MOV.U32 R10, RZ, RZ, 0x0 ;  /* 0x00000000ff0a7424 */ /* 0x000fe200078e00ff */
[----:B------:R-:W0:Y:S01]  /*5b40*/  LDC.64 R62, c[0x0][0x438] ;  /* 0x00010e00ff3e7b82 */ /* 0x000e220000000a00 */
[----:B------:R-:W-:-:S06]  /*5b50*/  IMAD.MOV.U32 R11, RZ, RZ, 0x40000000 ;  /* 0x40000000ff0b7424 */ /* 0x000fcc00078e00ff */
[----:B------:R-:W-:-:S10]  /*5b60*/  DFMA R8, R8, R10, 0.5 ;  /* 0x3fe000000808742b */ /* 0x000fd4000000000a */
[----:B------:R-:W0:Y:S02]  /*5b70*/  F2I.F64.TRUNC R9, R8 ;  /* 0x0000000800097311 */ /* 0x000e24000030d100 */
[----:B0-----:R-:W-:-:S06]  /*5b80*/  IMAD.WIDE R62, R9, 0x8, R62 ;  /* 0x00000008093e7825 */ /* 0x001fcc00078e023e */
[----:B------:R-:W5:Y:S02]  /*5b90*/  LDG.E.64 R62, desc[UR4][R62.64] ;  /* 0x000000043e3e7981 */ /* 0x000f64000c1e1b00 */
.L_x_189:
[----:B------:R-:W-:Y:S05]  /*5ba0*/  BSYNC.RECONVERGENT B3 ;  /* 0x0000000000037941 */ /* 0x000fea0003800200 */
.L_x_186:
        /* <DEDUP_REMOVED lines=24> */
.L_x_193:
[----:B------:R-:W-:Y:S05]  /*5d30*/  BSYNC.RECONVERGENT B3 ;  /* 0x0000000000037941 */ /* 0x000fea0003800200 */
.L_x_192:
        /* <DEDUP_REMOVED lines=28> */
.L_x_195:
[----:B------:R-:W-:Y:S05]  /*5f00*/  BSYNC.RECONVERGENT B3 ;  /* 0x0000000000037941 */ /* 0x000fea0003800200 */
.L_x_194:
        /* <DEDUP_REMOVED lines=14> */
.L_x_183:
        /* <DEDUP_REMOVED lines=27> */
.L_x_197:
[----:B------:R-:W-:Y:S05]  /*61a0*/  BSYNC.RECONVERGENT B1 ;  /* 0x0000000000017941 */ /* 0x000fea0003800200 */
.L_x_196:
        /* <DEDUP_REMOVED lines=50> */
.L_x_199:
[----:B------:R-:W-:Y:S05]  /*64d0*/  BSYNC.RECONVERGENT B3 ;  /* 0x0000000000037941 */ /* 0x000fea0003800200 */
.L_x_198:
        /* <DEDUP_REMOVED lines=37> */
.L_x_203:
[----:B------:R-:W-:Y:S05]  /*6730*/  BSYNC.RECONVERGENT B4 ;  /* 0x0000000000047941 */ /* 0x000fea0003800200 */
.L_x_202:
[----:B------:R-:W-:Y:S01]  /*6740*/  IMAD.MOV.U32 R10, RZ, RZ, 0x0 ;  /* 0x00000000ff0a7424 */ /* 0x000fe200078e00ff */
[----:B------:R-:W0:Y:S01]  /*6750*/  LDC.64 R86, c[0x0][0x438] ;  /* 0x00010e00ff567b82 */ /* 0x000e220000000a00 */
[----:B------:R-:W-:-:S06]  /*6760*/  IMAD.MOV.U32 R11, RZ, RZ, 0x40000000 ;  /* 0x40000000ff0b7424 */ /* 0x000fcc00078e00ff */
[----:B------:R-:W-:-:S10]  /*6770*/  DFMA R8, R8, R10, 0.5 ;  /* 0x3fe000000808742b */ /* 0x000fd4000000000a */
[----:B------:R-:W0:Y:S02]  /*6780*/  F2I.F64.TRUNC R9, R8 ;  /* 0x0000000800097311 */ /* 0x000e24000030d100 */
[----:B0-----:R-:W-:-:S06]  /*6790*/  IMAD.WIDE R86, R9, 0x8, R86 ;  /* 0x0000000809567825 */ /* 0x001fcc00078e0256 */
[----:B------:R-:W5:Y:S02]  /*67a0*/  LDG.E.64 R86, desc[UR4][R86.64] ;  /* 0x0000000456567981 */ /* 0x000f64000c1e1b00 */
.L_x_201:
[----:B------:R-:W-:Y:S05]  /*67b0*/  BSYNC.RECONVERGENT B3 ;  /* 0x0000000000037941 */ /* 0x000fea0003800200 */
.L_x_200:
        /* <DEDUP_REMOVED lines=18> */
.L_x_205:
[----:B------:R-:W-:Y:S05]  /*68e0*/  BSYNC.RECONVERGENT B1 ;  /* 0x0000000000017941 */ /* 0x000fea0003800200 */
.L_x_204:
        /* <DEDUP_REMOVED lines=31> */
.L_x_209:
[----:B------:R-:W-:Y:S05]  /*6ae0*/  BSYNC.RECONVERGENT B4 ;  /* 0x0000000000047941 */ /* 0x000fea0003800200 */
.L_x_208:
[----:B------:R-:W-:Y:S01]  /*6af0*/  IMAD.MOV.U32 R10, RZ, RZ, 0x0 ;  /* 0x00000000ff0a7424 */ /* 0x000fe200078e00ff */
[----:B------:R-:W-:Y:S01]  /*6b00*/  MOV R11, 0x40000000 ;  /* 0x40000000000b7802 */ /* 0x000fe20000000f00 */
[----:B------:R-:W0:Y:S05]  /*6b10*/  LDC.64 R92, c[0x0][0x438] ;  /* 0x00010e00ff5c7b82 */ /* 0x000e2a0000000a00 */
[----:B------:R-:W-:-:S10]  /*6b20*/  DFMA R8, R8, R10, 0.5 ;  /* 0x3fe000000808742b */ /* 0x000fd4000000000a */
[----:B------:R-:W0:Y:S02]  /*6b30*/  F2I.F64.TRUNC R9, R8 ;  /* 0x0000000800097311 */ /* 0x000e24000030d100 */
[----:B0-----:R-:W-:-:S06]  /*6b40*/  IMAD.WIDE R92, R9, 0x8, R92 ;  /* 0x00000008095c7825 */ /* 0x001fcc00078e025c */
[----:B------:R-:W5:Y:S02]  /*6b50*/  LDG.E.64 R92, desc[UR4][R92.64] ;  /* 0x000000045c5c7981 */ /* 0x000f64000c1e1b00 */
.L_x_207:
[----:B------:R-:W-:Y:S05]  /*6b60*/  BSYNC.RECONVERGENT B3 ;  /* 0x0000000000037941 */ /* 0x000fea0003800200 */
.L_x_206:
        /* <DEDUP_REMOVED lines=27> */
.L_x_213:
[----:B------:R-:W-:Y:S05]  /*6d20*/  BSYNC.RECONVERGENT B1 ;  /* 0x0000000000017941 */ /* 0x000fea0003800200 */
.L_x_212:
        /* <DEDUP_REMOVED lines=25> */
.L_x_215:
[----:B------:R-:W-:Y:S05]  /*6ec0*/  BSYNC.RECONVERGENT B4 ;  /* 0x0000000000047941 */ /* 0x000fea0003800200 */
.L_x_214:
        /* <DEDUP_REMOVED lines=30> */
.L_x_217:
[----:B------:R-:W-:Y:S05]  /*70b0*/  BSYNC.RECONVERGENT B4 ;  /* 0x0000000000047941 */ /* 0x000fea0003800200 */
.L_x_216:
[----:B------:R-:W-:-:S11]  /*70c0*/  DADD R92, R92, -R10 ;  /* 0x000000005c5c7229 */ /* 0x000fd6000000080a */
.L_x_211:
[----:B------:R-:W-:Y:S05]  /*70d0*/  BSYNC.RECONVERGENT B3 ;  /* 0x0000000000037941 */ /* 0x000fea0003800200 */
.L_x_210:
        /* <DEDUP_REMOVED lines=24> */
.L_x_219:
[----:B------:R-:W-:Y:S05]  /*7260*/  BSYNC.RECONVERGENT B3 ;  /* 0x0000000000037941 */ /* 0x000fea0003800200 */
.L_x_218:
        /* <DEDUP_REMOVED lines=18> */
.L_x_221:
[----:B------:R-:W-:Y:S05]  /*7390*/  BSYNC.RECONVERGENT B1 ;  /* 0x0000000000017941 */ /* 0x000fea0003800200 */
.L_x_220:
        /* <DEDUP_REMOVED lines=9> */
.L_x_178:
[----:B------:R-:W-:Y:S05]  /*7430*/  BSYNC.RECONVERGENT B2 ;  /* 0x0000000000027941 */ /* 0x000fea0003800200 */
.L_x_176:
[----:B------:R-:W-:Y:S05]  /*7440*/  @P5 BRA `(.L_x_222) ;  /* 0xffffffdc004c5947 */ /* 0x000fea000383ffff */
[----:B------:R-:W-:Y:S01]  /*7450*/  IADD3 R0, PT, PT, R0, 0x33, RZ ;  /* 0x0000003300007810 */ /* 0x000fe20007ffe0ff */
[----:B---3--:R-:W-:-:S07]  /*7460*/  IMAD.MOV.U32 R61, RZ, RZ, RZ ;  /* 0x000000ffff3d7224 */ /* 0x008fce00078e00ff */
.L_x_235:
[----:B--2---:R-:W2:Y:S01]  /*7470*/  LDC.64 R66, c[0x0][0x520] ;  /* 0x00014800ff427b82 */ /* 0x004ea20000000a00 */
[----:B------:R-:W-:Y:S01]  /*7480*/  SHF.L.U32 R63, R61, 0xb, RZ ;  /* 0x0000000b3d3f7819 */ /* 0x000fe200000006ff */
[----:B01-3--:R-:W-:-:S04]  /*7490*/  IMAD.IADD R9, R0, 0x1, -R61 ;  /* 0x0000000100097824 */ /* 0x00bfc800078e0a3d */
[----:B------:R-:W-:-:S06]  /*74a0*/  IMAD.WIDE R10, R63, 0x8, R28 ;  /* 0x000000083f0a7825 */ /* 0x000fcc00078e021c */
[----:B------:R-:W3:Y:S01]  /*74b0*/  LDG.E.64 R10, desc[UR4][R10.64] ;  /* 0x000000040a0a7981 */ /* 0x000ee2000c1e1b00 */
[----:B--2---:R-:W-:-:S04]  /*74c0*/  IMAD.WIDE R66, R9, 0x8, R66 ;  /* 0x0000000809427825 */ /* 0x004fc800078e0242 */
[C---:B------:R-:W-:Y:S02]  /*74d0*/  IMAD.WIDE R8, R63.reuse, 0x8, R36 ;  /* 0x000000083f087825 */ /* 0x040fe400078e0224 */
[----:B------:R-:W2:Y:S04]  /*74e0*/  LDG.E.64 R66, desc[UR4][R66.64] ;  /* 0x0000000442427981 */ /* 0x000ea8000c1e1b00 */
[----:B------:R-:W4:Y:S01]  /*74f0*/  LDG.E.64 R8, desc[UR4][R8.64] ;  /* 0x0000000408087981 */ /* 0x000f22000c1e1b00 */
[----:B------:R-:W-:-:S04]  /*7500*/  IMAD.WIDE R56, R63, 0x8, R16 ;  /* 0x000000083f387825 */ /* 0x000fc800078e0210 */
[----:B------:R-:W-:-:S04]  /*7510*/  IMAD.WIDE R68, R63, 0x8, R26 ;  /* 0x000000083f447825 */ /* 0x000fc800078e021a */
[----:B------:R-:W-:Y:S01]  /*7520*/  IMAD.WIDE R58, R63, 0x8, R34 ;  /* 0x000000083f3a7825 */ /* 0x000fe200078e0222 */
[C---:B--2---:R-:W-:Y:S02]  /*7530*/  DADD R64, -R66.reuse, 1 ;  /* 0x3ff0000042407429 */ /* 0x044fe40000000100 */
[----:B---3--:R-:W-:-:S08]  /*7540*/  DMUL R12, R66, R10 ;  /* 0x0000000a420c7228 */ /* 0x008fd00000000000 */
[----:B----4-:R-:W-:-:S07]  /*7550*/  DFMA R12, R64, R8, R12 ;  /* 0x00000008400c722b */ /* 0x010fce000000000c */
[----:B------:R0:W-:Y:S04]  /*7560*/  STG.E.64 desc[UR4][R56.64], R12 ;  /* 0x0000000c38007986 */ /* 0x0001e8000c101b04 */
[----:B------:R-:W2:Y:S04]  /*7570*/  LDG.E.64 R68, desc[UR4][R68.64] ;  /* 0x0000000444447981 */ /* 0x000ea8000c1e1b00 */
[----:B------:R-:W3:Y:S01]  /*7580*/  LDG.E.64 R58, desc[UR4][R58.64] ;  /* 0x000000043a3a7981 */ /* 0x000ee2000c1e1b00 */
[----:B------:R-:W-:-:S04]  /*7590*/  IMAD.WIDE R8, R63, 0x8, R14 ;  /* 0x000000083f087825 */ /* 0x000fc800078e020e */
[----:B------:R-:W-:-:S04]  /*75a0*/  IMAD.WIDE R72, R63, 0x8, R32 ;  /* 0x000000083f487825 */ /* 0x000fc800078e0220 */
[----:B------:R-:W-:Y:S01]  /*75b0*/  IMAD.WIDE R70, R63, 0x8, R40 ;  /* 0x000000083f467825 */ /* 0x000fe200078e0228 */
[----:B--2---:R-:W-:-:S08]  /*75c0*/  DMUL R10, R66, R68 ;  /* 0x00000044420a7228 */ /* 0x004fd00000000000 */
[----:B---3--:R-:W-:-:S07]  /*75d0*/  DFMA R10, R64, R58, R10 ;  /* 0x0000003a400a722b */ /* 0x008fce000000000a */
[----:B------:R1:W-:Y:S04]  /*75e0*/  STG.E.64 desc[UR4][R8.64], R10 ;  /* 0x0000000a08007986 */ /* 0x0003e8000c101b04 */
[----:B------:R-:W2:Y:S04]  /*75f0*/  LDG.E.64 R72, desc[UR4][R72.64] ;  /* 0x0000000448487981 */ /* 0x000ea8000c1e1b00 */
[----:B------:R-:W3:Y:S01]  /*7600*/  LDG.E.64 R70, desc[UR4][R70.64] ;  /* 0x0000000446467981 */ /* 0x000ee2000c1e1b00 */
[----:B0-----:R-:W-:-:S04]  /*7610*/  IMAD.WIDE R56, R63, 0x8, R20 ;  /* 0x000000083f387825 */ /* 0x001fc800078e0214 */
[----:B------:R-:W-:-:S04]  /*7620*/  IMAD.WIDE R68, R63, 0x8, R30 ;  /* 0x000000083f447825 */ /* 0x000fc800078e021e */
[----:B------:R-:W-:Y:S01]  /*7630*/  IMAD.WIDE R58, R63, 0x8, R38 ;  /* 0x000000083f3a7825 */ /* 0x000fe200078e0226 */
[----:B--2---:R-:W-:-:S03]  /*7640*/  DMUL R12, R66, R72 ;  /* 0x00000048420c7228 */ /* 0x004fc60000000000 */
[----:B-1----:R-:W-:Y:S01]  /*7650*/  IMAD.WIDE R10, R63, 0x8, R18 ;  /* 0x000000083f0a7825 */ /* 0x002fe200078e0212 */
[----:B------:R-:W0:Y:S04]  /*7660*/  LDC.64 R72, c[0x0][0x478] ;  /* 0x00011e00ff487b82 */ /* 0x000e280000000a00 */
[----:B---3--:R-:W-:-:S07]  /*7670*/  DFMA R12, R64, R70, R12 ;  /* 0x00000046400c722b */ /* 0x008fce000000000c */
[----:B------:R0:W-:Y:S04]  /*7680*/  STG.E.64 desc[UR4][R56.64], R12 ;  /* 0x0000000c38007986 */ /* 0x0001e8000c101b04 */
[----:B------:R-:W2:Y:S04]  /*7690*/  LDG.E.64 R68, desc[UR4][R68.64] ;  /* 0x0000000444447981 */ /* 0x000ea8000c1e1b00 */
[----:B------:R-:W3:Y:S01]  /*76a0*/  LDG.E.64 R58, desc[UR4][R58.64] ;  /* 0x000000043a3a7981 */ /* 0x000ee2000c1e1b00 */
[----:B------:R-:W-:-:S04]  /*76b0*/  IMAD.IADD R60, R7, 0x1, R63 ;  /* 0x00000001073c7824 */ /* 0x000fc800078e023f */
[----:B0-----:R-:W-:Y:S01]  /*76c0*/  IMAD.WIDE R12, R60, 0x8, R72 ;  /* 0x000000083c0c7825 */ /* 0x001fe200078e0248 */
[----:B--2---:R-:W-:-:S08]  /*76d0*/  DMUL R8, R66, R68 ;  /* 0x0000004442087228 */ /* 0x004fd00000000000 */
[----:B---3--:R-:W-:-:S07]  /*76e0*/  DFMA R8, R64, R58, R8 ;  /* 0x0000003a4008722b */ /* 0x008fce0000000008 */
[----:B------:R0:W-:Y:S04]  /*76f0*/  STG.E.64 desc[UR4][R10.64], R8 ;  /* 0x000000080a007986 */ /* 0x0001e8000c101b04 */
[----:B------:R-:W2:Y:S04]  /*7700*/  LDG.E.64 R70, desc[UR4][R48.64] ;  /* 0x0000000430467981 */ /* 0x000ea8000c1e1b00 */
[----:B------:R-:W3:Y:S01]  /*7710*/  LDG.E.64 R12, desc[UR4][R12.64] ;  /* 0x000000040c0c7981 */ /* 0x000ee2000c1e1b00 */
[----:B------:R-:W-:Y:S01]  /*7720*/  IMAD.MOV.U32 R56, RZ, RZ, 0x1 ;  /* 0x00000001ff387424 */ /* 0x000fe200078e00ff */
[----:B------:R-:W-:Y:S01]  /*7730*/  BSSY.RECONVERGENT B2, `(.L_x_223) ;  /* 0x0000014000027945 */ /* 0x000fe20003800200 */
[----:B--2---:R-:W1:Y:S04]  /*7740*/  MUFU.RCP64H R57, R71 ;  /* 0x0000004700397308 */ /* 0x004e680000001800 */
[----:B-1----:R-:W-:-:S08]  /*7750*/  DFMA R58, -R70, R56, 1 ;  /* 0x3ff00000463a742b */ /* 0x002fd00000000138 */
[----:B------:R-:W-:-:S08]  /*7760*/  DFMA R58, R58, R58, R58 ;  /* 0x0000003a3a3a722b */ /* 0x000fd0000000003a */
[----:B------:R-:W-:-:S08]  /*7770*/  DFMA R58, R56, R58, R56 ;  /* 0x0000003a383a722b */ /* 0x000fd00000000038 */
[----:B0-----:R-:W-:-:S08]  /*7780*/  DFMA R8, -R70, R58, 1 ;  /* 0x3ff000004608742b */ /* 0x001fd0000000013a */
[----:B------:R-:W-:-:S08]  /*7790*/  DFMA R8, R58, R8, R58 ;  /* 0x000000083a08722b */ /* 0x000fd0000000003a */
[----:B---3--:R-:W-:-:S08]  /*77a0*/  DMUL R10, R12, R8 ;  /* 0x000000080c0a7228 */ /* 0x008fd00000000000 */
[----:B------:R-:W-:-:S08]  /*77b0*/  DFMA R56, -R70, R10, R12 ;  /* 0x0000000a4638722b */ /* 0x000fd0000000010c */
[----:B------:R-:W-:Y:S01]  /*77c0*/  DFMA R8, R8, R56, R10 ;  /* 0x000000380808722b */ /* 0x000fe2000000000a */
[----:B------:R-:W-:-:S09]  /*77d0*/  FSETP.GEU.AND P2, PT, |R13|, 6.5827683646048100446e-37, PT ;  /* 0x036000000d00780b */ /* 0x000fd20003f4e200 */
        /* <DEDUP_REMOVED lines=9> */
.L_x_224:
[----:B------:R-:W-:Y:S05]  /*7870*/  BSYNC.RECONVERGENT B2 ;  /* 0x0000000000027941 */ /* 0x000fea0003800200 */
.L_x_223:
        /* <DEDUP_REMOVED lines=31> */
[----:B------:R-:W-:Y:S01]  /*7a70*/  MOV R10, R8 ;  /* 0x00000008000a7202 */ /* 0x000fe20000000f00 */
[----:B------:R-:W-:-:S07]  /*7a80*/  IMAD.MOV.U32 R11, RZ, RZ, R9 ;  /* 0x000000ffff0b7224 */ /* 0x000fce00078e0009 */
.L_x_228:
[----:B------:R-:W-:Y:S05]  /*7a90*/  BSYNC.RECONVERGENT B3 ;  /* 0x0000000000037941 */ /* 0x000fea0003800200 */
.L_x_227:
[----:B------:R-:W-:Y:S02]  /*7aa0*/  HFMA2 R9, -RZ, RZ, 2, 0 ;  /* 0x40000000ff097431 */ /* 0x000fe400000001ff */
[----:B------:R-:W-:Y:S01]  /*7ab0*/  IMAD.MOV.U32 R8, RZ, RZ, 0x0 ;  /* 0x00000000ff087424 */ /* 0x000fe200078e00ff */
[----:B------:R-:W0:Y:S05]  /*7ac0*/  LDC.64 R68, c[0x0][0x438] ;  /* 0x00010e00ff447b82 */ /* 0x000e2a0000000a00 */
[----:B------:R-:W-:-:S10]  /*7ad0*/  DFMA R10, R10, R8, 0.5 ;  /* 0x3fe000000a0a742b */ /* 0x000fd40000000008 */
[----:B------:R-:W0:Y:S02]  /*7ae0*/  F2I.F64.TRUNC R11, R10 ;  /* 0x0000000a000b7311 */ /* 0x000e24000030d100 */
[----:B0-----:R-:W-:-:S06]  /*7af0*/  IMAD.WIDE R68, R11, 0x8, R68 ;  /* 0x000000080b447825 */ /* 0x001fcc00078e0244 */
[----:B------:R-:W5:Y:S02]  /*7b00*/  LDG.E.64 R68, desc[UR4][R68.64] ;  /* 0x0000000444447981 */ /* 0x000f64000c1e1b00 */
.L_x_226:
[----:B------:R-:W-:Y:S05]  /*7b10*/  BSYNC.RECONVERGENT B2 ;  /* 0x0000000000027941 */ /* 0x000fea0003800200 */
.L_x_225:
[C---:B------:R-:W-:Y:S01]  /*7b20*/  IMAD.WIDE.U32 R8, R63.reuse, 0x8, R42 ;  /* 0x000000083f087825 */ /* 0x040fe200078e002a */
[----:B------:R-:W0:Y:S03]  /*7b30*/  LDC.64 R56, c[0x0][0x470] ;  /* 0x00011c00ff387b82 */ /* 0x000e260000000a00 */
[----:B------:R-:W-:Y:S01]  /*7b40*/  IMAD.WIDE.U32 R10, R63, 0x8, R46 ;  /* 0x000000083f0a7825 */ /* 0x000fe200078e002e */
[----:B-----5:R1:W-:Y:S04]  /*7b50*/  STG.E.64 desc[UR4][R8.64], R68 ;  /* 0x0000004408007986 */ /* 0x0203e8000c101b04 */
[----:B------:R-:W2:Y:S01]  /*7b60*/  LDG.E.64 R12, desc[UR4][R10.64] ;  /* 0x000000040a0c7981 */ /* 0x000ea2000c1e1b00 */
[----:B0-----:R-:W-:Y:S01]  /*7b70*/  IMAD.WIDE R56, R60, 0x8, R56 ;  /* 0x000000083c387825 */ /* 0x001fe200078e0238 */
[----:B--2---:R-:W-:-:S07]  /*7b80*/  DMUL R12, R12, R68 ;  /* 0x000000440c0c7228 */ /* 0x004fce0000000000 */
[----:B------:R0:W-:Y:S04]  /*7b90*/  STG.E.64 desc[UR4][R10.64+0x4000], R12 ;  /* 0x0040000c0a007986 */ /* 0x0001e8000c101b04 */
[----:B------:R-:W2:Y:S04]  /*7ba0*/  LDG.E.64 R58, desc[UR4][R48.64] ;  /* 0x00000004303a7981 */ /* 0x000ea8000c1e1b00 */
[----:B------:R-:W3:Y:S01]  /*7bb0*/  LDG.E.64 R56, desc[UR4][R56.64] ;  /* 0x0000000438387981 */ /* 0x000ee2000c1e1b00 */
[----:B------:R-:W-:Y:S01]  /*7bc0*/  IMAD.MOV.U32 R70, RZ, RZ, 0x1 ;  /* 0x00000001ff467424 */ /* 0x000fe200078e00ff */
[----:B------:R-:W-:Y:S01]  /*7bd0*/  BSSY.RECONVERGENT B2, `(.L_x_229) ;  /* 0x0000015000027945 */ /* 0x000fe20003800200 */
[----:B------:R-:W-:Y:S01]  /*7be0*/  VIADD R61, R61, 0x1 ;  /* 0x000000013d3d7836 */ /* 0x000fe20000000000 */
[----:B--2---:R-:W2:Y:S01]  /*7bf0*/  MUFU.RCP64H R71, R59 ;  /* 0x0000003b00477308 */ /* 0x004ea20000001800 */
[----:B---3--:R-:W-:-:S02]  /*7c00*/  FSETP.GEU.AND P2, PT, |R57|, 6.5827683646048100446e-37, PT ;  /* 0x036000003900780b */ /* 0x008fc40003f4e200 */
[----:B--2---:R-:W-:-:S08]  /*7c10*/  DFMA R72, -R58, R70, 1 ;  /* 0x3ff000003a48742b */ /* 0x004fd00000000146 */
[----:B------:R-:W-:-:S08]  /*7c20*/  DFMA R72, R72, R72, R72 ;  /* 0x000000484848722b */ /* 0x000fd00000000048 */
[----:B------:R-:W-:-:S08]  /*7c30*/  DFMA R72, R70, R72, R70 ;  /* 0x000000484648722b */ /* 0x000fd00000000046 */
[----:B-1----:R-:W-:-:S08]  /*7c40*/  DFMA R8, -R58, R72, 1 ;  /* 0x3ff000003a08742b */ /* 0x002fd00000000148 */
[----:B------:R-:W-:-:S08]  /*7c50*/  DFMA R8, R72, R8, R72 ;  /* 0x000000084808722b */ /* 0x000fd00000000048 */
[----:B0-----:R-:W-:-:S08]  /*7c60*/  DMUL R10, R56, R8 ;  /* 0x00000008380a7228 */ /* 0x001fd00000000000 */
        /* <DEDUP_REMOVED lines=11> */
.L_x_230:
[----:B------:R-:W-:Y:S05]  /*7d20*/  BSYNC.RECONVERGENT B2 ;  /* 0x0000000000027941 */ /* 0x000fea0003800200 */
.L_x_229:
        /* <DEDUP_REMOVED lines=28> */
[----:B------:R-:W-:Y:S02]  /*7ef0*/  MOV R9, R59 ;  /* 0x0000003b00097202 */ /* 0x000fe40000000f00 */
[----:B------:R-:W-:-:S07]  /*7f00*/  MOV R6, 0x7f20 ;  /* 0x00007f2000067802 */ /* 0x000fce0000000f00 */
[----:B------:R-:W-:Y:S05]  /*7f10*/  CALL.REL.NOINC `($__internal_2_$__cuda_sm20_div_rn_f64_full) ;  /* 0x0000000400147944 */ /* 0x000fea0003c00000 */
[----:B------:R-:W-:Y:S01]  /*7f20*/  IMAD.MOV.U32 R10, RZ, RZ, R8 ;  /* 0x000000ffff0a7224 */ /* 0x000fe200078e0008 */
[----:B------:R-:W-:-:S07]  /*7f30*/  MOV R11, R9 ;  /* 0x00000009000b7202 */ /* 0x000fce0000000f00 */
.L_x_234:
[----:B------:R-:W-:Y:S05]  /*7f40*/  BSYNC.RECONVERGENT B3 ;  /* 0x0000000000037941 */ /* 0x000fea0003800200 */
.L_x_233:
[----:B------:R-:W-:Y:S02]  /*7f50*/  HFMA2 R9, -RZ, RZ, 2, 0 ;  /* 0x40000000ff097431 */ /* 0x000fe400000001ff */
[----:B------:R-:W-:Y:S01]  /*7f60*/  IMAD.MOV.U32 R8, RZ, RZ, 0x0 ;  /* 0x00000000ff087424 */ /* 0x000fe200078e00ff */
[----:B------:R-:W0:Y:S05]  /*7f70*/  LDC.64 R12, c[0x0][0x438] ;  /* 0x00010e00ff0c7b82 */ /* 0x000e2a0000000a00 */
[----:B------:R-:W-:-:S10]  /*7f80*/  DFMA R8, R10, R8, 0.5 ;  /* 0x3fe000000a08742b */ /* 0x000fd40000000008 */
[----:B------:R-:W0:Y:S02]  /*7f90*/  F2I.F64.TRUNC R9, R8 ;  /* 0x0000000800097311 */ /* 0x000e24000030d100 */
[----:B0-----:R-:W-:-:S06]  /*7fa0*/  IMAD.WIDE R10, R9, 0x8, R12 ;  /* 0x00000008090a7825 */ /* 0x001fcc00078e020c */
[----:B------:R-:W5:Y:S02]  /*7fb0*/  LDG.E.64 R10, desc[UR4][R10.64] ;  /* 0x000000040a0a7981 */ /* 0x000f64000c1e1b00 */
.L_x_232:
[----:B------:R-:W-:Y:S05]  /*7fc0*/  BSYNC.RECONVERGENT B2 ;  /* 0x0000000000027941 */ /* 0x000fea0003800200 */
.L_x_231:
[----:B-----5:R-:W-:Y:S01]  /*7fd0*/  DMUL R10, R66, R10 ;  /* 0x0000000a420a7228 */ /* 0x020fe20000000000 */
[----:B------:R-:W-:-:S04]  /*7fe0*/  IMAD.WIDE.U32 R8, R63, 0x8, R22 ;  /* 0x000000083f087825 */ /* 0x000fc800078e0016 */
[----:B------:R-:W-:-:S03]  /*7ff0*/  IMAD.WIDE.U32 R12, R63, 0x8, R24 ;  /* 0x000000083f0c7825 */ /* 0x000fc600078e0018 */
[----:B------:R-:W-:-:S07]  /*8000*/  DFMA R10, R64, R68, R10 ;  /* 0x00000044400a722b */ /* 0x000fce000000000a */
[----:B------:R3:W-:Y:S04]  /*8010*/  STG.E.64 desc[UR4][R8.64], R10 ;  /* 0x0000000a08007986 */ /* 0x0007e8000c101b04 */
[----:B------:R-:W2:Y:S01]  /*8020*/  LDG.E.64 R56, desc[UR4][R12.64] ;  /* 0x000000040c387981 */ /* 0x000ea2000c1e1b00 */
[----:B------:R-:W-:Y:S01]  /*8030*/  ISETP.NE.AND P0, PT, R61, 0x34, PT ;  /* 0x000000343d00780c */ /* 0x000fe20003f05270 */
[----:B--2---:R-:W-:-:S07]  /*8040*/  DMUL R56, R10, R56 ;  /* 0x000000380a387228 */ /* 0x004fce0000000000 */
[----:B------:R3:W-:Y:S05]  /*8050*/  STG.E.64 desc[UR4][R12.64+0x4000], R56 ;  /* 0x004000380c007986 */ /* 0x0007ea000c101b04 */
[----:B------:R-:W-:Y:S05]  /*8060*/  @P0 BRA `(.L_x_235) ;  /* 0xfffffff400000947 */ /* 0x000fea000383ffff */
[----:B------:R-:W-:Y:S01]  /*8070*/  IMAD.MOV.U32 R6, RZ, RZ, R2 ;  /* 0x000000ffff067224 */ /* 0x000fe200078e0002 */
[----:B------:R-:W-:Y:S06]  /*8080*/  @P1 BRA `(.L_x_236) ;  /* 0xffffff8400e01947 */ /* 0x000fec000383ffff */
[----:B------:R-:W-:Y:S05]  /*8090*/  BSYNC.RECONVERGENT B0 ;  /* 0x0000000000007941 */ /* 0x000fea0003800200 */
.L_x_92:
[----:B------:R-:W-:Y:S05]  /*80a0*/  WARPSYNC.ALL ;  /* 0x0000000000007948 */ /* 0x000fea0003800000 */
[----:B------:R-:W-:Y:S05]  /*80b0*/  EXIT ;  /* 0x000000000000794d */ /* 0x000fea0003800000 */
        .weak           $__internal_1_$__cuda_sm20_dblrcp_rn_slowpath_v3
        .type           $__internal_1_$__cuda_sm20_dblrcp_rn_slowpath_v3,@function
        .size           $__internal_1_$__cuda_sm20_dblrcp_rn_slowpath_v3,($__internal_2_$__cuda_sm20_div_rn_f64_full - $__internal_1_$__cuda_sm20_dblrcp_rn_slowpath_v3)
$__internal_1_$__cuda_sm20_dblrcp_rn_slowpath_v3:
[----:B------:R-:W-:Y:S01]  /*80c0*/  MOV R12, R10 ;  /* 0x0000000a000c7202 */ /* 0x000fe20000000f00 */
[----:B------:R-:W-:Y:S01]  /*80d0*/  IMAD.MOV.U32 R13, RZ, RZ, R11 ;  /* 0x000000ffff0d7224 */ /* 0x000fe200078e000b */
[----:B------:R-:W-:Y:S05]  /*80e0*/  BSSY.RECONVERGENT B4, `(.L_x_237) ;  /* 0x0000023000047945 */ /* 0x000fea0003800200 */
[----:B------:R-:W-:-:S14]  /*80f0*/  DSETP.GTU.AND P0, PT, |R12|, +INF , PT ;  /* 0x7ff000000c00742a */ /* 0x000fdc0003f0c200 */
[----:B------:R-:W-:Y:S05]  /*8100*/  @P0 BRA `(.L_x_238) ;  /* 0x0000000000780947 */ /* 0x000fea0003800000 */
[----:B------:R-:W-:-:S04]  /*8110*/  LOP3.LUT R9, R11, 0x7fffffff, RZ, 0xc0, !PT ;  /* 0x7fffffff0b097812 */ /* 0x000fc800078ec0ff */
[----:B------:R-:W-:-:S04]  /*8120*/  IADD3 R10, PT, PT, R9, -0x1, RZ ;  /* 0xffffffff090a7810 */ /* 0x000fc80007ffe0ff */
[----:B------:R-:W-:-:S13]  /*8130*/  ISETP.GE.U32.AND P0, PT, R10, 0x7fefffff, PT ;  /* 0x7fefffff0a00780c */ /* 0x000fda0003f06070 */
[----:B------:R-:W-:Y:S01]  /*8140*/  @P0 LOP3.LUT R11, R13, 0x7ff00000, RZ, 0x3c, !PT ;  /* 0x7ff000000d0b0812 */ /* 0x000fe200078e3cff */
[----:B------:R-:W-:Y:S01]  /*8150*/  @P0 IMAD.MOV.U32 R10, RZ, RZ, RZ ;  /* 0x000000ffff0a0224 */ /* 0x000fe200078e00ff */
[----:B------:R-:W-:Y:S06]  /*8160*/  @P0 BRA `(.L_x_239) ;  /* 0x0000000000680947 */ /* 0x000fec0003800000 */
[----:B------:R-:W-:-:S13]  /*8170*/  ISETP.GE.U32.AND P0, PT, R9, 0x1000001, PT ;  /* 0x010000010900780c */ /* 0x000fda0003f06070 */
[----:B------:R-:W-:Y:S05]  /*8180*/  @!P0 BRA `(.L_x_240) ;  /* 0x0000000000348947 */ /* 0x000fea0003800000 */
[----:B------:R-:W-:Y:S01]  /*8190*/  IADD3 R11, PT, PT, R13, -0x3fe00000, RZ ;  /* 0xc02000000d0b7810 */ /* 0x000fe20007ffe0ff */
[----:B------:R-:W-:-:S03]  /*81a0*/  IMAD.MOV.U32 R10, RZ, RZ, R12 ;  /* 0x000000ffff0a7224 */ /* 0x000fc600078e000c */
[----:B------:R-:W0:Y:S03]  /*81b0*/  MUFU.RCP64H R9, R11 ;  /* 0x0000000b00097308 */ /* 0x000e260000001800 */
        /* <DEDUP_REMOVED lines=10> */
.L_x_240:
[----:B------:R-:W-:-:S06]  /*8260*/  DMUL R12, R12, 8.11296384146066816958e+31 ;  /* 0x469000000c0c7828 */ /* 0x000fcc0000000000 */
        /* <DEDUP_REMOVED lines=8> */
.L_x_238:
[----:B------:R-:W-:Y:S02]  /*82f0*/  LOP3.LUT R11, R13, 0x80000, RZ, 0xfc, !PT ;  /* 0x000800000d0b7812 */ /* 0x000fe400078efcff */
[----:B------:R-:W-:-:S07]  /*8300*/  MOV R10, R12 ;  /* 0x0000000c000a7202 */ /* 0x000fce0000000f00 */
.L_x_239:
[----:B------:R-:W-:Y:S05]  /*8310*/  BSYNC.RECONVERGENT B4 ;  /* 0x0000000000047941 */ /* 0x000fea0003800200 */
.L_x_237:
[----:B------:R-:W-:Y:S01]  /*8320*/  MOV R9, R11 ;  /* 0x0000000b00097202 */ /* 0x000fe20000000f00 */
[----:B------:R-:W-:Y:S02]  /*8330*/  HFMA2 R11, -RZ, RZ, 0, 0 ;  /* 0x00000000ff0b7431 */ /* 0x000fe400000001ff */
[----:B------:R-:W-:Y:S02]  /*8340*/  IMAD.MOV.U32 R8, RZ, RZ, R10 ;  /* 0x000000ffff087224 */ /* 0x000fe400078e000a */
[----:B------:R-:W-:-:S04]  /*8350*/  IMAD.MOV.U32 R10, RZ, RZ, R6 ;  /* 0x000000ffff0a7224 */ /* 0x000fc800078e0006 */
[----:B------:R-:W-:Y:S05]  /*8360*/  RET.REL.NODEC R10 `(_Z10spcvmc_sw1iiPdS_S_S_S_S_S_S_S_S_S_S_S_S_S_S_S_S_S_PiS0_dS_iiiS_S0_S_S_S_S_S_S_S_S_S_S_S_S_S_S_S_S_S_S_S_S_S_S_S_S0_S_S_S_S_S_S_S_S_S_S_S_S_S_S_S_S_S_S_S_S_S_S_S_S_i) ;  /* 0xffffff7c0a247950 */ /* 0x000fea0003c3ffff */
        .weak           $__internal_2_$__cuda_sm20_div_rn_f64_full
        .type           $__internal_2_$__cuda_sm20_div_rn_f64_full,@function
        .size           $__internal_2_$__cuda_sm20_div_rn_f64_full,($__internal_3_$__cuda_sm20_dsqrt_rn_f64_mediumpath_v1 - $__internal_2_$__cuda_sm20_div_rn_f64_full)
$__internal_2_$__cuda_sm20_div_rn_f64_full:
[C---:B------:R-:W-:Y:S01]  /*8370*/  FSETP.GEU.AND P0, PT, |R9|.reuse, 1.469367938527859385e-39, PT ;  /* 0x001000000900780b */ /* 0x040fe20003f0e200 */
[--C-:B------:R-:W-:Y:S01]  /*8380*/  IMAD.MOV.U32 R58, RZ, RZ, R8.reuse ;  /* 0x000000ffff3a7224 */ /* 0x100fe200078e0008 */
[----:B------:R-:W-:Y:S01]  /*8390*/  LOP3.LUT R56, R9, 0x800fffff, RZ, 0xc0, !PT ;  /* 0x800fffff09387812 */ /* 0x000fe200078ec0ff */
[----:B------:R-:W-:Y:S01]  /*83a0*/  IMAD.MOV.U32 R97, RZ, RZ, R11 ;  /* 0x000000ffff617224 */ /* 0x000fe200078e000b */
[----:B------:R-:W-:Y:S01]  /*83b0*/  MOV R59, R9 ;  /* 0x00000009003b7202 */ /* 0x000fe20000000f00 */
[----:B------:R-:W-:Y:S01]  /*83c0*/  HFMA2 R102, -RZ, RZ, 0, 5.9604644775390625e-08 ;  /* 0x00000001ff667431 */ /* 0x000fe200000001ff */
[----:B------:R-:W-:Y:S01]  /*83d0*/  LOP3.LUT R57, R56, 0x3ff00000, RZ, 0xfc, !PT ;  /* 0x3ff0000038397812 */ /* 0x000fe200078efcff */
[----:B------:R-:W-:Y:S01]  /*83e0*/  IMAD.MOV.U32 R56, RZ, RZ, R8 ;  /* 0x000000ffff387224 */ /* 0x000fe200078e0008 */
[C---:B------:R-:W-:Y:S01]  /*83f0*/  FSETP.GEU.AND P2, PT, |R97|.reuse, 1.469367938527859385e-39, PT ;  /* 0x001000006100780b */ /* 0x040fe20003f4e200 */
[----:B------:R-:W-:Y:S01]  /*8400*/  BSSY.RECONVERGENT B1, `(.L_x_241) ;  /* 0x0000057000017945 */ /* 0x000fe20003800200 */
[----:B------:R-:W-:-:S02]  /*8410*/  LOP3.LUT R8, R97, 0x7ff00000, RZ, 0xc0, !PT ;  /* 0x7ff0000061087812 */ /* 0x000fc400078ec0ff */
[----:B------:R-:W-:Y:S01]  /*8420*/  LOP3.LUT R11, R9, 0x7ff00000, RZ, 0xc0, !PT ;  /* 0x7ff00000090b7812 */ /* 0x000fe200078ec0ff */
[----:B------:R-:W-:Y:S01]  /*8430*/  @!P0 DMUL R56, R58, 8.98846567431157953865e+307 ;  /* 0x7fe000003a388828 */ /* 0x000fe20000000000 */
[----:B------:R-:W-:Y:S01]  /*8440*/  IMAD.MOV.U32 R9, RZ, RZ, 0x1ca00000 ;  /* 0x1ca00000ff097424 */ /* 0x000fe200078e00ff */
[----:B------:R-:W-:Y:S02]  /*8450*/  MOV R96, R10 ;  /* 0x0000000a00607202 */ /* 0x000fe40000000f00 */
[----:B------:R-:W-:Y:S02]  /*8460*/  ISETP.GE.U32.AND P4, PT, R8, R11, PT ;  /* 0x0000000b0800720c */ /* 0x000fe40003f86070 */
[----:B------:R-:W0:Y:S02]  /*8470*/  MUFU.RCP64H R103, R57 ;  /* 0x0000003900677308 */ /* 0x000e240000001800 */
[----:B------:R-:W-:Y:S01]  /*8480*/  @!P2 LOP3.LUT R13, R59, 0x7ff00000, RZ, 0xc0, !PT ;  /* 0x7ff000003b0da812 */ /* 0x000fe200078ec0ff */
[----:B------:R-:W-:Y:S01]  /*8490*/  @!P2 IMAD.MOV.U32 R100, RZ, RZ, RZ ;  /* 0x000000ffff64a224 */ /* 0x000fe200078e00ff */
[----:B------:R-:W-:-:S02]  /*84a0*/  SEL R12, R9, 0x63400000, !P4 ;  /* 0x63400000090c7807 */ /* 0x000fc40006000000 */
[----:B------:R-:W-:Y:S02]  /*84b0*/  @!P2 ISETP.GE.U32.AND P3, PT, R8, R13, PT ;  /* 0x0000000d0800a20c */ /* 0x000fe40003f66070 */
[----:B------:R-:W-:Y:S02]  /*84c0*/  @!P0 LOP3.LUT R11, R57, 0x7ff00000, RZ, 0xc0, !PT ;  /* 0x7ff00000390b8812 */ /* 0x000fe400078ec0ff */
[----:B------:R-:W-:-:S04]  /*84d0*/  @!P2 SEL R10, R9, 0x63400000, !P3 ;  /* 0x63400000090aa807 */ /* 0x000fc80005800000 */
[----:B------:R-:W-:Y:S01]  /*84e0*/  @!P2 LOP3.LUT R10, R10, 0x80000000, R97, 0xf8, !PT ;  /* 0x800000000a0aa812 */ /* 0x000fe200078ef861 */
[----:B0-----:R-:W-:-:S03]  /*84f0*/  DFMA R98, R102, -R56, 1 ;  /* 0x3ff000006662742b */ /* 0x001fc60000000838 */
[----:B------:R-:W-:Y:S02]  /*8500*/  @!P2 LOP3.LUT R101, R10, 0x100000, RZ, 0xfc, !PT ;  /* 0x001000000a65a812 */ /* 0x000fe400078efcff */
[----:B------:R-:W-:-:S03]  /*8510*/  MOV R10, R8 ;  /* 0x00000008000a7202 */ /* 0x000fc60000000f00 */
[----:B------:R-:W-:-:S08]  /*8520*/  DFMA R98, R98, R98, R98 ;  /* 0x000000626262722b */ /* 0x000fd00000000062 */
[----:B------:R-:W-:Y:S01]  /*8530*/  DFMA R102, R102, R98, R102 ;  /* 0x000000626666722b */ /* 0x000fe20000000066 */
[----:B------:R-:W-:Y:S02]  /*8540*/  LOP3.LUT R99, R12, 0x800fffff, R97, 0xf8, !PT ;  /* 0x800fffff0c637812 */ /* 0x000fe400078ef861 */
[----:B------:R-:W-:-:S05]  /*8550*/  MOV R98, R96 ;  /* 0x0000006000627202 */ /* 0x000fca0000000f00 */
[----:B------:R-:W-:Y:S02]  /*8560*/  DFMA R12, R102, -R56, 1 ;  /* 0x3ff00000660c742b */ /* 0x000fe40000000838 */
[----:B------:R-:W-:-:S06]  /*8570*/  @!P2 DFMA R98, R98, 2, -R100 ;  /* 0x400000006262a82b */ /* 0x000fcc0000000864 */
[----:B------:R-:W-:Y:S01]  /*8580*/  DFMA R102, R102, R12, R102 ;  /* 0x0000000c6666722b */ /* 0x000fe20000000066 */
[----:B------:R-:W-:-:S03]  /*8590*/  IADD3 R13, PT, PT, R11, -0x1, RZ ;  /* 0xffffffff0b0d7810 */ /* 0x000fc60007ffe0ff */
[----:B------:R-:W-:-:S04]  /*85a0*/  @!P2 LOP3.LUT R10, R99, 0x7ff00000, RZ, 0xc0, !PT ;  /* 0x7ff00000630aa812 */ /* 0x000fc800078ec0ff */
[----:B------:R-:W-:Y:S01]  /*85b0*/  DMUL R100, R102, R98 ;  /* 0x0000006266647228 */ /* 0x000fe20000000000 */
[----:B------:R-:W-:-:S05]  /*85c0*/  VIADD R12, R10, 0xffffffff ;  /* 0xffffffff0a0c7836 */ /* 0x000fca0000000000 */
[----:B------:R-:W-:Y:S02]  /*85d0*/  ISETP.GT.U32.AND P0, PT, R12, 0x7feffffe, PT ;  /* 0x7feffffe0c00780c */ /* 0x000fe40003f04070 */
[----:B------:R-:W-:Y:S02]  /*85e0*/  DFMA R104, R100, -R56, R98 ;  /* 0x800000386468722b */ /* 0x000fe40000000062 */
[----:B------:R-:W-:-:S06]  /*85f0*/  ISETP.GT.U32.OR P0, PT, R13, 0x7feffffe, P0 ;  /* 0x7feffffe0d00780c */ /* 0x000fcc0000704470 */
[----:B------:R-:W-:-:S07]  /*8600*/  DFMA R12, R102, R104, R100 ;  /* 0x00000068660c722b */ /* 0x000fce0000000064 */
[----:B------:R-:W-:Y:S05]  /*8610*/  @P0 BRA `(.L_x_242) ;  /* 0x0000000000740947 */ /* 0x000fea0003800000 */
[----:B------:R-:W-:-:S04]  /*8620*/  LOP3.LUT R11, R59, 0x7ff00000, RZ, 0xc0, !PT ;  /* 0x7ff000003b0b7812 */ /* 0x000fc800078ec0ff */
[CC--:B------:R-:W-:Y:S02]  /*8630*/  VIADDMNMX R10, R8.reuse, -R11.reuse, 0xb9600000, !PT ;  /* 0xb9600000080a7446 */ /* 0x0c0fe4000780090b */
[----:B------:R-:W-:Y:S02]  /*8640*/  ISETP.GE.U32.AND P0, PT, R8, R11, PT ;  /* 0x0000000b0800720c */ /* 0x000fe40003f06070 */
[----:B------:R-:W-:Y:S02]  /*8650*/  VIMNMX R10, PT, PT, R10, 0x46a00000, PT ;  /* 0x46a000000a0a7848 */ /* 0x000fe40003fe0100 */
[----:B------:R-:W-:-:S05]  /*8660*/  SEL R9, R9, 0x63400000, !P0 ;  /* 0x6340000009097807 */ /* 0x000fca0004000000 */
[----:B------:R-:W-:Y:S02]  /*8670*/  IMAD.IADD R9, R10, 0x1, -R9 ;  /* 0x000000010a097824 */ /* 0x000fe400078e0a09 */
[----:B------:R-:W-:-:S03]  /*8680*/  IMAD.MOV.U32 R10, RZ, RZ, RZ ;  /* 0x000000ffff0a7224 */ /* 0x000fc600078e00ff */
[----:B------:R-:W-:-:S06]  /*8690*/  IADD3 R11, PT, PT, R9, 0x7fe00000, RZ ;  /* 0x7fe00000090b7810 */ /* 0x000fcc0007ffe0ff */
[----:B------:R-:W-:-:S10]  /*86a0*/  DMUL R100, R12, R10 ;  /* 0x0000000a0c647228 */ /* 0x000fd40000000000 */
[----:B------:R-:W-:-:S13]  /*86b0*/  FSETP.GTU.AND P0, PT, |R101|, 1.469367938527859385e-39, PT ;  /* 0x001000006500780b */ /* 0x000fda0003f0c200 */
[----:B------:R-:W-:Y:S05]  /*86c0*/  @P0 BRA `(.L_x_243) ;  /* 0x0000000000a80947 */ /* 0x000fea0003800000 */
[----:B------:R-:W-:-:S06]  /*86d0*/  DFMA R56, R12, -R56, R98 ;  /* 0x800000380c38722b */ /* 0x000fcc0000000062 */
[----:B------:R-:W-:-:S04]  /*86e0*/  MOV R56, RZ ;  /* 0x000000ff00387202 */ /* 0x000fc80000000f00 */
[C---:B------:R-:W-:Y:S02]  /*86f0*/  FSETP.NEU.AND P0, PT, R57.reuse, RZ, PT ;  /* 0x000000ff3900720b */ /* 0x040fe40003f0d000 */
[----:B------:R-:W-:-:S04]  /*8700*/  LOP3.LUT R58, R57, 0x80000000, R59, 0x48, !PT ;  /* 0x80000000393a7812 */ /* 0x000fc800078e483b */
[----:B------:R-:W-:-:S07]  /*8710*/  LOP3.LUT R57, R58, R11, RZ, 0xfc, !PT ;  /* 0x0000000b3a397212 */ /* 0x000fce00078efcff */
[----:B------:R-:W-:Y:S05]  /*8720*/  @!P0 BRA `(.L_x_243) ;  /* 0x0000000000908947 */ /* 0x000fea0003800000 */
[----:B------:R-:W-:Y:S01]  /*8730*/  IMAD.MOV R11, RZ, RZ, -R9 ;  /* 0x000000ffff0b7224 */ /* 0x000fe200078e0a09 */
[----:B------:R-:W-:Y:S02]  /*8740*/  MOV R10, RZ ;  /* 0x000000ff000a7202 */ /* 0x000fe40000000f00 */
[----:B------:R-:W-:-:S04]  /*8750*/  IADD3 R9, PT, PT, -R9, -0x43300000, RZ ;  /* 0xbcd0000009097810 */ /* 0x000fc80007ffe1ff */
[----:B------:R-:W-:Y:S02]  /*8760*/  DFMA R10, R100, -R10, R12 ;  /* 0x8000000a640a722b */ /* 0x000fe4000000000c */
[----:B------:R-:W-:-:S08]  /*8770*/  DMUL.RP R12, R12, R56 ;  /* 0x000000380c0c7228 */ /* 0x000fd00000008000 */
[----:B------:R-:W-:Y:S02]  /*8780*/  FSETP.NEU.AND P0, PT, |R11|, R9, PT ;  /* 0x000000090b00720b */ /* 0x000fe40003f0d200 */
[----:B------:R-:W-:Y:S02]  /*8790*/  LOP3.LUT R58, R13, R58, RZ, 0x3c, !PT ;  /* 0x0000003a0d3a7212 */ /* 0x000fe400078e3cff */
[----:B------:R-:W-:Y:S02]  /*87a0*/  FSEL R8, R12, R100, !P0 ;  /* 0x000000640c087208 */ /* 0x000fe40004000000 */
[----:B------:R-:W-:-:S03]  /*87b0*/  FSEL R9, R58, R101, !P0 ;  /* 0x000000653a097208 */ /* 0x000fc60004000000 */
[----:B------:R-:W-:Y:S01]  /*87c0*/  IMAD.MOV.U32 R100, RZ, RZ, R8 ;  /* 0x000000ffff647224 */ /* 0x000fe200078e0008 */
[----:B------:R-:W-:Y:S01]  /*87d0*/  MOV R101, R9 ;  /* 0x0000000900657202 */ /* 0x000fe20000000f00 */
[----:B------:R-:W-:Y:S06]  /*87e0*/  BRA `(.L_x_243) ;  /* 0x0000000000607947 */ /* 0x000fec0003800000 */
.L_x_242:
[----:B------:R-:W-:-:S14]  /*87f0*/  DSETP.NAN.AND P0, PT, R96, R96, PT ;  /* 0x000000606000722a */ /* 0x000fdc0003f08000 */
[----:B------:R-:W-:Y:S05]  /*8800*/  @P0 BRA `(.L_x_244) ;  /* 0x00000000004c0947 */ /* 0x000fea0003800000 */
[----:B------:R-:W-:-:S14]  /*8810*/  DSETP.NAN.AND P0, PT, R58, R58, PT ;  /* 0x0000003a3a00722a */ /* 0x000fdc0003f08000 */
[----:B------:R-:W-:Y:S05]  /*8820*/  @P0 BRA `(.L_x_245) ;  /* 0x0000000000340947 */ /* 0x000fea0003800000 */
[----:B------:R-:W-:Y:S01]  /*8830*/  ISETP.NE.AND P0, PT, R10, R11, PT ;  /* 0x0000000b0a00720c */ /* 0x000fe20003f05270 */
[----:B------:R-:W-:Y:S01]  /*8840*/  IMAD.MOV.U32 R100, RZ, RZ, 0x0 ;  /* 0x00000000ff647424 */ /* 0x000fe200078e00ff */
[----:B------:R-:W-:-:S11]  /*8850*/  MOV R101, 0xfff80000 ;  /* 0xfff8000000657802 */ /* 0x000fd60000000f00 */
[----:B------:R-:W-:Y:S05]  /*8860*/  @!P0 BRA `(.L_x_243) ;  /* 0x0000000000408947 */ /* 0x000fea0003800000 */
[----:B------:R-:W-:Y:S02]  /*8870*/  ISETP.NE.AND P0, PT, R10, 0x7ff00000, PT ;  /* 0x7ff000000a00780c */ /* 0x000fe40003f05270 */
[----:B------:R-:W-:Y:S02]  /*8880*/  LOP3.LUT R59, R97, 0x80000000, R59, 0x48, !PT ;  /* 0x80000000613b7812 */ /* 0x000fe400078e483b */
[----:B------:R-:W-:-:S13]  /*8890*/  ISETP.EQ.OR P0, PT, R11, RZ, !P0 ;  /* 0x000000ff0b00720c */ /* 0x000fda0004702670 */
[----:B------:R-:W-:Y:S01]  /*88a0*/  @P0 LOP3.LUT R8, R59, 0x7ff00000, RZ, 0xfc, !PT ;  /* 0x7ff000003b080812 */ /* 0x000fe200078efcff */
[----:B------:R-:W-:Y:S01]  /*88b0*/  @!P0 IMAD.MOV.U32 R100, RZ, RZ, RZ ;  /* 0x000000ffff648224 */ /* 0x000fe200078e00ff */
[----:B------:R-:W-:Y:S01]  /*88c0*/  @!P0 MOV R101, R59 ;  /* 0x0000003b00658202 */ /* 0x000fe20000000f00 */
[----:B------:R-:W-:Y:S01]  /*88d0*/  @P0 IMAD.MOV.U32 R100, RZ, RZ, RZ ;  /* 0x000000ffff640224 */ /* 0x000fe200078e00ff */
[----:B------:R-:W-:Y:S01]  /*88e0*/  @P0 MOV R101, R8 ;  /* 0x0000000800650202 */ /* 0x000fe20000000f00 */
[----:B------:R-:W-:Y:S06]  /*88f0*/  BRA `(.L_x_243) ;  /* 0x00000000001c7947 */ /* 0x000fec0003800000 */
.L_x_245:
[----:B------:R-:W-:Y:S01]  /*8900*/  LOP3.LUT R9, R59, 0x80000, RZ, 0xfc, !PT ;  /* 0x000800003b097812 */ /* 0x000fe200078efcff */
[----:B------:R-:W-:-:S03]  /*8910*/  IMAD.MOV.U32 R100, RZ, RZ, R58 ;  /* 0x000000ffff647224 */ /* 0x000fc600078e003a */
[----:B------:R-:W-:Y:S01]  /*8920*/  MOV R101, R9 ;  /* 0x0000000900657202 */ /* 0x000fe20000000f00 */
[----:B------:R-:W-:Y:S06]  /*8930*/  BRA `(.L_x_243) ;  /* 0x00000000000c7947 */ /* 0x000fec0003800000 */
.L_x_244:
[----:B------:R-:W-:Y:S01]  /*8940*/  LOP3.LUT R9, R97, 0x80000, RZ, 0xfc, !PT ;  /* 0x0008000061097812 */ /* 0x000fe200078efcff */
[----:B------:R-:W-:-:S03]  /*8950*/  IMAD.MOV.U32 R100, RZ, RZ, R96 ;  /* 0x000000ffff647224 */ /* 0x000fc600078e0060 */
[----:B------:R-:W-:-:S07]  /*8960*/  MOV R101, R9 ;  /* 0x0000000900657202 */ /* 0x000fce0000000f00 */
.L_x_243:
[----:B------:R-:W-:Y:S05]  /*8970*/  BSYNC.RECONVERGENT B1 ;  /* 0x0000000000017941 */ /* 0x000fea0003800200 */
.L_x_241:
[----:B------:R-:W-:Y:S02]  /*8980*/  HFMA2 R11, -RZ, RZ, 0, 0 ;  /* 0x00000000ff0b7431 */ /* 0x000fe400000001ff */
[----:B------:R-:W-:Y:S01]  /*8990*/  IMAD.MOV.U32 R10, RZ, RZ, R6 ;  /* 0x000000ffff0a7224 */ /* 0x000fe200078e0006 */
[----:B------:R-:W-:Y:S01]  /*89a0*/  MOV R9, R101 ;  /* 0x0000006500097202 */ /* 0x000fe20000000f00 */
[----:B------:R-:W-:Y:S02]  /*89b0*/  IMAD.MOV.U32 R8, RZ, RZ, R100 ;  /* 0x000000ffff087224 */ /* 0x000fe400078e0064 */
[----:B------:R-:W-:Y:S05]  /*89c0*/  RET.REL.NODEC R10 `(_Z10spcvmc_sw1iiPdS_S_S_S_S_S_S_S_S_S_S_S_S_S_S_S_S_S_PiS0_dS_iiiS_S0_S_S_S_S_S_S_S_S_S_S_S_S_S_S_S_S_S_S_S_S_S_S_S_S0_S_S_S_S_S_S_S_S_S_S_S_S_S_S_S_S_S_S_S_S_S_S_S_S_i) ;  /* 0xffffff740a8c7950 */ /* 0x000fea0003c3ffff */
        .weak           $__internal_3_$__cuda_sm20_dsqrt_rn_f64_mediumpath_v1
        .type           $__internal_3_$__cuda_sm20_dsqrt_rn_f64_mediumpath_v1,@function
        .size           $__internal_3_$__cuda_sm20_dsqrt_rn_f64_mediumpath_v1,(.L_x_543 - $__internal_3_$__cuda_sm20_dsqrt_rn_f64_mediumpath_v1)
$__internal_3_$__cuda_sm20_dsqrt_rn_f64_mediumpath_v1:
[----:B------:R-:W-:Y:S01]  /*89d0*/  ISETP.GE.U32.AND P0, PT, R56, -0x3400000, PT ;  /* 0xfcc000003800780c */ /* 0x000fe20003f06070 */
[----:B------:R-:W-:Y:S01]  /*89e0*/  BSSY.RECONVERGENT B3, `(.L_x_246) ;  /* 0x000002b000037945 */ /* 0x000fe20003800200 */
[----:B------:R-:W-:Y:S01]  /*89f0*/  IMAD.MOV.U32 R56, RZ, RZ, R64 ;  /* 0x000000ffff387224 */ /* 0x000fe200078e0040 */
[----:B------:R-:W-:Y:S01]  /*8a00*/  MOV R57, R65 ;  /* 0x0000004100397202 */ /* 0x000fe20000000f00 */
[----:B------:R-:W-:Y:S01]  /*8a10*/  IMAD.MOV.U32 R64, RZ, RZ, R68 ;  /* 0x000000ffff407224 */ /* 0x000fe200078e0044 */
[----:B------:R-:W-:Y:S01]  /*8a20*/  MOV R65, R69 ;  /* 0x0000004500417202 */ /* 0x000fe20000000f00 */
[----:B------:R-:W-:Y:S01]  /*8a30*/  IMAD.MOV.U32 R58, RZ, RZ, R76 ;  /* 0x000000ffff3a7224 */ /* 0x000fe200078e004c */
[----:B------:R-:W-:Y:S01]  /*8a40*/  MOV R59, R77 ;  /* 0x0000004d003b7202 */ /* 0x000fe20000000f00 */
[----:B------:R-:W-:Y:S01]  /*8a50*/  IMAD.MOV.U32 R68, RZ, RZ, R74 ;  /* 0x000000ffff447224 */ /* 0x000fe200078e004a */
[----:B------:R-:W-:-:S04]  /*8a60*/  MOV R69, R75 ;  /* 0x0000004b00457202 */ /* 0x000fc80000000f00 */
[----:B------:R-:W-:Y:S05]  /*8a70*/  @!P0 BRA `(.L_x_247) ;  /* 0x0000000000208947 */ /* 0x000fea0003800000 */
[----:B------:R-:W-:-:S10]  /*8a80*/  DFMA.RM R58, R58, R64, R68 ;  /* 0x000000403a3a722b */ /* 0x000fd40000004044 */
[----:B------:R-:W-:-:S05]  /*8a90*/  IADD3 R64, P0, PT, R58, 0x1, RZ ;  /* 0x000000013a407810 */ /* 0x000fca0007f1e0ff */
[----:B------:R-:W-:-:S06]  /*8aa0*/  IMAD.X R65, RZ, RZ, R59, P0 ;  /* 0x000000ffff417224 */ /* 0x000fcc00000e063b */
[----:B------:R-:W-:-:S08]  /*8ab0*/  DFMA.RP R56, -R58, R64, R56 ;  /* 0x000000403a38722b */ /* 0x000fd00000008138 */
[----:B------:R-:W-:-:S06]  /*8ac0*/  DSETP.GT.AND P0, PT, R56, RZ, PT ;  /* 0x000000ff3800722a */ /* 0x000fcc0003f04000 */
[----:B------:R-:W-:Y:S02]  /*8ad0*/  FSEL R58, R64, R58, P0 ;  /* 0x0000003a403a7208 */ /* 0x000fe40000000000 */
[----:B------:R-:W-:Y:S01]  /*8ae0*/  FSEL R59, R65, R59, P0 ;  /* 0x0000003b413b7208 */ /* 0x000fe20000000000 */
[----:B------:R-:W-:Y:S06]  /*8af0*/  BRA `(.L_x_248) ;  /* 0x0000000000647947 */ /* 0x000fec0003800000 */
.L_x_247:
[----:B------:R-:W-:-:S14]  /*8b00*/  DSETP.NE.AND P0, PT, R56, RZ, PT ;  /* 0x000000ff3800722a */ /* 0x000fdc0003f05000 */
[----:B------:R-:W-:Y:S05]  /*8b10*/  @!P0 BRA `(.L_x_249) ;  /* 0x0000000000588947 */ /* 0x000fea0003800000 */
[----:B------:R-:W-:-:S13]  /*8b20*/  ISETP.GE.AND P0, PT, R57, RZ, PT ;  /* 0x000000ff3900720c */ /* 0x000fda0003f06270 */
[----:B------:R-:W-:Y:S01]  /*8b30*/  @!P0 MOV R58, 0x0 ;  /* 0x00000000003a8802 */ /* 0x000fe20000000f00 */
[----:B------:R-:W-:Y:S01]  /*8b40*/  @!P0 IMAD.MOV.U32 R59, RZ, RZ, -0x80000 ;  /* 0xfff80000ff3b8424 */ /* 0x000fe200078e00ff */
[----:B------:R-:W-:Y:S06]  /*8b50*/  @!P0 BRA `(.L_x_248) ;  /* 0x00000000004c8947 */ /* 0x000fec0003800000 */
[----:B------:R-:W-:-:S13]  /*8b60*/  ISETP.GT.AND P0, PT, R57, 0x7fefffff, PT ;  /* 0x7fefffff3900780c */ /* 0x000fda0003f04270 */
[----:B------:R-:W-:Y:S05]  /*8b70*/  @P0 BRA `(.L_x_249) ;  /* 0x0000000000400947 */ /* 0x000fea0003800000 */
[----:B------:R-:W-:Y:S01]  /*8b80*/  DMUL R56, R56, 8.11296384146066816958e+31 ;  /* 0x4690000038387828 */ /* 0x000fe20000000000 */
[----:B------:R-:W-:Y:S01]  /*8b90*/  MOV R58, RZ ;  /* 0x000000ff003a7202 */ /* 0x000fe20000000f00 */
[----:B------:R-:W-:Y:S01]  /*8ba0*/  IMAD.MOV.U32 R68, RZ, RZ, 0x0 ;  /* 0x00000000ff447424 */ /* 0x000fe200078e00ff */
[----:B------:R-:W-:-:S03]  /*8bb0*/  MOV R69, 0x3fd80000 ;  /* 0x3fd8000000457802 */ /* 0x000fc60000000f00 */
[----:B------:R-:W0:Y:S02]  /*8bc0*/  MUFU.RSQ64H R59, R57 ;  /* 0x00000039003b7308 */ /* 0x000e240000001c00 */
[----:B0-----:R-:W-:-:S08]  /*8bd0*/  DMUL R64, R58, R58 ;  /* 0x0000003a3a407228 */ /* 0x001fd00000000000 */
[----:B------:R-:W-:-:S08]  /*8be0*/  DFMA R64, R56, -R64, 1 ;  /* 0x3ff000003840742b */ /* 0x000fd00000000840 */
[----:B------:R-:W-:Y:S02]  /*8bf0*/  DFMA R68, R64, R68, 0.5 ;  /* 0x3fe000004044742b */ /* 0x000fe40000000044 */
[----:B------:R-:W-:-:S08]  /*8c00*/  DMUL R64, R58, R64 ;  /* 0x000000403a407228 */ /* 0x000fd00000000000 */
[----:B------:R-:W-:-:S08]  /*8c10*/  DFMA R64, R68, R64, R58 ;  /* 0x000000404440722b */ /* 0x000fd0000000003a */
[----:B------:R-:W-:Y:S02]  /*8c20*/  DMUL R58, R56, R64 ;  /* 0x00000040383a7228 */ /* 0x000fe40000000000 */
[----:B------:R-:W-:-:S06]  /*8c30*/  VIADD R65, R65, 0xfff00000 ;  /* 0xfff0000041417836 */ /* 0x000fcc0000000000 */
[----:B------:R-:W-:-:S08]  /*8c40*/  DFMA R68, R58, -R58, R56 ;  /* 0x8000003a3a44722b */ /* 0x000fd00000000038 */
[----:B------:R-:W-:-:S10]  /*8c50*/  DFMA R58, R64, R68, R58 ;  /* 0x00000044403a722b */ /* 0x000fd4000000003a */
[----:B------:R-:W-:Y:S01]  /*8c60*/  IADD3 R59, PT, PT, R59, -0x3500000, RZ ;  /* 0xfcb000003b3b7810 */ /* 0x000fe20007ffe0ff */
[----:B------:R-:W-:Y:S06]  /*8c70*/  BRA `(.L_x_248) ;  /* 0x0000000000047947 */ /* 0x000fec0003800000 */
.L_x_249:
[----:B------:R-:W-:-:S11]  /*8c80*/  DADD R58, R56, R56 ;  /* 0x00000000383a7229 */ /* 0x000fd60000000038 */
.L_x_248:
[----:B------:R-:W-:Y:S05]  /*8c90*/  BSYNC.RECONVERGENT B3 ;  /* 0x0000000000037941 */ /* 0x000fea0003800200 */
.L_x_246:
[----:B------:R-:W-:Y:S02]  /*8ca0*/  HFMA2 R57, -RZ, RZ, 0, 0 ;  /* 0x00000000ff397431 */ /* 0x000fe400000001ff */
[----:B------:R-:W-:Y:S01]  /*8cb0*/  IMAD.MOV.U32 R56, RZ, RZ, R6 ;  /* 0x000000ffff387224 */ /* 0x000fe200078e0006 */
[----:B------:R-:W-:Y:S01]  /*8cc0*/  MOV R73, R59 ;  /* 0x0000003b00497202 */ /* 0x000fe20000000f00 */
[----:B------:R-:W-:Y:S02]  /*8cd0*/  IMAD.MOV.U32 R72, RZ, RZ, R58 ;  /* 0x000000ffff487224 */ /* 0x000fe400078e003a */
[----:B------:R-:W-:Y:S05]  /*8ce0*/  RET.REL.NODEC R56 `(_Z10spcvmc_sw1iiPdS_S_S_S_S_S_S_S_S_S_S_S_S_S_S_S_S_S_PiS0_dS_iiiS_S0_S_S_S_S_S_S_S_S_S_S_S_S_S_S_S_S_S_S_S_S_S_S_S_S0_S_S_S_S_S_S_S_S_S_S_S_S_S_S_S_S_S_S_S_S_S_S_S_S_i) ;  /* 0xffffff7038c47950 */ /* 0x000fea0003c3ffff */
.L_x_250:
        /* <DEDUP_REMOVED lines=9> */
.L_x_543:


//--------------------- .text._Z9taumol_swdPiPdS0_S0_S0_S0_S0_S_S_S_S_S_S_S0_S0_S0_S0_S0_S0_S0_S0_S0_S0_S_S0_S0_S0_S0_S0_S0_S0_S0_S0_S0_S0_S0_S0_S0_S0_S0_S0_S0_S0_S0_S0_S0_S0_S0_S0_S0_S0_S0_S0_S0_S0_S0_S0_S0_S0_S0_S0_S0_S0_S0_S0_S0_S0_S0_S0_S0_S0_S0_S0_S0_S0_S0_S0_S0_S0_S0_S0_S0_S0_S0_S0_S0_S0_S0_S0_S0_S0_S0_S0_S0_S0_S0_ --------------------------
	.section	.text._Z9taumol_swdPiPdS0_S0_S0_S0_S0_S_S_S_S_S_S_S0_S0_S0_S0_S0_S0_S0_S0_S0_S0_S_S0_S0_S0_S0_S0_S0_S0_S0_S0_S0_S0_S0_S0_S0_S0_S0_S0_S0_S0_S0_S0_S0_S0_S0_S0_S0_S0_S0_S0_S0_S0_S0_S0_S0_S0_S0_S0_S0_S0_S0_S0_S0_S0_S0_S0_S0_S0_S0_S0_S0_S0_S0_S0_S0_S0_S0_S0_S0_S0_S0_S0_S0_S0_S0_S0_S0_S0_S0_S0_S0_S0_S0_,"ax",@progbits
	.align	128
        .global         _Z9taumol_swdPiPdS0_S0_S0_S0_S0_S_S_S_S_S_S_S0_S0_S0_S0_S0_S0_S0_S0_S0_S0_S_S0_S0_S0_S0_S0_S0_S0_S0_S0_S0_S0_S0_S0_S0_S0_S0_S0_S0_S0_S0_S0_S0_S0_S0_S0_S0_S0_S0_S0_S0_S0_S0_S0_S0_S0_S0_S0_S0_S0_S0_S0_S0_S0_S0_S0_S0_S0_S0_S0_S0_S0_S0_S0_S0_S0_S0_S0_S0_S0_S0_S0_S0_S0_S0_S0_S0_S0_S0_S0_S0_S0_S0_
        .type           _Z9taumol_swdPiPdS0_S0_S0_S0_S0_S_S_S_S_S_S_S0_S0_S0_S0_S0_S0_S0_S0_S0_S0_S_S0_S0_S0_S0_S0_S0_S0_S0_S0_S0_S0_S0_S0_S0_S0_S0_S0_S0_S0_S0_S0_S0_S0_S0_S0_S0_S0_S0_S0_S0_S0_S0_S0_S0_S0_S0_S0_S0_S0_S0_S0_S0_S0_S0_S0_S0_S0_S0_S0_S0_S0_S0_S0_S0_S0_S0_S0_S0_S0_S0_S0_S0_S0_S0_S0_S0_S0_S0_S0_S0_S0_S0_,@function
        .size           _Z9taumol_swdPiPdS0_S0_S0_S0_S0_S_S_S_S_S_S_S0_S0_S0_S0_S0_S0_S0_S0_S0_S0_S_S0_S0_S0_S0_S0_S0_S0_S0_S0_S0_S0_S0_S0_S0_S0_S0_S0_S0_S0_S0_S0_S0_S0_S0_S0_S0_S0_S0_S0_S0_S0_S0_S0_S0_S0_S0_S0_S0_S0_S0_S0_S0_S0_S0_S0_S0_S0_S0_S0_S0_S0_S0_S0_S0_S0_S0_S0_S0_S0_S0_S0_S0_S0_S0_S0_S0_S0_S0_S0_S0_S0_S0_,(.L_x_544 - _Z9taumol_swdPiPdS0_S0_S0_S0_S0_S_S_S_S_S_S_S0_S0_S0_S0_S0_S0_S0_S0_S0_S0_S_S0_S0_S0_S0_S0_S0_S0_S0_S0_S0_S0_S0_S0_S0_S0_S0_S0_S0_S0_S0_S0_S0_S0_S0_S0_S0_S0_S0_S0_S0_S0_S0_S0_S0_S0_S0_S0_S0_S0_S0_S0_S0_S0_S0_S0_S0_S0_S0_S0_S0_S0_S0_S0_S0_S0_S0_S0_S0_S0_S0_S0_S0_S0_S0_S0_S0_S0_S0_S0_S0_S0_S0_)
        .other          _Z9taumol_swdPiPdS0_S0_S0_S0_S0_S_S_S_S_S_S_S0_S0_S0_S0_S0_S0_S0_S0_S0_S0_S_S0_S0_S0_S0_S0_S0_S0_S0_S0_S0_S0_S0_S0_S0_S0_S0_S0_S0_S0_S0_S0_S0_S0_S0_S0_S0_S0_S0_S0_S0_S0_S0_S0_S0_S0_S0_S0_S0_S0_S0_S0_S0_S0_S0_S0_S0_S0_S0_S0_S0_S0_S0_S0_S0_S0_S0_S0_S0_S0_S0_S0_S0_S0_S0_S0_S0_S0_S0_S0_S0_S0_S0_,@"STO_CUDA_ENTRY STV_DEFAULT"
_Z9taumol_swdPiPdS0_S0_S0_S0_S0_S_S_S_S_S_S_S0_S0_S0_S0_S0_S0_S0_S0_S0_S0_S_S0_S0_S0_S0_S0_S0_S0_S0_S0_S0_S0_S0_S0_S0_S0_S0_S0_S0_S0_S0_S0_S0_S0_S0_S0_S0_S0_S0_S0_S0_S0_S0_S0_S0_S0_S0_S0_S0_S0_S0_S0_S0_S0_S0_S0_S0_S0_S0_S0_S0_S0_S0_S0_S0_S0_S0_S0_S0_S0_S0_S0_S0_S0_S0_S0_S0_S0_S0_S0_S0_S0_S0_:
.text._Z9taumol_swdPiPdS0_S0_S0_S0_S0_S_S_S_S_S_S_S0_S0_S0_S0_S0_S0_S0_S0_S0_S0_S_S0_S0_S0_S0_S0_S0_S0_S0_S0_S0_S0_S0_S0_S0_S0_S0_S0_S0_S0_S0_S0_S0_S0_S0_S0_S0_S0_S0_S0_S0_S0_S0_S0_S0_S0_S0_S0_S0_S0_S0_S0_S0_S0_S0_S0_S0_S0_S0_S0_S0_S0_S0_S0_S0_S0_S0_S0_S0_S0_S0_S0_S0_S0_S0_S0_S0_S0_S0_S0_S0_S0_S0_:
[----:B------:R-:W0:Y:S01]  /*0000*/  LDC R1, c[0x0][0x37c] ;  /* 0x0000df00ff017b82 */ /* 0x000e220000000800 */
[----:B------:R-:W1:Y:S01]  /*0010*/  S2R R56, SR_CTAID.X ;  /* 0x0000000000387919 */ /* 0x000e620000002500 */
[----:B------:R-:W2:Y:S06]  /*0020*/  LDCU UR5, c[0x0][0x2fc] ;  /* 0x00005f80ff0577ac */ /* 0x000eac0008000800 */
[----:B------:R-:W3:Y:S01]  /*0030*/  LDC.64 R48, c[0x0][0x388] ;  /* 0x0000e200ff307b82 */ /* 0x000ee20000000a00 */
[----:B0-----:R-:W-:Y:S01]  /*0040*/  VIADD R1, R1, 0xfffffff8 ;  /* 0xfffffff801017836 */ /* 0x001fe20000000000 */
[----:B------:R-:W1:Y:S01]  /*0050*/  S2R R3, SR_TID.X ;  /* 0x0000000000037919 */ /* 0x000e620000002100 */
[----:B------:R-:W1:Y:S01]  /*0060*/  LDCU UR4, c[0x0][0x360] ;  /* 0x00006c00ff0477ac */ /* 0x000e620008000800 */
[----:B------:R-:W-:Y:S01]  /*0070*/  BSSY.RECONVERGENT B6, `(.L_x_251) ;  /* 0x000017c000067945 */ /* 0x000fe20003800200 */
[----:B------:R-:W-:Y:S01]  /*0080*/  PLOP3.LUT P1, PT, PT, PT, PT, 0x8, 0x80 ;  /* 0x000000000080781c */ /* 0x000fe20003f2e170 */
[----:B------:R-:W0:Y:S01]  /*0090*/  S2R R55, SR_CTAID.Y ;  /* 0x0000000000377919 */ /* 0x000e220000002600 */
[----:B------:R-:W0:Y:S01]  /*00a0*/  LDCU UR6, c[0x0][0x364] ;  /* 0x00006c80ff0677ac */ /* 0x000e220008000800 */
[----:B------:R-:W4:Y:S01]  /*00b0*/  LDC.64 R46, c[0x0][0x390] ;  /* 0x0000e400ff2e7b82 */ /* 0x000f220000000a00 */
[----:B------:R-:W0:Y:S01]  /*00c0*/  S2R R0, SR_TID.Y ;  /* 0x0000000000007919 */ /* 0x000e220000002200 */
[----:B------:R-:W0:Y:S06]  /*00d0*/  LDCU.64 UR36, c[0x0][0x358] ;  /* 0x00006b00ff2477ac */ /* 0x000e2c0008000a00 */
[----:B------:R-:W5:Y:S08]  /*00e0*/  LDC.64 R50, c[0x0][0x398] ;  /* 0x0000e600ff327b82 */ /* 0x000f700000000a00 */
[----:B------:R-:W2:Y:S08]  /*00f0*/  LDC.64 R44, c[0x0][0x3a0] ;  /* 0x0000e800ff2c7b82 */ /* 0x000eb00000000a00 */
[----:B------:R-:W2:Y:S01]  /*0100*/  LDC.64 R42, c[0x0][0x3a8] ;  /* 0x0000ea00ff2a7b82 */ /* 0x000ea20000000a00 */
[----:B-1----:R-:W-:Y:S01]  /*0110*/  IMAD R56, R56, UR4, R3 ;  /* 0x0000000438387c24 */ /* 0x002fe2000f8e0203 */
[----:B------:R-:W1:Y:S03]  /*0120*/  LDCU UR4, c[0x0][0x2f8] ;  /* 0x00005f00ff0477ac */ /* 0x000e660008000800 */
[C---:B---3--:R-:W-:Y:S01]  /*0130*/  IMAD.WIDE.U32 R48, R56.reuse, 0x4, R48 ;  /* 0x0000000438307825 */ /* 0x048fe200078e0030 */
[----:B------:R-:W-:-:S02]  /*0140*/  ISETP.GT.U32.AND P2, PT, R56, 0x7ff, PT ;  /* 0x000007ff3800780c */ /* 0x000fc40003f44070 */
[----:B------:R-:W3:Y:S01]  /*0150*/  LDC.64 R40, c[0x0][0x3b0] ;  /* 0x0000ec00ff287b82 */ /* 0x000ee20000000a00 */
[----:B0-----:R-:W-:Y:S01]  /*0160*/  IMAD R55, R55, UR6, R0 ;  /* 0x0000000637377c24 */ /* 0x001fe2000f8e0200 */
[----:B------:R-:W-:-:S03]  /*0170*/  P2R R0, PR, RZ, 0x4 ;  /* 0x00000004ff007803 */ /* 0x000fc60000000000 */
[----:B------:R-:W-:-:S03]  /*0180*/  IMAD R54, R55, 0x800, R56 ;  /* 0x0000080037367824 */ /* 0x000fc600078e0238 */
[----:B------:R-:W0:Y:S01]  /*0190*/  LDC.64 R38, c[0x0][0x3b8] ;  /* 0x0000ee00ff267b82 */ /* 0x000e220000000a00 */
[----:B----4-:R-:W-:Y:S01]  /*01a0*/  IMAD.WIDE.U32 R46, R54, 0x8, R46 ;  /* 0x00000008362e7825 */ /* 0x010fe200078e002e */
[----:B-1----:R-:W-:-:S03]  /*01b0*/  IADD3 R6, P0, PT, R1, UR4, RZ ;  /* 0x0000000401067c10 */ /* 0x002fc6000ff1e0ff */
[----:B-----5:R-:W-:-:S03]  /*01c0*/  IMAD.WIDE.U32 R50, R54, 0x8, R50 ;  /* 0x0000000836327825 */ /* 0x020fc600078e0032 */
[----:B------:R-:W1:Y:S01]  /*01d0*/  LDC.64 R36, c[0x0][0x3c0] ;  /* 0x0000f000ff247b82 */ /* 0x000e620000000a00 */
[----:B--2---:R-:W-:Y:S01]  /*01e0*/  IADD3.X R7, PT, PT, RZ, UR5, RZ, P0, !PT ;  /* 0x00000005ff077c10 */ /* 0x004fe200087fe4ff */
[----:B------:R-:W-:-:S04]  /*01f0*/  IMAD.WIDE.U32 R44, R54, 0x8, R44 ;  /* 0x00000008362c7825 */ /* 0x000fc800078e002c */
[C---:B------:R-:W-:Y:S02]  /*0200*/  IMAD.WIDE.U32 R42, R54.reuse, 0x8, R42 ;  /* 0x00000008362a7825 */ /* 0x040fe400078e002a */
[----:B------:R-:W2:Y:S02]  /*0210*/  LDC.64 R34, c[0x0][0x3c8] ;  /* 0x0000f200ff227b82 */ /* 0x000ea40000000a00 */
[----:B---3--:R-:W-:-:S06]  /*0220*/  IMAD.WIDE.U32 R40, R54, 0x8, R40 ;  /* 0x0000000836287825 */ /* 0x008fcc00078e0028 */
[----:B------:R-:W3:Y:S01]  /*0230*/  LDC.64 R32, c[0x0][0x3d8] ;  /* 0x0000f600ff207b82 */ /* 0x000ee20000000a00 */
[----:B0-----:R-:W-:-:S07]  /*0240*/  IMAD.WIDE.U32 R38, R54, 0x8, R38 ;  /* 0x0000000836267825 */ /* 0x001fce00078e0026 */
[----:B------:R-:W0:Y:S01]  /*0250*/  LDC.64 R30, c[0x0][0x3e0] ;  /* 0x0000f800ff1e7b82 */ /* 0x000e220000000a00 */
[----:B-1----:R-:W-:-:S07]  /*0260*/  IMAD.WIDE.U32 R36, R54, 0x4, R36 ;  /* 0x0000000436247825 */ /* 0x002fce00078e0024 */
[----:B------:R-:W1:Y:S01]  /*0270*/  LDC.64 R28, c[0x0][0x3e8] ;  /* 0x0000fa00ff1c7b82 */ /* 0x000e620000000a00 */
[----:B--2---:R-:W-:-:S07]  /*0280*/  IMAD.WIDE.U32 R34, R54, 0x4, R34 ;  /* 0x0000000436227825 */ /* 0x004fce00078e0022 */
[----:B------:R-:W2:Y:S01]  /*0290*/  LDC.64 R26, c[0x0][0x3f0] ;  /* 0x0000fc00ff1a7b82 */ /* 0x000ea20000000a00 */
[----:B---3--:R-:W-:-:S07]  /*02a0*/  IMAD.WIDE.U32 R32, R54, 0x4, R32 ;  /* 0x0000000436207825 */ /* 0x008fce00078e0020 */
[----:B------:R-:W3:Y:S01]  /*02b0*/  LDC.64 R24, c[0x0][0x408] ;  /* 0x00010200ff187b82 */ /* 0x000ee20000000a00 */
[----:B0-----:R-:W-:-:S07]  /*02c0*/  IMAD.WIDE.U32 R30, R54, 0x4, R30 ;  /* 0x00000004361e7825 */ /* 0x001fce00078e001e */
[----:B------:R-:W0:Y:S01]  /*02d0*/  LDC.64 R22, c[0x0][0x418] ;  /* 0x00010600ff167b82 */ /* 0x000e220000000a00 */
[----:B-1----:R-:W-:-:S07]  /*02e0*/  IMAD.WIDE.U32 R28, R54, 0x4, R28 ;  /* 0x00000004361c7825 */ /* 0x002fce00078e001c */
[----:B------:R-:W1:Y:S01]  /*02f0*/  LDC.64 R18, c[0x0][0x420] ;  /* 0x00010800ff127b82 */ /* 0x000e620000000a00 */
[----:B--2---:R-:W-:-:S07]  /*0300*/  IMAD.WIDE.U32 R26, R54, 0x8, R26 ;  /* 0x00000008361a7825 */ /* 0x004fce00078e001a */
[----:B------:R-:W2:Y:S01]  /*0310*/  LDC.64 R16, c[0x0][0x430] ;  /* 0x00010c00ff107b82 */ /* 0x000ea20000000a00 */
[----:B---3--:R-:W-:-:S04]  /*0320*/  IMAD.WIDE.U32 R24, R54, 0x8, R24 ;  /* 0x0000000836187825 */ /* 0x008fc800078e0018 */
[----:B0-----:R-:W-:-:S04]  /*0330*/  IMAD.WIDE.U32 R22, R54, 0x8, R22 ;  /* 0x0000000836167825 */ /* 0x001fc800078e0016 */
[----:B-1----:R-:W-:-:S04]  /*0340*/  IMAD.WIDE.U32 R18, R54, 0x8, R18 ;  /* 0x0000000836127825 */ /* 0x002fc800078e0012 */
[----:B--2---:R-:W-:Y:S01]  /*0350*/  IMAD.WIDE.U32 R16, R54, 0x8, R16 ;  /* 0x0000000836107825 */ /* 0x004fe200078e0010 */
[----:B------:R-:W-:Y:S06]  /*0360*/  @P2 BRA `(.L_x_252) ;  /* 0x0000001400302947 */ /* 0x000fec0003800000 */
[----:B------:R-:W2:Y:S01]  /*0370*/  LDG.E R0, desc[UR36][R48.64] ;  /* 0x0000002430007981 */ /* 0x000ea2000c1e1900 */
[----:B------:R-:W-:Y:S01]  /*0380*/  BSSY.RECONVERGENT B7, `(.L_x_253) ;  /* 0x0000149000077945 */ /* 0x000fe20003800200 */
[----:B--2---:R-:W-:-:S13]  /*0390*/  ISETP.GE.AND P0, PT, R55, R0, PT ;  /* 0x000000003700720c */ /* 0x004fda0003f06270 */
[----:B------:R-:W-:Y:S05]  /*03a0*/  @P0 BRA `(.L_x_254) ;  /* 0x0000001400180947 */ /* 0x000fea0003800000 */
[----:B------:R-:W2:Y:S04]  /*03b0*/  LDG.E.64 R8, desc[UR36][R46.64] ;  /* 0x000000242e087981 */ /* 0x000ea8000c1e1b00 */
[----:B------:R-:W3:Y:S01]  /*03c0*/  LDG.E.64 R52, desc[UR36][R50.64] ;  /* 0x0000002432347981 */ /* 0x000ee2000c1e1b00 */
[----:B------:R-:W-:Y:S01]  /*03d0*/  IMAD.MOV.U32 R2, RZ, RZ, 0x1 ;  /* 0x00000001ff027424 */ /* 0x000fe200078e00ff */
[----:B------:R-:W-:Y:S01]  /*03e0*/  BSSY.RECONVERGENT B1, `(.L_x_255) ;  /* 0x0000015000017945 */ /* 0x000fe20003800200 */
[----:B--2---:R-:W-:Y:S01]  /*03f0*/  FSETP.GEU.AND P1, PT, |R9|, 6.5827683646048100446e-37, PT ;  /* 0x036000000900780b */ /* 0x004fe20003f2e200 */
[----:B---3--:R-:W-:-:S06]  /*0400*/  DADD R52, R8, R52 ;  /* 0x0000000008347229 */ /* 0x008fcc0000000034 */
        /* <DEDUP_REMOVED lines=15> */
[----:B------:R-:W-:Y:S05]  /*0500*/  CALL.REL.NOINC `($__internal_4_$__cuda_sm20_div_rn_f64_full) ;  /* 0x00000138003c7944 */ /* 0x000fea0003c00000 */
[----:B------:R-:W-:Y:S02]  /*0510*/  IMAD.MOV.U32 R4, RZ, RZ, R58 ;  /* 0x000000ffff047224 */ /* 0x000fe400078e003a */
[----:B------:R-:W-:-:S07]  /*0520*/  IMAD.MOV.U32 R5, RZ, RZ, R59 ;  /* 0x000000ffff057224 */ /* 0x000fce00078e003b */
.L_x_256:
[----:B------:R-:W-:Y:S05]  /*0530*/  BSYNC.RECONVERGENT B1 ;  /* 0x0000000000017941 */ /* 0x000fea0003800200 */
.L_x_255:
[----:B------:R-:W0:Y:S01]  /*0540*/  LDC.64 R2, c[0x0][0x3d0] ;  /* 0x0000f400ff027b82 */ /* 0x000e220000000a00 */
[----:B------:R-:W2:Y:S01]  /*0550*/  LDG.E R78, desc[UR36][R36.64] ;  /* 0x00000024244e7981 */ /* 0x000ea2000c1e1900 */
[----:B------:R-:W1:Y:S03]  /*0560*/  LDCU.64 UR4, c[0x0][0x380] ;  /* 0x00007000ff0477ac */ /* 0x000e660008000a00 */
[----:B------:R-:W2:Y:S01]  /*0570*/  LDG.E R9, desc[UR36][R34.64] ;  /* 0x0000002422097981 */ /* 0x000ea2000c1e1900 */
[----:B------:R-:W3:Y:S03]  /*0580*/  LDCU.64 UR6, c[0x0][0x380] ;  /* 0x00007000ff0677ac */ /* 0x000ee60008000a00 */
[----:B------:R-:W4:Y:S04]  /*0590*/  LDG.E.64 R72, desc[UR36][R44.64] ;  /* 0x000000242c487981 */ /* 0x000f28000c1e1b00 */
[----:B------:R0:W5:Y:S04]  /*05a0*/  LDG.E R75, desc[UR36][R32.64] ;  /* 0x00000024204b7981 */ /* 0x000168000c1e1900 */
[----:B------:R0:W5:Y:S04]  /*05b0*/  LDG.E R74, desc[UR36][R30.64] ;  /* 0x000000241e4a7981 */ /* 0x000168000c1e1900 */
[----:B------:R0:W5:Y:S04]  /*05c0*/  LDG.E R77, desc[UR36][R28.64] ;  /* 0x000000241c4d7981 */ /* 0x000168000c1e1900 */
[----:B0-----:R-:W4:Y:S04]  /*05d0*/  LDG.E R2, desc[UR36][R2.64] ;  /* 0x0000002402027981 */ /* 0x001f28000c1e1900 */
[----:B------:R0:W5:Y:S04]  /*05e0*/  LDG.E.64 R70, desc[UR36][R42.64] ;  /* 0x000000242a467981 */ /* 0x000168000c1e1b00 */
[----:B------:R0:W5:Y:S04]  /*05f0*/  LDG.E.64 R58, desc[UR36][R40.64] ;  /* 0x00000024283a7981 */ /* 0x000168000c1e1b00 */
[----:B------:R0:W5:Y:S04]  /*0600*/  LDG.E.64 R60, desc[UR36][R38.64] ;  /* 0x00000024263c7981 */ /* 0x000168000c1e1b00 */
[----:B------:R0:W5:Y:S01]  /*0610*/  LDG.E.64 R62, desc[UR36][R26.64] ;  /* 0x000000241a3e7981 */ /* 0x000162000c1e1b00 */
[----:B-1----:R-:W-:-:S06]  /*0620*/  DSETP.GE.AND P0, PT, R4, UR4, PT ;  /* 0x0000000404007e2a */ /* 0x002fcc000bf06000 */
[----:B---3--:R-:W-:Y:S02]  /*0630*/  FSEL R4, R4, UR6, !P0 ;  /* 0x0000000604047c08 */ /* 0x008fe4000c000000 */
[----:B------:R-:W-:-:S06]  /*0640*/  FSEL R5, R5, UR7, !P0 ;  /* 0x0000000705057c08 */ /* 0x000fcc000c000000 */
[----:B------:R-:W-:-:S06]  /*0650*/  DMUL R4, R4, 8 ;  /* 0x4020000004047828 */ /* 0x000fcc0000000000 */
[----:B------:R-:W1:Y:S08]  /*0660*/  F2I.F64.TRUNC R76, R4 ;  /* 0x00000004004c7311 */ /* 0x000e70000030d100 */
[----:B-1----:R-:W1:Y:S01]  /*0670*/  I2F.F64 R64, R76 ;  /* 0x0000004c00407312 */ /* 0x002e620000201c00 */
[----:B------:R-:W-:Y:S01]  /*0680*/  ISETP.NE.AND P0, PT, R56, RZ, PT ;  /* 0x000000ff3800720c */ /* 0x000fe20003f05270 */
[----:B-1----:R-:W-:Y:S01]  /*0690*/  DADD R64, R4, -R64 ;  /* 0x0000000004407229 */ /* 0x002fe20000000840 */
[----:B------:R-:W-:Y:S07]  /*06a0*/  BSSY.RECONVERGENT B8, `(.L_x_257) ;  /* 0x0000010000087945 */ /* 0x000fee0003800200 */
[----:B------:R-:W-:Y:S01]  /*06b0*/  DADD R66, -R64, 1 ;  /* 0x3ff0000040427429 */ /* 0x000fe20000000100 */
[----:B--2---:R-:W-:-:S05]  /*06c0*/  IMAD R9, R78, 0x5, R9 ;  /* 0x000000054e097824 */ /* 0x004fca00078e0209 */
[----:B------:R-:W-:Y:S02]  /*06d0*/  IADD3 R9, PT, PT, R9, -0x6, RZ ;  /* 0xfffffffa09097810 */ /* 0x000fe40007ffe0ff */
[----:B----4-:R-:W-:-:S03]  /*06e0*/  DMUL R68, R66, R72 ;  /* 0x0000004842447228 */ /* 0x010fc60000000000 */
[----:B------:R-:W-:Y:S01]  /*06f0*/  IMAD R57, R9, R2, RZ ;  /* 0x0000000209397224 */ /* 0x000fe200078e02ff */
[----:B0-----:R-:W-:Y:S07]  /*0700*/  @P0 BRA `(.L_x_258) ;  /* 0x0000000000240947 */ /* 0x001fee0003800000 */
[----:B------:R-:W-:Y:S01]  /*0710*/  IADD3 R0, PT, PT, R57, 0x1, R76 ;  /* 0x0000000139007810 */ /* 0x000fe20007ffe04c */
[----:B------:R-:W0:Y:S01]  /*0720*/  LDCU.64 UR4, c[0x4][0x180] ;  /* 0x01003000ff0477ac */ /* 0x000e220008000a00 */
[----:B------:R-:W-:-:S03]  /*0730*/  MOV R3, 0x198 ;  /* 0x0000019800037802 */ /* 0x000fc60000000f00 */
[----:B------:R1:W-:Y:S01]  /*0740*/  STL [R1], R0 ;  /* 0x0000000001007387 */ /* 0x0003e20000100800 */
[----:B------:R1:W2:Y:S01]  /*0750*/  LDC.64 R8, c[0x4][R3] ;  /* 0x0100000003087b82 */ /* 0x0002a20000000a00 */
[----:B0-----:R-:W-:Y:S02]  /*0760*/  IMAD.U32 R4, RZ, RZ, UR4 ;  /* 0x00000004ff047e24 */ /* 0x001fe4000f8e00ff */
[----:B-1----:R-:W-:-:S07]  /*0770*/  IMAD.U32 R5, RZ, RZ, UR5 ;  /* 0x00000005ff057e24 */ /* 0x002fce000f8e00ff */
[----:B------:R-:W-:-:S07]  /*0780*/  LEPC R20, `(.L_x_258) ;  /* 0x000000001014794e */ /* 0x000fce0000000000 */
[----:B--2--5:R-:W-:Y:S05]  /*0790*/  CALL.ABS.NOINC R8 ;  /* 0x0000000008007343 */ /* 0x024fea0003c00000 */
.L_x_258:
[----:B------:R-:W-:Y:S05]  /*07a0*/  BSYNC.RECONVERGENT B8 ;  /* 0x0000000000087941 */ /* 0x000fea0003800200 */
.L_x_257:
[----:B------:R-:W0:Y:S01]  /*07b0*/  LDC.64 R6, c[0x0][0x410] ;  /* 0x00010400ff067b82 */ /* 0x000e220000000a00 */
[----:B------:R-:W2:Y:S01]  /*07c0*/  LDG.E.64 R10, desc[UR36][R22.64] ;  /* 0x00000024160a7981 */ /* 0x000ea2000c1e1b00 */
[----:B------:R-:W1:Y:S03]  /*07d0*/  LDCU.64 UR4, c[0x0][0x400] ;  /* 0x00008000ff0477ac */ /* 0x000e660008000a00 */
[----:B------:R-:W3:Y:S03]  /*07e0*/  LDG.E.64 R80, desc[UR36][R16.64] ;  /* 0x0000002410507981 */ /* 0x000ee6000c1e1b00 */
[----:B------:R-:W4:Y:S01]  /*07f0*/  LDC.64 R4, c[0x0][0x428] ;  /* 0x00010a00ff047b82 */ /* 0x000f220000000a00 */
[----:B------:R-:W3:Y:S04]  /*0800*/  LDG.E.64 R82, desc[UR36][R18.64] ;  /* 0x0000002412527981 */ /* 0x000ee8000c1e1b00 */
[----:B------:R-:W3:Y:S01]  /*0810*/  LDG.E.64 R88, desc[UR36][R24.64] ;  /* 0x0000002418587981 */ /* 0x000ee2000c1e1b00 */
[----:B0----5:R-:W-:-:S05]  /*0820*/  IMAD.WIDE R86, R74, 0x8, R6 ;  /* 0x000000084a567825 */ /* 0x021fca00078e0206 */
[----:B------:R-:W2:Y:S04]  /*0830*/  LDG.E.64 R8, desc[UR36][R86.64+-0x8] ;  /* 0xfffff82456087981 */ /* 0x000ea8000c1e1b00 */
[----:B------:R-:W2:Y:S01]  /*0840*/  LDG.E.64 R84, desc[UR36][R86.64] ;  /* 0x0000002456547981 */ /* 0x000ea2000c1e1b00 */
[----:B----4-:R-:W-:-:S05]  /*0850*/  IMAD.WIDE R12, R77, 0x8, R4 ;  /* 0x000000084d0c7825 */ /* 0x010fca00078e0204 */
[----:B------:R-:W4:Y:S04]  /*0860*/  LDG.E.64 R14, desc[UR36][R12.64+-0x8] ;  /* 0xfffff8240c0e7981 */ /* 0x000f28000c1e1b00 */
[----:B------:R-:W4:Y:S01]  /*0870*/  LDG.E.64 R20, desc[UR36][R12.64] ;  /* 0x000000240c147981 */ /* 0x000f22000c1e1b00 */
[----:B------:R-:W-:Y:S02]  /*0880*/  SHF.R.S32.HI R0, RZ, 0x1f, R76 ;  /* 0x0000001fff007819 */ /* 0x000fe4000001144c */
[----:B------:R-:W-:Y:S01]  /*0890*/  IADD3 R3, P0, PT, R76, R57, RZ ;  /* 0x000000394c037210 */ /* 0x000fe20007f1e0ff */
[----:B------:R-:W-:-:S05]  /*08a0*/  IMAD R75, R78, 0x5, R75 ;  /* 0x000000054e4b7824 */ /* 0x000fca00078e024b */
[----:B------:R-:W-:-:S05]  /*08b0*/  IADD3 R75, PT, PT, R75, -0x1, RZ ;  /* 0xffffffff4b4b7810 */ /* 0x000fca0007ffe0ff */
[----:B------:R-:W-:Y:S01]  /*08c0*/  IMAD R75, R2, R75, RZ ;  /* 0x0000004b024b7224 */ /* 0x000fe200078e02ff */
[----:B--2---:R-:W-:-:S08]  /*08d0*/  DADD R84, -R8, R84 ;  /* 0x0000000008547229 */ /* 0x004fd00000000154 */
[----:B------:R-:W-:Y:S01]  /*08e0*/  DFMA R10, R10, R84, R8 ;  /* 0x000000540a0a722b */ /* 0x000fe20000000008 */
[----:B------:R-:W-:Y:S02]  /*08f0*/  LEA.HI.X.SX32 R84, R57, R0, 0x1, P0 ;  /* 0x0000000039547211 */ /* 0x000fe400000f0eff */
[----:B-1----:R-:W-:-:S04]  /*0900*/  LEA R8, P0, R3, UR4, 0x3 ;  /* 0x0000000403087c11 */ /* 0x002fc8000f8018ff */
[----:B------:R-:W-:Y:S01]  /*0910*/  LEA.HI.X R9, R3, UR5, R84, 0x3, P0 ;  /* 0x0000000503097c11 */ /* 0x000fe200080f1c54 */
[----:B----4-:R-:W-:-:S04]  /*0920*/  DADD R78, -R14, R20 ;  /* 0x000000000e4e7229 */ /* 0x010fc80000000114 */
[----:B------:R-:W2:Y:S04]  /*0930*/  LDG.E.64 R20, desc[UR36][R8.64+0x8] ;  /* 0x0000082408147981 */ /* 0x000ea8000c1e1b00 */
[----:B---3--:R-:W-:Y:S01]  /*0940*/  DFMA R80, R80, R78, R14 ;  /* 0x0000004e5050722b */ /* 0x008fe2000000000e */
[----:B------:R-:W3:Y:S04]  /*0950*/  LDG.E.64 R84, desc[UR36][R8.64+0x48] ;  /* 0x0000482408547981 */ /* 0x000ee8000c1e1b00 */
[----:B------:R-:W4:Y:S01]  /*0960*/  LDG.E.64 R14, desc[UR36][R8.64] ;  /* 0x00000024080e7981 */ /* 0x000f22000c1e1b00 */
[----:B------:R-:W-:-:S03]  /*0970*/  IADD3 R76, P0, PT, R76, R75, RZ ;  /* 0x0000004b4c4c7210 */ /* 0x000fc60007f1e0ff */
[----:B------:R-:W3:Y:S01]  /*0980*/  LDG.E.64 R2, desc[UR36][R8.64+0x50] ;  /* 0x0000502408027981 */ /* 0x000ee2000c1e1b00 */
[----:B------:R-:W-:Y:S02]  /*0990*/  LEA.HI.X.SX32 R75, R75, R0, 0x1, P0 ;  /* 0x000000004b4b7211 */ /* 0x000fe400000f0eff */
[----:B------:R-:W-:-:S04]  /*09a0*/  LEA R78, P0, R76, UR4, 0x3 ;  /* 0x000000044c4e7c11 */ /* 0x000fc8000f8018ff */
[----:B------:R-:W-:-:S05]  /*09b0*/  LEA.HI.X R79, R76, UR5, R75, 0x3, P0 ;  /* 0x000000054c4f7c11 */ /* 0x000fca00080f1c4b */
[----:B------:R-:W3:Y:S01]  /*09c0*/  LDG.E.64 R90, desc[UR36][R78.64] ;  /* 0x000000244e5a7981 */ /* 0x000ee2000c1e1b00 */
[----:B------:R-:W-:-:S03]  /*09d0*/  DMUL R82, R82, R80 ;  /* 0x0000005052527228 */ /* 0x000fc60000000000 */
[----:B------:R-:W3:Y:S04]  /*09e0*/  LDG.E.64 R80, desc[UR36][R78.64+0x8] ;  /* 0x000008244e507981 */ /* 0x000ee8000c1e1b00 */
[----:B------:R-:W3:Y:S01]  /*09f0*/  LDG.E.64 R92, desc[UR36][R78.64+0x48] ;  /* 0x000048244e5c7981 */ /* 0x000ee2000c1e1b00 */
[----:B------:R-:W-:-:S03]  /*0a00*/  DFMA R10, R88, R10, R82 ;  /* 0x0000000a580a722b */ /* 0x000fc60000000052 */
[----:B------:R-:W3:Y:S04]  /*0a10*/  LDG.E.64 R82, desc[UR36][R46.64] ;  /* 0x000000242e527981 */ /* 0x000ee8000c1e1b00 */
[----:B------:R-:W3:Y:S01]  /*0a20*/  LDG.E.64 R88, desc[UR36][R78.64+0x50] ;  /* 0x000050244e587981 */ /* 0x000ee2000c1e1b00 */
[----:B------:R-:W-:-:S08]  /*0a30*/  DMUL R72, R64, R72 ;  /* 0x0000004840487228 */ /* 0x000fd00000000000 */
[----:B--2---:R-:W-:-:S08]  /*0a40*/  DMUL R20, R72, R20 ;  /* 0x0000001448147228 */ /* 0x004fd00000000000 */
[----:B----4-:R-:W-:Y:S02]  /*0a50*/  DFMA R20, R68, R14, R20 ;  /* 0x0000000e4414722b */ /* 0x010fe40000000014 */
[-C--:B------:R-:W-:Y:S02]  /*0a60*/  DMUL R14, R66, R70.reuse ;  /* 0x00000046420e7228 */ /* 0x080fe40000000000 */
[----:B------:R-:W-:-:S06]  /*0a70*/  DMUL R70, R64, R70 ;  /* 0x0000004640467228 */ /* 0x000fcc0000000000 */
[----:B---3--:R-:W-:Y:S01]  /*0a80*/  DFMA R84, R14, R84, R20 ;  /* 0x000000540e54722b */ /* 0x008fe20000000014 */
[----:B------:R-:W0:Y:S07]  /*0a90*/  LDC.64 R20, c[0x0][0x438] ;  /* 0x00010e00ff147b82 */ /* 0x000e2e0000000a00 */
[----:B------:R-:W-:Y:S02]  /*0aa0*/  DFMA R84, R70, R2, R84 ;  /* 0x000000024654722b */ /* 0x000fe40000000054 */
[----:B------:R-:W-:-:S02]  /*0ab0*/  DMUL R2, R66, R58 ;  /* 0x0000003a42027228 */ /* 0x000fc40000000000 */
[----:B------:R-:W-:-:S06]  /*0ac0*/  DMUL R58, R64, R58 ;  /* 0x0000003a403a7228 */ /* 0x000fcc0000000000 */
[----:B------:R-:W-:Y:S02]  /*0ad0*/  DFMA R84, R2, R90, R84 ;  /* 0x0000005a0254722b */ /* 0x000fe40000000054 */
[-C--:B------:R-:W-:Y:S02]  /*0ae0*/  DMUL R66, R66, R60.reuse ;  /* 0x0000003c42427228 */ /* 0x080fe40000000000 */
[----:B------:R-:W-:Y:S01]  /*0af0*/  DMUL R64, R64, R60 ;  /* 0x0000003c40407228 */ /* 0x000fe20000000000 */
[----:B------:R-:W1:Y:S03]  /*0b00*/  LDC.64 R60, c[0x0][0x3f8] ;  /* 0x0000fe00ff3c7b82 */ /* 0x000e660000000a00 */
[----:B------:R-:W-:-:S08]  /*0b10*/  DFMA R80, R58, R80, R84 ;  /* 0x000000503a50722b */ /* 0x000fd00000000054 */
[----:B------:R-:W-:Y:S02]  /*0b20*/  DFMA R80, R66, R92, R80 ;  /* 0x0000005c4250722b */ /* 0x000fe40000000050 */
[----:B------:R-:W-:-:S06]  /*0b30*/  DMUL R10, R82, R10 ;  /* 0x0000000a520a7228 */ /* 0x000fcc0000000000 */
[----:B------:R-:W-:Y:S01]  /*0b40*/  DFMA R80, R64, R88, R80 ;  /* 0x000000584050722b */ /* 0x000fe20000000050 */
[----:B-1----:R-:W-:-:S07]  /*0b50*/  IMAD.WIDE.U32 R92, R54, 0x8, R60 ;  /* 0x00000008365c7825 */ /* 0x002fce00078e003c */
[----:B------:R-:W-:Y:S01]  /*0b60*/  DFMA R90, R52, R80, R10 ;  /* 0x00000050345a722b */ /* 0x000fe2000000000a */
[----:B0-----:R-:W-:-:S06]  /*0b70*/  IMAD.WIDE.U32 R10, R54, 0x8, R20 ;  /* 0x00000008360a7825 */ /* 0x001fcc00078e0014 */
[----:B------:R0:W-:Y:S04]  /*0b80*/  STG.E.64 desc[UR36][R92.64], R90 ;  /* 0x0000005a5c007986 */ /* 0x0001e8000c101b24 */
[----:B------:R1:W-:Y:S04]  /*0b90*/  STG.E.64 desc[UR36][R10.64], R62 ;  /* 0x0000003e0a007986 */ /* 0x0003e8000c101b24 */
[----:B------:R-:W1:Y:S04]  /*0ba0*/  LDG.E.64 R80, desc[UR36][R86.64+0x48] ;  /* 0x0000482456507981 */ /* 0x000e68000c1e1b00 */
[----:B------:R-:W1:Y:S04]  /*0bb0*/  LDG.E.64 R84, desc[UR36][R86.64+0x50] ;  /* 0x0000502456547981 */ /* 0x000e68000c1e1b00 */
[----:B------:R-:W2:Y:S04]  /*0bc0*/  LDG.E.64 R82, desc[UR36][R22.64] ;  /* 0x0000002416527981 */ /* 0x000ea8000c1e1b00 */
[----:B------:R-:W3:Y:S04]  /*0bd0*/  LDG.E.64 R88, desc[UR36][R8.64+0x1250] ;  /* 0x0012502408587981 */ /* 0x000ee8000c1e1b00 */
[----:B0-----:R-:W4:Y:S04]  /*0be0*/  LDG.E.64 R90, desc[UR36][R12.64+0x18] ;  /* 0x000018240c5a7981 */ /* 0x001f28000c1e1b00 */
[----:B------:R-:W4:Y:S04]  /*0bf0*/  LDG.E.64 R92, desc[UR36][R16.64] ;  /* 0x00000024105c7981 */ /* 0x000f28000c1e1b00 */
[----:B------:R-:W4:Y:S01]  /*0c00*/  LDG.E.64 R86, desc[UR36][R78.64+0x1248] ;  /* 0x001248244e567981 */ /* 0x000f22000c1e1b00 */
[----:B-1----:R-:W-:-:S03]  /*0c10*/  DADD R10, -R80, R84 ;  /* 0x00000000500a7229 */ /* 0x002fc60000000154 */
[----:B------:R-:W4:Y:S05]  /*0c20*/  LDG.E.64 R84, desc[UR36][R8.64+0x1248] ;  /* 0x0012482408547981 */ /* 0x000f2a000c1e1b00 */
[----:B--2---:R-:W-:Y:S01]  /*0c30*/  DFMA R10, R82, R10, R80 ;  /* 0x0000000a520a722b */ /* 0x004fe20000000050 */
[----:B------:R-:W2:Y:S04]  /*0c40*/  LDG.E.64 R82, desc[UR36][R8.64+0x1290] ;  /* 0x0012902408527981 */ /* 0x000ea8000c1e1b00 */
[----:B------:R-:W2:Y:S04]  /*0c50*/  LDG.E.64 R80, desc[UR36][R12.64+0x10] ;  /* 0x000010240c507981 */ /* 0x000ea8000c1e1b00 */
[----:B------:R-:W2:Y:S01]  /*0c60*/  LDG.E.64 R12, desc[UR36][R8.64+0x1298] ;  /* 0x00129824080c7981 */ /* 0x000ea2000c1e1b00 */
[----:B---3--:R-:W-:-:S08]  /*0c70*/  DMUL R88, R72, R88 ;  /* 0x0000005848587228 */ /* 0x008fd00000000000 */
[----:B----4-:R-:W-:Y:S02]  /*0c80*/  DFMA R84, R68, R84, R88 ;  /* 0x000000544454722b */ /* 0x010fe40000000058 */
[----:B------:R-:W3:Y:S06]  /*0c90*/  LDG.E.64 R88, desc[UR36][R78.64+0x1298] ;  /* 0x001298244e587981 */ /* 0x000eec000c1e1b00 */
[----:B--2---:R-:W-:Y:S02]  /*0ca0*/  DFMA R82, R14, R82, R84 ;  /* 0x000000520e52722b */ /* 0x004fe40000000054 */
[----:B------:R-:W2:Y:S01]  /*0cb0*/  LDG.E.64 R84, desc[UR36][R78.64+0x1290] ;  /* 0x001290244e547981 */ /* 0x000ea2000c1e1b00 */
[----:B------:R-:W-:-:S08]  /*0cc0*/  DADD R90, -R80, R90 ;  /* 0x00000000505a7229 */ /* 0x000fd0000000015a */
[----:B------:R-:W-:Y:S02]  /*0cd0*/  DFMA R92, R92, R90, R80 ;  /* 0x0000005a5c5c722b */ /* 0x000fe40000000050 */
[----:B------:R-:W-:Y:S01]  /*0ce0*/  DFMA R82, R70, R12, R82 ;  /* 0x0000000c4652722b */ /* 0x000fe20000000052 */
[----:B------:R-:W4:Y:S04]  /*0cf0*/  LDG.E.64 R80, desc[UR36][R18.64] ;  /* 0x0000002412507981 */ /* 0x000f28000c1e1b00 */
[----:B------:R-:W3:Y:S03]  /*0d00*/  LDG.E.64 R12, desc[UR36][R78.64+0x1250] ;  /* 0x001250244e0c7981 */ /* 0x000ee6000c1e1b00 */
[----:B------:R-:W-:-:S02]  /*0d10*/  DFMA R90, R2, R86, R82 ;  /* 0x00000056025a722b */ /* 0x000fc40000000052 */
[----:B------:R-:W2:Y:S04]  /*0d20*/  LDG.E.64 R82, desc[UR36][R24.64] ;  /* 0x0000002418527981 */ /* 0x000ea8000c1e1b00 */
[----:B------:R-:W2:Y:S01]  /*0d30*/  LDG.E.64 R86, desc[UR36][R46.64] ;  /* 0x000000242e567981 */ /* 0x000ea2000c1e1b00 */
[----:B----4-:R-:W-:Y:S02]  /*0d40*/  DMUL R80, R80, R92 ;  /* 0x0000005c50507228 */ /* 0x010fe40000000000 */
[----:B---3--:R-:W-:-:S06]  /*0d50*/  DFMA R12, R58, R12, R90 ;  /* 0x0000000c3a0c722b */ /* 0x008fcc000000005a */
[----:B--2---:R-:W-:Y:S02]  /*0d60*/  DFMA R10, R82, R10, R80 ;  /* 0x0000000a520a722b */ /* 0x004fe40000000050 */
[----:B------:R-:W-:-:S06]  /*0d70*/  DFMA R12, R66, R84, R12 ;  /* 0x00000054420c722b */ /* 0x000fcc000000000c */
[----:B------:R-:W-:Y:S02]  /*0d80*/  DMUL R10, R86, R10 ;  /* 0x0000000a560a7228 */ /* 0x000fe40000000000 */
[----:B------:R-:W-:Y:S01]  /*0d90*/  DFMA R12, R64, R88, R12 ;  /* 0x00000058400c722b */ /* 0x000fe2000000000c */
[----:B------:R-:W-:-:S07]  /*0da0*/  VIADD R81, R54, 0x1a000 ;  /* 0x0001a00036517836 */ /* 0x000fce0000000000 */
[----:B------:R-:W-:Y:S01]  /*0db0*/  DFMA R10, R52, R12, R10 ;  /* 0x0000000c340a722b */ /* 0x000fe2000000000a */
[----:B------:R-:W-:-:S04]  /*0dc0*/  IMAD.WIDE.U32 R12, R81, 0x8, R60 ;  /* 0x00000008510c7825 */ /* 0x000fc800078e003c */
[----:B------:R-:W-:Y:S02]  /*0dd0*/  IMAD.WIDE.U32 R80, R81, 0x8, R20 ;  /* 0x0000000851507825 */ /* 0x000fe400078e0014 */
[----:B------:R0:W-:Y:S04]  /*0de0*/  STG.E.64 desc[UR36][R12.64], R10 ;  /* 0x0000000a0c007986 */ /* 0x0001e8000c101b24 */
[----:B------:R1:W-:Y:S04]  /*0df0*/  STG.E.64 desc[UR36][R80.64], R62 ;  /* 0x0000003e50007986 */ /* 0x0003e8000c101b24 */
[----:B------:R-:W2:Y:S01]  /*0e00*/  LDG.E.64 R82, desc[UR36][R8.64+0x2498] ;  /* 0x0024982408527981 */ /* 0x000ea2000c1e1b00 */
[----:B------:R-:W-:-:S03]  /*0e10*/  VIADD R85, R77, 0x6 ;  /* 0x000000064d557836 */ /* 0x000fc60000000000 */
[----:B------:R-:W3:Y:S01]  /*0e20*/  LDG.E.64 R92, desc[UR36][R8.64+0x2490] ;  /* 0x00249024085c7981 */ /* 0x000ee2000c1e1b00 */
[----:B------:R-:W-:-:S03]  /*0e30*/  IMAD.WIDE R84, R85, 0x8, R4 ;  /* 0x0000000855547825 */ /* 0x000fc600078e0204 */
[----:B0-----:R-:W4:Y:S04]  /*0e40*/  LDG.E.64 R12, desc[UR36][R8.64+0x24e0] ;  /* 0x0024e024080c7981 */ /* 0x001f28000c1e1b00 */
[----:B-1----:R-:W4:Y:S04]  /*0e50*/  LDG.E.64 R80, desc[UR36][R8.64+0x24d8] ;  /* 0x0024d82408507981 */ /* 0x002f28000c1e1b00 */
[----:B------:R-:W4:Y:S04]  /*0e60*/  LDG.E.64 R88, desc[UR36][R84.64+-0x8] ;  /* 0xfffff82454587981 */ /* 0x000f28000c1e1b00 */
[----:B------:R-:W4:Y:S04]  /*0e70*/  LDG.E.64 R10, desc[UR36][R84.64] ;  /* 0x00000024540a7981 */ /* 0x000f28000c1e1b00 */
[----:B------:R-:W4:Y:S04]  /*0e80*/  LDG.E.64 R86, desc[UR36][R16.64] ;  /* 0x0000002410567981 */ /* 0x000f28000c1e1b00 */
[----:B------:R-:W4:Y:S01]  /*0e90*/  LDG.E.64 R90, desc[UR36][R78.64+0x2490] ;  /* 0x002490244e5a7981 */ /* 0x000f22000c1e1b00 */
[----:B--2---:R-:W-:-:S08]  /*0ea0*/  DMUL R82, R72, R82 ;  /* 0x0000005248527228 */ /* 0x004fd00000000000 */
[----:B---3--:R-:W-:Y:S01]  /*0eb0*/  DFMA R82, R68, R92, R82 ;  /* 0x0000005c4452722b */ /* 0x008fe20000000052 */
[----:B------:R-:W-:-:S07]  /*0ec0*/  IADD3 R93, PT, PT, R74, 0x14, RZ ;  /* 0x000000144a5d7810 */ /* 0x000fce0007ffe0ff */
[----:B----4-:R-:W-:Y:S02]  /*0ed0*/  DFMA R80, R14, R80, R82 ;  /* 0x000000500e50722b */ /* 0x010fe40000000052 */
[----:B------:R-:W-:Y:S01]  /*0ee0*/  DADD R10, -R88, R10 ;  /* 0x00000000580a7229 */ /* 0x000fe2000000010a */
[----:B------:R-:W-:Y:S01]  /*0ef0*/  IMAD.WIDE R92, R93, 0x8, R6 ;  /* 0x000000085d5c7825 */ /* 0x000fe200078e0206 */
[----:B------:R-:W2:Y:S04]  /*0f00*/  LDG.E.64 R82, desc[UR36][R18.64] ;  /* 0x0000002412527981 */ /* 0x000ea8000c1e1b00 */
[----:B------:R-:W-:Y:S01]  /*0f10*/  DFMA R80, R70, R12, R80 ;  /* 0x0000000c4650722b */ /* 0x000fe20000000050 */
[----:B------:R-:W3:Y:S01]  /*0f20*/  LDG.E.64 R12, desc[UR36][R92.64+-0x8] ;  /* 0xfffff8245c0c7981 */ /* 0x000ee2000c1e1b00 */
[----:B------:R-:W-:-:S03]  /*0f30*/  DFMA R10, R86, R10, R88 ;  /* 0x0000000a560a722b */ /* 0x000fc60000000058 */
[----:B------:R-:W3:Y:S03]  /*0f40*/  LDG.E.64 R88, desc[UR36][R92.64] ;  /* 0x000000245c587981 */ /* 0x000ee6000c1e1b00 */
[----:B------:R-:W-:Y:S02]  /*0f50*/  DFMA R90, R2, R90, R80 ;  /* 0x0000005a025a722b */ /* 0x000fe40000000050 */
[----:B------:R-:W4:Y:S04]  /*0f60*/  LDG.E.64 R80, desc[UR36][R22.64] ;  /* 0x0000002416507981 */ /* 0x000f28000c1e1b00 */
[----:B------:R-:W4:Y:S01]  /*0f70*/  LDG.E.64 R86, desc[UR36][R78.64+0x2498] ;  /* 0x002498244e567981 */ /* 0x000f22000c1e1b00 */
[----:B--2---:R-:W-:-:S03]  /*0f80*/  DMUL R10, R82, R10 ;  /* 0x0000000a520a7228 */ /* 0x004fc60000000000 */
[----:B------:R-:W2:Y:S01]  /*0f90*/  LDG.E.64 R82, desc[UR36][R78.64+0x24d8] ;  /* 0x0024d8244e527981 */ /* 0x000ea2000c1e1b00 */
[----:B---3--:R-:W-:-:S08]  /*0fa0*/  DADD R88, -R12, R88 ;  /* 0x000000000c587229 */ /* 0x008fd00000000158 */
[----:B----4-:R-:W-:Y:S01]  /*0fb0*/  DFMA R80, R80, R88, R12 ;  /* 0x000000585050722b */ /* 0x010fe2000000000c */
[----:B------:R-:W3:Y:S01]  /*0fc0*/  LDG.E.64 R12, desc[UR36][R24.64] ;  /* 0x00000024180c7981 */ /* 0x000ee2000c1e1b00 */
[----:B------:R-:W-:-:S03]  /*0fd0*/  DFMA R90, R58, R86, R90 ;  /* 0x000000563a5a722b */ /* 0x000fc6000000005a */
[----:B------:R-:W4:Y:S04]  /*0fe0*/  LDG.E.64 R86, desc[UR36][R46.64] ;  /* 0x000000242e567981 */ /* 0x000f28000c1e1b00 */
[----:B------:R-:W4:Y:S01]  /*0ff0*/  LDG.E.64 R88, desc[UR36][R78.64+0x24e0] ;  /* 0x0024e0244e587981 */ /* 0x000f22000c1e1b00 */
[----:B------:R-:W-:Y:S01]  /*1000*/  VIADD R57, R54, 0x34000 ;  /* 0x0003400036397836 */ /* 0x000fe20000000000 */
[----:B--2---:R-:W-:Y:S02]  /*1010*/  DFMA R82, R66, R82, R90 ;  /* 0x000000524252722b */ /* 0x004fe4000000005a */
[----:B---3--:R-:W-:-:S08]  /*1020*/  DFMA R10, R12, R80, R10 ;  /* 0x000000500c0a722b */ /* 0x008fd0000000000a */
[----:B----4-:R-:W-:Y:S02]  /*1030*/  DMUL R10, R86, R10 ;  /* 0x0000000a560a7228 */ /* 0x010fe40000000000 */
[----:B------:R-:W-:Y:S01]  /*1040*/  DFMA R82, R64, R88, R82 ;  /* 0x000000584052722b */ /* 0x000fe20000000052 */
[----:B------:R-:W-:-:S07]  /*1050*/  IMAD.WIDE.U32 R86, R57, 0x8, R60 ;  /* 0x0000000839567825 */ /* 0x000fce00078e003c */
[----:B------:R-:W-:Y:S01]  /*1060*/  DFMA R12, R52, R82, R10 ;  /* 0x00000052340c722b */ /* 0x000fe2000000000a */
[----:B------:R-:W-:-:S06]  /*1070*/  IMAD.WIDE.U32 R10, R57, 0x8, R20 ;  /* 0x00000008390a7825 */ /* 0x000fcc00078e0014 */
        /* <DEDUP_REMOVED lines=11> */
[----:B--2---:R-:W-:Y:S02]  /*1130*/  DFMA R82, R80, R10, R82 ;  /* 0x0000000a5052722b */ /* 0x004fe40000000052 */
[----:B------:R-:W2:Y:S04]  /*1140*/  LDG.E.64 R10, desc[UR36][R84.64+0x10] ;  /* 0x00001024540a7981 */ /* 0x000ea8000c1e1b00 */
[----:B------:R-:W2:Y:S04]  /*1150*/  LDG.E.64 R80, desc[UR36][R8.64+0x3720] ;  /* 0x0037202408507981 */ /* 0x000ea8000c1e1b00 */
[----:B------:R-:W2:Y:S01]  /*1160*/  LDG.E.64 R84, desc[UR36][R84.64+0x18] ;  /* 0x0000182454547981 */ /* 0x000ea2000c1e1b00 */
[----:B---3--:R-:W-:-:S08]  /*1170*/  DMUL R88, R72, R88 ;  /* 0x0000005848587228 */ /* 0x008fd00000000000 */
[----:B----4-:R-:W-:Y:S01]  /*1180*/  DFMA R88, R68, R90, R88 ;  /* 0x0000005a4458722b */ /* 0x010fe20000000058 */
[----:B------:R-:W3:Y:S07]  /*1190*/  LDG.E.64 R90, desc[UR36][R78.64+0x3728] ;  /* 0x003728244e5a7981 */ /* 0x000eee000c1e1b00 */
[----:B--2---:R-:W-:Y:S02]  /*11a0*/  DFMA R80, R14, R80, R88 ;  /* 0x000000500e50722b */ /* 0x004fe40000000058 */
[----:B------:R-:W-:Y:S01]  /*11b0*/  DADD R88, -R10, R84 ;  /* 0x000000000a587229 */ /* 0x000fe20000000154 */
[----:B------:R-:W2:Y:S07]  /*11c0*/  LDG.E.64 R84, desc[UR36][R24.64] ;  /* 0x0000002418547981 */ /* 0x000eae000c1e1b00 */
[----:B------:R-:W-:-:S02]  /*11d0*/  DFMA R10, R86, R88, R10 ;  /* 0x00000058560a722b */ /* 0x000fc4000000000a */
[----:B------:R-:W-:Y:S01]  /*11e0*/  DFMA R86, R70, R12, R80 ;  /* 0x0000000c4656722b */ /* 0x000fe20000000050 */
[----:B------:R-:W4:Y:S04]  /*11f0*/  LDG.E.64 R88, desc[UR36][R46.64] ;  /* 0x000000242e587981 */ /* 0x000f28000c1e1b00 */
[----:B------:R-:W3:Y:S04]  /*1200*/  LDG.E.64 R12, desc[UR36][R18.64] ;  /* 0x00000024120c7981 */ /* 0x000ee8000c1e1b00 */
[----:B------:R-:W2:Y:S01]  /*1210*/  LDG.E.64 R80, desc[UR36][R78.64+0x36e0] ;  /* 0x0036e0244e507981 */ /* 0x000ea2000c1e1b00 */
[----:B------:R-:W-:-:S03]  /*1220*/  DFMA R92, R2, R92, R86 ;  /* 0x0000005c025c722b */ /* 0x000fc60000000056 */
[----:B------:R-:W4:Y:S01]  /*1230*/  LDG.E.64 R86, desc[UR36][R78.64+0x3720] ;  /* 0x003720244e567981 */ /* 0x000f22000c1e1b00 */
[----:B------:R-:W-:-:S04]  /*1240*/  VIADD R57, R77, 0xc ;  /* 0x0000000c4d397836 */ /* 0x000fc80000000000 */
[----:B------:R-:W-:Y:S01]  /*1250*/  IMAD.WIDE R4, R57, 0x8, R4 ;  /* 0x0000000839047825 */ /* 0x000fe200078e0204 */
[----:B---3--:R-:W-:Y:S02]  /*1260*/  DMUL R10, R12, R10 ;  /* 0x0000000a0c0a7228 */ /* 0x008fe40000000000 */
[----:B--2---:R-:W-:-:S06]  /*1270*/  DFMA R80, R58, R80, R92 ;  /* 0x000000503a50722b */ /* 0x004fcc000000005c */
[----:B------:R-:W-:Y:S02]  /*1280*/  DFMA R10, R84, R82, R10 ;  /* 0x00000052540a722b */ /* 0x000fe4000000000a */
[----:B----4-:R-:W-:-:S06]  /*1290*/  DFMA R80, R66, R86, R80 ;  /* 0x000000564250722b */ /* 0x010fcc0000000050 */
[----:B------:R-:W-:Y:S02]  /*12a0*/  DMUL R10, R88, R10 ;  /* 0x0000000a580a7228 */ /* 0x000fe40000000000 */
[----:B------:R-:W-:Y:S01]  /*12b0*/  DFMA R80, R64, R90, R80 ;  /* 0x0000005a4050722b */ /* 0x000fe20000000050 */
[----:B------:R-:W-:Y:S01]  /*12c0*/  VIADD R93, R54, 0x4e000 ;  /* 0x0004e000365d7836 */ /* 0x000fe20000000000 */
[----:B------:R-:W-:-:S03]  /*12d0*/  IADD3 R13, PT, PT, R74, 0x28, RZ ;  /* 0x000000284a0d7810 */ /* 0x000fc60007ffe0ff */
[----:B------:R-:W-:-:S03]  /*12e0*/  IMAD.WIDE.U32 R86, R93, 0x8, R60 ;  /* 0x000000085d567825 */ /* 0x000fc600078e003c */
[----:B------:R-:W-:Y:S01]  /*12f0*/  DFMA R84, R52, R80, R10 ;  /* 0x000000503454722b */ /* 0x000fe2000000000a */
[----:B------:R-:W-:-:S04]  /*1300*/  IMAD.WIDE.U32 R92, R93, 0x8, R20 ;  /* 0x000000085d5c7825 */ /* 0x000fc800078e0014 */
[----:B------:R-:W-:Y:S02]  /*1310*/  IMAD.WIDE R6, R13, 0x8, R6 ;  /* 0x000000080d067825 */ /* 0x000fe400078e0206 */
[----:B------:R0:W-:Y:S04]  /*1320*/  STG.E.64 desc[UR36][R86.64], R84 ;  /* 0x0000005456007986 */ /* 0x0001e8000c101b24 */
[----:B------:R-:W-:Y:S04]  /*1330*/  STG.E.64 desc[UR36][R92.64], R62 ;  /* 0x0000003e5c007986 */ /* 0x000fe8000c101b24 */
[----:B------:R-:W2:Y:S04]  /*1340*/  LDG.E.64 R12, desc[UR36][R6.64+-0x8] ;  /* 0xfffff824060c7981 */ /* 0x000ea8000c1e1b00 */
[----:B------:R-:W2:Y:S04]  /*1350*/  LDG.E.64 R10, desc[UR36][R6.64] ;  /* 0x00000024060a7981 */ /* 0x000ea8000c1e1b00 */
[----:B------:R-:W3:Y:S04]  /*1360*/  LDG.E.64 R74, desc[UR36][R8.64+0x4928] ;  /* 0x00492824084a7981 */ /* 0x000ee8000c1e1b00 */
[----:B------:R-:W4:Y:S04]  /*1370*/  LDG.E.64 R90, desc[UR36][R8.64+0x4920] ;  /* 0x00492024085a7981 */ /* 0x000f28000c1e1b00 */
[----:B------:R-:W4:Y:S04]  /*1380*/  LDG.E.64 R76, desc[UR36][R22.64] ;  /* 0x00000024164c7981 */ /* 0x000f28000c1e1b00 */
[----:B0-----:R-:W4:Y:S04]  /*1390*/  LDG.E.64 R86, desc[UR36][R8.64+0x4968] ;  /* 0x0049682408567981 */ /* 0x001f28000c1e1b00 */
[----:B------:R-:W4:Y:S04]  /*13a0*/  LDG.E.64 R82, desc[UR36][R4.64+-0x8] ;  /* 0xfffff82404527981 */ /* 0x000f28000c1e1b00 */
[----:B------:R-:W4:Y:S04]  /*13b0*/  LDG.E.64 R80, desc[UR36][R4.64] ;  /* 0x0000002404507981 */ /* 0x000f28000c1e1b00 */
[----:B------:R-:W4:Y:S04]  /*13c0*/  LDG.E.64 R84, desc[UR36][R8.64+0x4970] ;  /* 0x0049702408547981 */ /* 0x000f28000c1e1b00 */
[----:B------:R-:W4:Y:S01]  /*13d0*/  LDG.E.64 R88, desc[UR36][R16.64] ;  /* 0x0000002410587981 */ /* 0x000f22000c1e1b00 */
[----:B--2---:R-:W-:-:S02]  /*13e0*/  DADD R10, -R12, R10 ;  /* 0x000000000c0a7229 */ /* 0x004fc4000000010a */
[----:B---3--:R-:W-:-:S08]  /*13f0*/  DMUL R74, R72, R74 ;  /* 0x0000004a484a7228 */ /* 0x008fd00000000000 */
[----:B----4-:R-:W-:Y:S02]  /*1400*/  DFMA R74, R68, R90, R74 ;  /* 0x0000005a444a722b */ /* 0x010fe4000000004a */
[----:B------:R-:W-:Y:S01]  /*1410*/  DFMA R76, R76, R10, R12 ;  /* 0x0000000a4c4c722b */ /* 0x000fe2000000000c */
[----:B------:R-:W2:Y:S05]  /*1420*/  LDG.E.64 R10, desc[UR36][R78.64+0x4920] ;  /* 0x004920244e0a7981 */ /* 0x000eaa000c1e1b00 */
[----:B------:R-:W-:Y:S01]  /*1430*/  DFMA R86, R14, R86, R74 ;  /* 0x000000560e56722b */ /* 0x000fe2000000004a */
[----:B------:R-:W3:Y:S04]  /*1440*/  LDG.E.64 R12, desc[UR36][R18.64] ;  /* 0x00000024120c7981 */ /* 0x000ee8000c1e1b00 */
[----:B------:R-:W4:Y:S01]  /*1450*/  LDG.E.64 R74, desc[UR36][R78.64+0x4928] ;  /* 0x004928244e4a7981 */ /* 0x000f22000c1e1b00 */
[----:B------:R-:W-:-:S02]  /*1460*/  DADD R80, -R82, R80 ;  /* 0x0000000052507229 */ /* 0x000fc40000000150 */
[----:B------:R-:W-:Y:S02]  /*1470*/  DFMA R90, R70, R84, R86 ;  /* 0x00000054465a722b */ /* 0x000fe40000000056 */
[----:B------:R-:W4:Y:S04]  /*1480*/  LDG.E.64 R86, desc[UR36][R24.64] ;  /* 0x0000002418567981 */ /* 0x000f28000c1e1b00 */
[----:B------:R-:W4:Y:S01]  /*1490*/  LDG.E.64 R84, desc[UR36][R78.64+0x4968] ;  /* 0x004968244e547981 */ /* 0x000f22000c1e1b00 */
[----:B------:R-:W-:-:S03]  /*14a0*/  DFMA R88, R88, R80, R82 ;  /* 0x000000505858722b */ /* 0x000fc60000000052 */
[----:B------:R-:W4:Y:S04]  /*14b0*/  LDG.E.64 R82, desc[UR36][R46.64] ;  /* 0x000000242e527981 */ /* 0x000f28000c1e1b00 */
[----:B------:R-:W4:Y:S01]  /*14c0*/  LDG.E.64 R80, desc[UR36][R78.64+0x4970] ;  /* 0x004970244e507981 */ /* 0x000f22000c1e1b00 */
[----:B--2---:R-:W-:Y:S02]  /*14d0*/  DFMA R10, R2, R10, R90 ;  /* 0x0000000a020a722b */ /* 0x004fe4000000005a */
[----:B---3--:R-:W-:-:S06]  /*14e0*/  DMUL R12, R12, R88 ;  /* 0x000000580c0c7228 */ /* 0x008fcc0000000000 */
[----:B----4-:R-:W-:Y:S02]  /*14f0*/  DFMA R10, R58, R74, R10 ;  /* 0x0000004a3a0a722b */ /* 0x010fe4000000000a */
[----:B------:R-:W-:-:S06]  /*1500*/  DFMA R12, R86, R76, R12 ;  /* 0x0000004c560c722b */ /* 0x000fcc000000000c */
[----:B------:R-:W-:Y:S02]  /*1510*/  DFMA R10, R66, R84, R10 ;  /* 0x00000054420a722b */ /* 0x000fe4000000000a */
[----:B------:R-:W-:-:S06]  /*1520*/  DMUL R12, R82, R12 ;  /* 0x0000000c520c7228 */ /* 0x000fcc0000000000 */
[----:B------:R-:W-:Y:S01]  /*1530*/  DFMA R10, R64, R80, R10 ;  /* 0x00000050400a722b */ /* 0x000fe2000000000a */
[----:B------:R-:W-:-:S04]  /*1540*/  VIADD R87, R54, 0x68000 ;  /* 0x0006800036577836 */ /* 0x000fc80000000000 */
[----:B------:R-:W-:-:S03]  /*1550*/  IMAD.WIDE.U32 R84, R87, 0x8, R60 ;  /* 0x0000000857547825 */ /* 0x000fc600078e003c */
[----:B------:R-:W-:Y:S01]  /*1560*/  DFMA R82, R52, R10, R12 ;  /* 0x0000000a3452722b */ /* 0x000fe2000000000c */
[----:B------:R-:W-:-:S06]  /*1570*/  IMAD.WIDE.U32 R86, R87, 0x8, R20 ;  /* 0x0000000857567825 */ /* 0x000fcc00078e0014 */
[----:B------:R0:W-:Y:S04]  /*1580*/  STG.E.64 desc[UR36][R84.64], R82 ;  /* 0x0000005254007986 */ /* 0x0001e8000c101b24 */
[----:B------:R1:W-:Y:S04]  /*1590*/  STG.E.64 desc[UR36][R86.64], R62 ;  /* 0x0000003e56007986 */ /* 0x0003e8000c101b24 */
[----:B------:R-:W2:Y:S04]  /*15a0*/  LDG.E.64 R80, desc[UR36][R8.64+0x5b70] ;  /* 0x005b702408507981 */ /* 0x000ea8000c1e1b00 */
[----:B------:R-:W3:Y:S04]  /*15b0*/  LDG.E.64 R90, desc[UR36][R8.64+0x5b68] ;  /* 0x005b6824085a7981 */ /* 0x000ee8000c1e1b00 */
[----:B------:R-:W4:Y:S04]  /*15c0*/  LDG.E.64 R10, desc[UR36][R8.64+0x5bb0] ;  /* 0x005bb024080a7981 */ /* 0x000f28000c1e1b00 */
[----:B------:R-:W4:Y:S04]  /*15d0*/  LDG.E.64 R12, desc[UR36][R8.64+0x5bb8] ;  /* 0x005bb824080c7981 */ /* 0x000f28000c1e1b00 */
[----:B------:R-:W4:Y:S04]  /*15e0*/  LDG.E.64 R74, desc[UR36][R4.64+0x10] ;  /* 0x00001024044a7981 */ /* 0x000f28000c1e1b00 */
[----:B------:R-:W4:Y:S04]  /*15f0*/  LDG.E.64 R76, desc[UR36][R4.64+0x18] ;  /* 0x00001824044c7981 */ /* 0x000f28000c1e1b00 */
[----:B0-----:R-:W4:Y:S04]  /*1600*/  LDG.E.64 R82, desc[UR36][R6.64+0x50] ;  /* 0x0000502406527981 */ /* 0x001f28000c1e1b00 */
[----:B------:R-:W4:Y:S04]  /*1610*/  LDG.E.64 R84, desc[UR36][R78.64+0x5b68] ;  /* 0x005b68244e547981 */ /* 0x000f28000c1e1b00 */
[----:B-1----:R-:W4:Y:S04]  /*1620*/  LDG.E.64 R86, desc[UR36][R18.64] ;  /* 0x0000002412567981 */ /* 0x002f28000c1e1b00 */
[----:B------:R-:W4:Y:S04]  /*1630*/  LDG.E.64 R8, desc[UR36][R24.64] ;  /* 0x0000002418087981 */ /* 0x000f28000c1e1b00 */
[----:B------:R-:W4:Y:S04]  /*1640*/  LDG.E.64 R4, desc[UR36][R78.64+0x5bb0] ;  /* 0x005bb0244e047981 */ /* 0x000f28000c1e1b00 */
[----:B------:R-:W4:Y:S01]  /*1650*/  LDG.E.64 R92, desc[UR36][R78.64+0x5bb8] ;  /* 0x005bb8244e5c7981 */ /* 0x000f22000c1e1b00 */
[----:B--2---:R-:W-:-:S03]  /*1660*/  DMUL R88, R72, R80 ;  /* 0x0000005048587228 */ /* 0x004fc60000000000 */
[----:B------:R-:W2:Y:S04]  /*1670*/  LDG.E.64 R72, desc[UR36][R6.64+0x48] ;  /* 0x0000482406487981 */ /* 0x000ea8000c1e1b00 */
[----:B------:R-:W2:Y:S01]  /*1680*/  LDG.E.64 R80, desc[UR36][R16.64] ;  /* 0x0000002410507981 */ /* 0x000ea2000c1e1b00 */
[----:B---3--:R-:W-:-:S03]  /*1690*/  DFMA R90, R68, R90, R88 ;  /* 0x0000005a445a722b */ /* 0x008fc60000000058 */
[----:B------:R-:W3:Y:S04]  /*16a0*/  LDG.E.64 R88, desc[UR36][R22.64] ;  /* 0x0000002416587981 */ /* 0x000ee8000c1e1b00 */
[----:B------:R-:W3:Y:S04]  /*16b0*/  LDG.E.64 R68, desc[UR36][R78.64+0x5b70] ;  /* 0x005b70244e447981 */ /* 0x000ee8000c1e1b00 */
[----:B------:R-:W3:Y:S01]  /*16c0*/  LDG.E.64 R6, desc[UR36][R46.64] ;  /* 0x000000242e067981 */ /* 0x000ee2000c1e1b00 */
[----:B----4-:R-:W-:Y:S02]  /*16d0*/  DFMA R10, R14, R10, R90 ;  /* 0x0000000a0e0a722b */ /* 0x010fe4000000005a */
[----:B------:R-:W-:-:S06]  /*16e0*/  DADD R76, -R74, R76 ;  /* 0x000000004a4c7229 */ /* 0x000fcc000000014c */
[----:B------:R-:W-:-:S08]  /*16f0*/  DFMA R10, R70, R12, R10 ;  /* 0x0000000c460a722b */ /* 0x000fd0000000000a */
[----:B------:R-:W-:Y:S01]  /*1700*/  DFMA R10, R2, R84, R10 ;  /* 0x00000054020a722b */ /* 0x000fe2000000000a */
[----:B------:R-:W-:-:S05]  /*1710*/  IADD3 R3, PT, PT, R54, 0x82000, RZ ;  /* 0x0008200036037810 */ /* 0x000fca0007ffe0ff */
[----:B------:R-:W-:-:S04]  /*1720*/  IMAD.WIDE.U32 R60, R3, 0x8, R60 ;  /* 0x00000008033c7825 */ /* 0x000fc800078e003c */
[----:B------:R-:W-:Y:S01]  /*1730*/  IMAD.WIDE.U32 R20, R3, 0x8, R20 ;  /* 0x0000000803147825 */ /* 0x000fe200078e0014 */
[----:B--2---:R-:W-:Y:S02]  /*1740*/  DADD R82, -R72, R82 ;  /* 0x0000000048527229 */ /* 0x004fe40000000152 */
[----:B------:R-:W-:-:S06]  /*1750*/  DFMA R76, R80, R76, R74 ;  /* 0x0000004c504c722b */ /* 0x000fcc000000004a */
[----:B---3--:R-:W-:Y:S02]  /*1760*/  DFMA R82, R88, R82, R72 ;  /* 0x000000525852722b */ /* 0x008fe40000000048 */
[----:B------:R-:W-:Y:S02]  /*1770*/  DMUL R76, R86, R76 ;  /* 0x0000004c564c7228 */ /* 0x000fe40000000000 */
[----:B------:R-:W-:-:S06]  /*1780*/  DFMA R10, R58, R68, R10 ;  /* 0x000000443a0a722b */ /* 0x000fcc000000000a */
[----:B------:R-:W-:Y:S02]  /*1790*/  DFMA R8, R8, R82, R76 ;  /* 0x000000520808722b */ /* 0x000fe4000000004c */
[----:B------:R-:W-:-:S06]  /*17a0*/  DFMA R4, R66, R4, R10 ;  /* 0x000000044204722b */ /* 0x000fcc000000000a */
[----:B------:R-:W-:Y:S02]  /*17b0*/  DMUL R6, R6, R8 ;  /* 0x0000000806067228 */ /* 0x000fe40000000000 */
[----:B------:R-:W-:-:S08]  /*17c0*/  DFMA R4, R64, R92, R4 ;  /* 0x0000005c4004722b */ /* 0x000fd00000000004 */
[----:B------:R-:W-:-:S07]  /*17d0*/  DFMA R4, R52, R4, R6 ;  /* 0x000000043404722b */ /* 0x000fce0000000006 */
[----:B------:R0:W-:Y:S04]  /*17e0*/  STG.E.64 desc[UR36][R60.64], R4 ;  /* 0x000000043c007986 */ /* 0x0001e8000c101b24 */
[----:B------:R0:W-:Y:S04]  /*17f0*/  STG.E.64 desc[UR36][R20.64], R62 ;  /* 0x0000003e14007986 */ /* 0x0001e8000c101b24 */
[----:B------:R0:W5:Y:S02]  /*1800*/  LDG.E R0, desc[UR36][R48.64] ;  /* 0x0000002430007981 */ /* 0x000164000c1e1900 */
.L_x_254:
[----:B------:R-:W-:Y:S05]  /*1810*/  BSYNC.RECONVERGENT B7 ;  /* 0x0000000000077941 */ /* 0x000fea0003800200 */
.L_x_253:
[----:B-----5:R-:W-:-:S13]  /*1820*/  ISETP.GE.AND P1, PT, R55, R0, PT ;  /* 0x000000003700720c */ /* 0x020fda0003f26270 */
.L_x_252:
[----:B------:R-:W-:Y:S05]  /*1830*/  BSYNC.RECONVERGENT B6 ;  /* 0x0000000000067941 */ /* 0x000fea0003800200 */
.L_x_251:
[----:B------:R-:W1:Y:S01]  /*1840*/  LDC.64 R6, c[0x0][0x3c0] ;  /* 0x0000f000ff067b82 */ /* 0x000e620000000a00 */
[C---:B------:R-:W-:Y:S01]  /*1850*/  ISETP.GT.U32.OR P1, PT, R55.reuse, 0x33, !P1 ;  /* 0x000000333700780c */ /* 0x040fe20004f24470 */
[----:B------:R-:W-:Y:S01]  /*1860*/  VIADD R3, R54, 0xfffff800 ;  /* 0xfffff80036037836 */ /* 0x000fe20000000000 */
[----:B------:R-:W-:Y:S01]  /*1870*/  BSSY.RECONVERGENT B0, `(.L_x_259) ;  /* 0x00000a4000007945 */ /* 0x000fe20003800200 */
[----:B------:R-:W-:Y:S02]  /*1880*/  ISETP.GT.U32.AND P0, PT, R55, 0x33, PT ;  /* 0x000000333700780c */ /* 0x000fe40003f04070 */
[----:B-1----:R-:W-:-:S08]  /*1890*/  IMAD.WIDE R6, R3, 0x4, R6 ;  /* 0x0000000403067825 */ /* 0x002fd000078e0206 */
[----:B------:R-:W-:Y:S05]  /*18a0*/  @P1 BRA `(.L_x_260) ;  /* 0x0000000800801947 */ /* 0x000fea0003800000 */
[----:B------:R-:W1:Y:S01]  /*18b0*/  LDC.64 R2, c[0x0][0x3c8] ;  /* 0x0000f200ff027b82 */ /* 0x000e620000000a00 */
[----:B------:R-:W2:Y:S04]  /*18c0*/  LDG.E R10, desc[UR36][R6.64] ;  /* 0x00000024060a7981 */ /* 0x000ea8000c1e1900 */
[----:B------:R-:W3:Y:S03]  /*18d0*/  LDG.E R0, desc[UR36][R6.64+0x2000] ;  /* 0x0020002406007981 */ /* 0x000ee6000c1e1900 */
[----:B0-----:R-:W0:Y:S08]  /*18e0*/  LDC.64 R4, c[0x0][0x440] ;  /* 0x00011000ff047b82 */ /* 0x001e300000000a00 */
[----:B------:R-:W4:Y:S01]  /*18f0*/  LDC.64 R8, c[0x0][0x3d8] ;  /* 0x0000f600ff087b82 */ /* 0x000f220000000a00 */
[----:B-1----:R-:W-:-:S07]  /*1900*/  IMAD.WIDE R2, R54, 0x4, R2 ;  /* 0x0000000436027825 */ /* 0x002fce00078e0202 */
[----:B------:R-:W1:Y:S01]  /*1910*/  LDC.64 R14, c[0x0][0x3a8] ;  /* 0x0000ea00ff0e7b82 */ /* 0x000e620000000a00 */
[----:B------:R-:W3:Y:S07]  /*1920*/  LDG.E R3, desc[UR36][R2.64] ;  /* 0x0000002402037981 */ /* 0x000eee000c1e1900 */
[----:B------:R-:W5:Y:S01]  /*1930*/  LDC.64 R12, c[0x0][0x3a0] ;  /* 0x0000e800ff0c7b82 */ /* 0x000f620000000a00 */
[----:B0-----:R-:W5:Y:S01]  /*1940*/  LDG.E R57, desc[UR36][R4.64] ;  /* 0x0000002404397981 */ /* 0x001f62000c1e1900 */
[----:B----4-:R-:W-:-:S06]  /*1950*/  IMAD.WIDE R8, R54, 0x4, R8 ;  /* 0x0000000436087825 */ /* 0x010fcc00078e0208 */
[----:B------:R-:W0:Y:S01]  /*1960*/  LDC.64 R60, c[0x0][0x3b8] ;  /* 0x0000ee00ff3c7b82 */ /* 0x000e220000000a00 */
[----:B------:R-:W4:Y:S01]  /*1970*/  LDG.E R9, desc[UR36][R8.64] ;  /* 0x0000002408097981 */ /* 0x000f22000c1e1900 */
[----:B--2---:R-:W-:-:S06]  /*1980*/  ISETP.GE.AND P2, PT, R10, 0x1e, PT ;  /* 0x0000001e0a00780c */ /* 0x004fcc0003f46270 */
[----:B------:R-:W2:Y:S01]  /*1990*/  LDC.64 R10, c[0x0][0x448] ;  /* 0x00011200ff0a7b82 */ /* 0x000ea20000000a00 */
[----:B---3--:R-:W-:-:S04]  /*19a0*/  IMAD R20, R0, 0x5, R3 ;  /* 0x0000000500147824 */ /* 0x008fc800078e0203 */
[----:B------:R-:W-:-:S03]  /*19b0*/  VIADD R2, R20, 0xffffffbe ;  /* 0xffffffbe14027836 */ /* 0x000fc60000000000 */
[----:B------:R-:W3:Y:S01]  /*19c0*/  LDC.64 R20, c[0x0][0x3b0] ;  /* 0x0000ec00ff147b82 */ /* 0x000ee20000000a00 */
[----:B-----5:R-:W-:Y:S02]  /*19d0*/  IMAD R5, R2, R57, RZ ;  /* 0x0000003902057224 */ /* 0x020fe400078e02ff */
[----:B-1----:R-:W-:-:S04]  /*19e0*/  IMAD.WIDE R2, R54, 0x8, R14 ;  /* 0x0000000836027825 */ /* 0x002fc800078e020e */
[----:B--2---:R-:W-:Y:S01]  /*19f0*/  IMAD.WIDE R4, R5, 0x8, R10 ;  /* 0x0000000805047825 */ /* 0x004fe200078e020a */
[----:B------:R-:W2:Y:S03]  /*1a00*/  LDG.E.64 R58, desc[UR36][R2.64] ;  /* 0x00000024023a7981 */ /* 0x000ea6000c1e1b00 */
[----:B----4-:R-:W-:Y:S01]  /*1a10*/  IMAD R9, R0, 0x5, R9 ;  /* 0x0000000500097824 */ /* 0x010fe200078e0209 */
[----:B------:R-:W2:Y:S04]  /*1a20*/  LDG.E.64 R52, desc[UR36][R4.64+0x8] ;  /* 0x0000082404347981 */ /* 0x000ea8000c1e1b00 */
[----:B------:R-:W-:Y:S01]  /*1a30*/  IADD3 R14, PT, PT, R9, -0x3d, RZ ;  /* 0xffffffc3090e7810 */ /* 0x000fe20007ffe0ff */
[C---:B------:R-:W-:Y:S01]  /*1a40*/  IMAD.WIDE R8, R54.reuse, 0x8, R12 ;  /* 0x0000000836087825 */ /* 0x040fe200078e020c */
[----:B------:R-:W4:Y:S01]  /*1a50*/  LDG.E.64 R64, desc[UR36][R4.64] ;  /* 0x0000002404407981 */ /* 0x000f22000c1e1b00 */
[----:B------:R-:W1:Y:S02]  /*1a60*/  LDC.64 R12, c[0x0][0x398] ;  /* 0x0000e600ff0c7b82 */ /* 0x000e640000000a00 */
[----:B------:R-:W-:Y:S01]  /*1a70*/  IMAD R57, R57, R14, RZ ;  /* 0x0000000e39397224 */ /* 0x000fe200078e02ff */
[----:B------:R-:W4:Y:S01]  /*1a80*/  LDG.E.64 R62, desc[UR36][R8.64] ;  /* 0x00000024083e7981 */ /* 0x000f22000c1e1b00 */
[----:B---3--:R-:W-:-:S04]  /*1a90*/  IMAD.WIDE R14, R54, 0x8, R20 ;  /* 0x00000008360e7825 */ /* 0x008fc800078e0214 */
[----:B------:R-:W-:Y:S01]  /*1aa0*/  IMAD.WIDE R10, R57, 0x8, R10 ;  /* 0x00000008390a7825 */ /* 0x000fe200078e020a */
[----:B------:R-:W3:Y:S04]  /*1ab0*/  LDG.E.64 R66, desc[UR36][R14.64] ;  /* 0x000000240e427981 */ /* 0x000ee8000c1e1b00 */
[----:B------:R-:W3:Y:S01]  /*1ac0*/  LDG.E.64 R68, desc[UR36][R10.64] ;  /* 0x000000240a447981 */ /* 0x000ee2000c1e1b00 */
[----:B0-----:R-:W-:-:S03]  /*1ad0*/  IMAD.WIDE R20, R54, 0x8, R60 ;  /* 0x0000000836147825 */ /* 0x001fc600078e023c */
[----:B------:R-:W5:Y:S04]  /*1ae0*/  LDG.E.64 R72, desc[UR36][R10.64+0x8] ;  /* 0x000008240a487981 */ /* 0x000f68000c1e1b00 */
[----:B------:R-:W5:Y:S01]  /*1af0*/  LDG.E.64 R70, desc[UR36][R20.64] ;  /* 0x0000002414467981 */ /* 0x000f62000c1e1b00 */
[----:B-1----:R-:W-:-:S05]  /*1b00*/  IMAD.WIDE R12, R54, 0x8, R12 ;  /* 0x00000008360c7825 */ /* 0x002fca00078e020c */
[----:B------:R-:W5:Y:S01]  /*1b10*/  LDG.E.64 R60, desc[UR36][R12.64] ;  /* 0x000000240c3c7981 */ /* 0x000f62000c1e1b00 */
[----:B------:R-:W-:Y:S01]  /*1b20*/  @!P2 ISETP.GT.AND P1, PT, R0, 0x1d, PT ;  /* 0x0000001d0000a80c */ /* 0x000fe20003f24270 */
[----:B------:R-:W-:-:S03]  /*1b30*/  @P2 IMAD.MOV.U32 R0, RZ, RZ, 0x33 ;  /* 0x00000033ff002424 */ /* 0x000fc600078e00ff */
[----:B------:R-:W-:-:S04]  /*1b40*/  @!P2 SEL R0, R55, 0x33, P1 ;  /* 0x000000333700a807 */ /* 0x000fc80000800000 */
[----:B------:R-:W-:Y:S01]  /*1b50*/  ISETP.NE.AND P1, PT, R55, R0, PT ;  /* 0x000000003700720c */ /* 0x000fe20003f25270 */
[----:B--2---:R-:W-:Y:S01]  /*1b60*/  DMUL R52, R58, R52 ;  /* 0x000000343a347228 */ /* 0x004fe20000000000 */
[----:B------:R-:W0:Y:S07]  /*1b70*/  LDC.64 R58, c[0x0][0x3f0] ;  /* 0x0000fc00ff3a7b82 */ /* 0x000e2e0000000a00 */
[----:B----4-:R-:W-:Y:S01]  /*1b80*/  DFMA R52, R62, R64, R52 ;  /* 0x000000403e34722b */ /* 0x010fe20000000034 */
[----:B------:R-:W1:Y:S07]  /*1b90*/  LDC.64 R62, c[0x0][0x3f8] ;  /* 0x0000fe00ff3e7b82 */ /* 0x000e6e0000000a00 */
[----:B---3--:R-:W-:Y:S01]  /*1ba0*/  DFMA R52, R66, R68, R52 ;  /* 0x000000444234722b */ /* 0x008fe20000000034 */
[----:B------:R-:W2:Y:S07]  /*1bb0*/  @!P1 LDC.64 R66, c[0x0][0x458] ;  /* 0x00011600ff429b82 */ /* 0x000eae0000000a00 */
[----:B-----5:R-:W-:Y:S01]  /*1bc0*/  DFMA R52, R70, R72, R52 ;  /* 0x000000484634722b */ /* 0x020fe20000000034 */
[----:B0-----:R-:W-:-:S06]  /*1bd0*/  IMAD.WIDE R58, R54, 0x8, R58 ;  /* 0x00000008363a7825 */ /* 0x001fcc00078e023a */
[----:B------:R-:W3:Y:S01]  /*1be0*/  LDG.E.64 R58, desc[UR36][R58.64] ;  /* 0x000000243a3a7981 */ /* 0x000ee2000c1e1b00 */
[----:B------:R-:W-:Y:S01]  /*1bf0*/  DMUL R64, R60, R52 ;  /* 0x000000343c407228 */ /* 0x000fe20000000000 */
[----:B-1----:R-:W-:Y:S01]  /*1c00*/  IMAD.WIDE R52, R54, 0x8, R62 ;  /* 0x0000000836347825 */ /* 0x002fe200078e023e */
[----:B------:R-:W0:Y:S05]  /*1c10*/  LDC.64 R60, c[0x0][0x450] ;  /* 0x00011400ff3c7b82 */ /* 0x000e2a0000000a00 */
[----:B------:R1:W-:Y:S04]  /*1c20*/  STG.E.64 desc[UR36][R52.64], R64 ;  /* 0x0000004034007986 */ /* 0x0003e8000c101b24 */
[----:B--2---:R-:W2:Y:S01]  /*1c30*/  @!P1 LDG.E.64 R66, desc[UR36][R66.64] ;  /* 0x0000002442429981 */ /* 0x004ea2000c1e1b00 */
[----:B------:R-:W4:Y:S01]  /*1c40*/  LDC.64 R62, c[0x0][0x438] ;  /* 0x00010e00ff3e7b82 */ /* 0x000f220000000a00 */
[----:B0-----:R-:W-:-:S04]  /*1c50*/  IMAD.WIDE R60, R56, 0x8, R60 ;  /* 0x00000008383c7825 */ /* 0x001fc800078e023c */
[----:B----4-:R-:W-:Y:S01]  /*1c60*/  IMAD.WIDE R62, R54, 0x8, R62 ;  /* 0x00000008363e7825 */ /* 0x010fe200078e023e */
[----:B--2---:R0:W-:Y:S04]  /*1c70*/  @!P1 STG.E.64 desc[UR36][R60.64], R66 ;  /* 0x000000423c009986 */ /* 0x0041e8000c101b24 */
[----:B---3--:R-:W-:Y:S04]  /*1c80*/  STG.E.64 desc[UR36][R62.64], R58 ;  /* 0x0000003a3e007986 */ /* 0x008fe8000c101b24 */
[----:B------:R-:W2:Y:S04]  /*1c90*/  LDG.E.64 R72, desc[UR36][R2.64] ;  /* 0x0000002402487981 */ /* 0x000ea8000c1e1b00 */
[----:B------:R-:W2:Y:S04]  /*1ca0*/  LDG.E.64 R74, desc[UR36][R4.64+0x760] ;  /* 0x00076024044a7981 */ /* 0x000ea8000c1e1b00 */
[----:B------:R-:W3:Y:S04]  /*1cb0*/  LDG.E.64 R68, desc[UR36][R8.64] ;  /* 0x0000002408447981 */ /* 0x000ee8000c1e1b00 */
[----:B------:R-:W3:Y:S04]  /*1cc0*/  LDG.E.64 R70, desc[UR36][R4.64+0x758] ;  /* 0x0007582404467981 */ /* 0x000ee8000c1e1b00 */
[----:B------:R-:W4:Y:S04]  /*1cd0*/  LDG.E.64 R76, desc[UR36][R14.64] ;  /* 0x000000240e4c7981 */ /* 0x000f28000c1e1b00 */
[----:B------:R-:W4:Y:S04]  /*1ce0*/  LDG.E.64 R78, desc[UR36][R10.64+0x758] ;  /* 0x000758240a4e7981 */ /* 0x000f28000c1e1b00 */
[----:B------:R-:W5:Y:S04]  /*1cf0*/  LDG.E.64 R80, desc[UR36][R20.64] ;  /* 0x0000002414507981 */ /* 0x000f68000c1e1b00 */
[----:B------:R-:W5:Y:S04]  /*1d00*/  LDG.E.64 R82, desc[UR36][R10.64+0x760] ;  /* 0x000760240a527981 */ /* 0x000f68000c1e1b00 */
[----:B-1----:R-:W5:Y:S01]  /*1d10*/  LDG.E.64 R64, desc[UR36][R12.64] ;  /* 0x000000240c407981 */ /* 0x002f62000c1e1b00 */
[----:B0-----:R-:W0:Y:S01]  /*1d20*/  @!P1 LDC.64 R66, c[0x0][0x458] ;  /* 0x00011600ff429b82 */ /* 0x001e220000000a00 */
[----:B--2---:R-:W-:-:S08]  /*1d30*/  DMUL R72, R72, R74 ;  /* 0x0000004a48487228 */ /* 0x004fd00000000000 */
[----:B---3--:R-:W-:-:S08]  /*1d40*/  DFMA R68, R68, R70, R72 ;  /* 0x000000464444722b */ /* 0x008fd00000000048 */
[----:B----4-:R-:W-:-:S08]  /*1d50*/  DFMA R68, R76, R78, R68 ;  /* 0x0000004e4c44722b */ /* 0x010fd00000000044 */
[----:B-----5:R-:W-:-:S08]  /*1d60*/  DFMA R68, R80, R82, R68 ;  /* 0x000000525044722b */ /* 0x020fd00000000044 */
[----:B------:R-:W-:-:S07]  /*1d70*/  DMUL R64, R64, R68 ;  /* 0x0000004440407228 */ /* 0x000fce0000000000 */
[----:B------:R1:W-:Y:S04]  /*1d80*/  STG.E.64 desc[UR36][R52.64+0xd0000], R64 ;  /* 0x0d00004034007986 */ /* 0x0003e8000c101b24 */
[----:B0-----:R-:W2:Y:S04]  /*1d90*/  @!P1 LDG.E.64 R66, desc[UR36][R66.64+0x8] ;  /* 0x0000082442429981 */ /* 0x001ea8000c1e1b00 */
[----:B--2---:R0:W-:Y:S04]  /*1da0*/  @!P1 STG.E.64 desc[UR36][R60.64+0x4000], R66 ;  /* 0x004000423c009986 */ /* 0x0041e8000c101b24 */
[----:B------:R-:W-:Y:S04]  /*1db0*/  STG.E.64 desc[UR36][R62.64+0xd0000], R58 ;  /* 0x0d00003a3e007986 */ /* 0x000fe8000c101b24 */
        /* <DEDUP_REMOVED lines=56> */
[----:B------:R0:W-:Y:S04]  /*2140*/  STG.E.64 desc[UR36][R62.64+0x340000], R58 ;  /* 0x3400003a3e007986 */ /* 0x0001e8000c101b24 */
[----:B------:R-:W2:Y:S04]  /*2150*/  LDG.E.64 R2, desc[UR36][R2.64] ;  /* 0x0000002402027981 */ /* 0x000ea8000c1e1b00 */
[----:B------:R-:W2:Y:S04]  /*2160*/  LDG.E.64 R70, desc[UR36][R4.64+0x24c0] ;  /* 0x0024c02404467981 */ /* 0x000ea8000c1e1b00 */
[----:B------:R-:W3:Y:S04]  /*2170*/  LDG.E.64 R8, desc[UR36][R8.64] ;  /* 0x0000002408087981 */ /* 0x000ee8000c1e1b00 */
[----:B------:R-:W3:Y:S04]  /*2180*/  LDG.E.64 R68, desc[UR36][R4.64+0x24b8] ;  /* 0x0024b82404447981 */ /* 0x000ee8000c1e1b00 */
[----:B------:R-:W4:Y:S04]  /*2190*/  LDG.E.64 R14, desc[UR36][R14.64] ;  /* 0x000000240e0e7981 */ /* 0x000f28000c1e1b00 */
[----:B------:R-:W4:Y:S04]  /*21a0*/  LDG.E.64 R72, desc[UR36][R10.64+0x24b8] ;  /* 0x0024b8240a487981 */ /* 0x000f28000c1e1b00 */
[----:B------:R-:W5:Y:S04]  /*21b0*/  LDG.E.64 R20, desc[UR36][R20.64] ;  /* 0x0000002414147981 */ /* 0x000f68000c1e1b00 */
[----:B-1----:R-:W5:Y:S04]  /*21c0*/  LDG.E.64 R64, desc[UR36][R10.64+0x24c0] ;  /* 0x0024c0240a407981 */ /* 0x002f68000c1e1b00 */
[----:B------:R-:W5:Y:S01]  /*21d0*/  LDG.E.64 R12, desc[UR36][R12.64] ;  /* 0x000000240c0c7981 */ /* 0x000f62000c1e1b00 */
[----:B------:R-:W-:Y:S01]  /*21e0*/  BSSY.RECONVERGENT B1, `(.L_x_261) ;  /* 0x000000b000017945 */ /* 0x000fe20003800200 */
[----:B--2---:R-:W-:-:S08]  /*21f0*/  DMUL R70, R2, R70 ;  /* 0x0000004602467228 */ /* 0x004fd00000000000 */
[----:B---3--:R-:W-:-:S08]  /*2200*/  DFMA R68, R8, R68, R70 ;  /* 0x000000440844722b */ /* 0x008fd00000000046 */
[----:B----4-:R-:W-:-:S08]  /*2210*/  DFMA R68, R14, R72, R68 ;  /* 0x000000480e44722b */ /* 0x010fd00000000044 */
[----:B-----5:R-:W-:-:S08]  /*2220*/  DFMA R64, R20, R64, R68 ;  /* 0x000000401440722b */ /* 0x020fd00000000044 */
[----:B------:R-:W-:-:S07]  /*2230*/  DMUL R64, R12, R64 ;  /* 0x000000400c407228 */ /* 0x000fce0000000000 */
[----:B------:R0:W-:Y:S01]  /*2240*/  STG.E.64 desc[UR36][R52.64+0x410000], R64 ;  /* 0x4100004034007986 */ /* 0x0001e2000c101b24 */
[----:B------:R-:W-:Y:S05]  /*2250*/  @P1 BRA `(.L_x_262) ;  /* 0x00000000000c1947 */ /* 0x000fea0003800000 */
[----:B------:R-:W1:Y:S02]  /*2260*/  LDC.64 R2, c[0x0][0x458] ;  /* 0x00011600ff027b82 */ /* 0x000e640000000a00 */
[----:B-1----:R-:W2:Y:S04]  /*2270*/  LDG.E.64 R2, desc[UR36][R2.64+0x28] ;  /* 0x0000282402027981 */ /* 0x002ea8000c1e1b00 */
[----:B--2---:R1:W-:Y:S02]  /*2280*/  STG.E.64 desc[UR36][R60.64+0x14000], R2 ;  /* 0x014000023c007986 */ /* 0x0043e4000c101b24 */
.L_x_262:
[----:B------:R-:W-:Y:S05]  /*2290*/  BSYNC.RECONVERGENT B1 ;  /* 0x0000000000017941 */ /* 0x000fea0003800200 */
.L_x_261:
[----:B------:R2:W-:Y:S02]  /*22a0*/  STG.E.64 desc[UR36][R62.64+0x410000], R58 ;  /* 0x4100003a3e007986 */ /* 0x0005e4000c101b24 */
.L_x_260:
[----:B------:R-:W-:Y:S05]  /*22b0*/  BSYNC.RECONVERGENT B0 ;  /* 0x0000000000007941 */ /* 0x000fea0003800200 */
.L_x_259:
[----:B------:R-:W-:Y:S01]  /*22c0*/  ISETP.GT.U32.AND P1, PT, R56, 0x7ff, PT ;  /* 0x000007ff3800780c */ /* 0x000fe20003f24070 */
[----:B------:R-:W-:-:S12]  /*22d0*/  BSSY.RECONVERGENT B1, `(.L_x_263) ;  /* 0x000016f000017945 */ /* 0x000fd80003800200 */
[----:B------:R-:W-:Y:S05]  /*22e0*/  @P1 BRA `(.L_x_264) ;  /* 0x0000001400b41947 */ /* 0x000fea0003800000 */
[----:B------:R-:W3:Y:S01]  /*22f0*/  LDG.E R0, desc[UR36][R48.64] ;  /* 0x0000002430007981 */ /* 0x000ee2000c1e1900 */
[----:B------:R-:W-:Y:S01]  /*2300*/  BSSY.RECONVERGENT B2, `(.L_x_265) ;  /* 0x00000ac000027945 */ /* 0x000fe20003800200 */
[----:B---3--:R-:W-:-:S13]  /*2310*/  ISETP.GE.AND P1, PT, R55, R0, PT ;  /* 0x000000003700720c */ /* 0x008fda0003f26270 */
[----:B------:R-:W-:Y:S05]  /*2320*/  @P1 BRA `(.L_x_266) ;  /* 0x0000000800a41947 */ /* 0x000fea0003800000 */
[----:B0-----:R-:W0:Y:S01]  /*2330*/  LDC.64 R4, c[0x0][0x460] ;  /* 0x00011800ff047b82 */ /* 0x001e220000000a00 */
[----:B------:R-:W3:Y:S01]  /*2340*/  LDG.E.64 R8, desc[UR36][R46.64] ;  /* 0x000000242e087981 */ /* 0x000ee2000c1e1b00 */
[----:B0-----:R-:W-:-:S05]  /*2350*/  IMAD.WIDE.U32 R4, R54, 0x8, R4 ;  /* 0x0000000836047825 */ /* 0x001fca00078e0004 */
[----:B-1----:R-:W3:Y:S01]  /*2360*/  LDG.E.64 R2, desc[UR36][R4.64] ;  /* 0x0000002404027981 */ /* 0x002ee2000c1e1b00 */
[----:B------:R-:W-:Y:S01]  /*2370*/  IMAD.MOV.U32 R10, RZ, RZ, 0x1 ;  /* 0x00000001ff0a7424 */ /* 0x000fe200078e00ff */
[----:B------:R-:W-:Y:S01]  /*2380*/  BSSY.RECONVERGENT B3, `(.L_x_267) ;  /* 0x0000013000037945 */ /* 0x000fe20003800200 */
[----:B---3--:R-:W-:-:S06]  /*2390*/  DADD R2, R8, R2 ;  /* 0x0000000008027229 */ /* 0x008fcc0000000002 */
[----:B------:R-:W0:Y:S02]  /*23a0*/  MUFU.RCP64H R11, R3 ;  /* 0x00000003000b7308 */ /* 0x000e240000001800 */
[----:B0-----:R-:W-:-:S08]  /*23b0*/  DFMA R12, -R2, R10, 1 ;  /* 0x3ff00000020c742b */ /* 0x001fd0000000010a */
[----:B------:R-:W-:-:S08]  /*23c0*/  DFMA R12, R12, R12, R12 ;  /* 0x0000000c0c0c722b */ /* 0x000fd0000000000c */
[----:B------:R-:W-:-:S08]  /*23d0*/  DFMA R12, R10, R12, R10 ;  /* 0x0000000c0a0c722b */ /* 0x000fd0000000000a */
[----:B------:R-:W-:-:S08]  /*23e0*/  DFMA R10, -R2, R12, 1 ;  /* 0x3ff00000020a742b */ /* 0x000fd0000000010c */
[----:B------:R-:W-:-:S08]  /*23f0*/  DFMA R10, R12, R10, R12 ;  /* 0x0000000a0c0a722b */ /* 0x000fd0000000000c */
[----:B--2---:R-:W-:-:S08]  /*2400*/  DMUL R58, R8, R10 ;  /* 0x0000000a083a7228 */ /* 0x004fd00000000000 */
        /* <DEDUP_REMOVED lines=8> */
[----:B------:R-:W-:-:S07]  /*2490*/  MOV R0, 0x24b0 ;  /* 0x000024b000007802 */ /* 0x000fce0000000f00 */
[----:B------:R-:W-:Y:S05]  /*24a0*/  CALL.REL.NOINC `($__internal_4_$__cuda_sm20_div_rn_f64_full) ;  /* 0x0000011800547944 */ /* 0x000fea0003c00000 */
.L_x_268:
[----:B------:R-:W-:Y:S05]  /*24b0*/  BSYNC.RECONVERGENT B3 ;  /* 0x0000000000037941 */ /* 0x000fea0003800200 */
.L_x_267:
[----:B------:R-:W0:Y:S01]  /*24c0*/  LDC.64 R52, c[0x0][0x3d0] ;  /* 0x0000f400ff347b82 */ /* 0x000e220000000a00 */
[----:B------:R-:W2:Y:S01]  /*24d0*/  LDG.E R5, desc[UR36][R36.64] ;  /* 0x0000002424057981 */ /* 0x000ea2000c1e1900 */
[----:B------:R-:W1:Y:S03]  /*24e0*/  LDCU.64 UR4, c[0x0][0x380] ;  /* 0x00007000ff0477ac */ /* 0x000e660008000a00 */
[----:B------:R-:W2:Y:S01]  /*24f0*/  LDG.E R62, desc[UR36][R32.64] ;  /* 0x00000024203e7981 */ /* 0x000ea2000c1e1900 */
[----:B------:R-:W3:Y:S03]  /*2500*/  LDCU.64 UR6, c[0x0][0x380] ;  /* 0x00007000ff0677ac */ /* 0x000ee60008000a00 */
[----:B------:R-:W4:Y:S04]  /*2510*/  LDG.E R60, desc[UR36][R34.64] ;  /* 0x00000024223c7981 */ /* 0x000f28000c1e1900 */
[----:B------:R-:W4:Y:S04]  /*2520*/  LDG.E.64 R20, desc[UR36][R44.64] ;  /* 0x000000242c147981 */ /* 0x000f28000c1e1b00 */
[----:B------:R-:W4:Y:S04]  /*2530*/  LDG.E.64 R14, desc[UR36][R42.64] ;  /* 0x000000242a0e7981 */ /* 0x000f28000c1e1b00 */
[----:B------:R-:W4:Y:S04]  /*2540*/  LDG.E.64 R12, desc[UR36][R40.64] ;  /* 0x00000024280c7981 */ /* 0x000f28000c1e1b00 */
[----:B0-----:R0:W4:Y:S04]  /*2550*/  LDG.E R68, desc[UR36][R52.64+0x4] ;  /* 0x0000042434447981 */ /* 0x001128000c1e1900 */
[----:B------:R-:W4:Y:S04]  /*2560*/  LDG.E.64 R10, desc[UR36][R38.64] ;  /* 0x00000024260a7981 */ /* 0x000f28000c1e1b00 */
[----:B------:R0:W5:Y:S04]  /*2570*/  LDG.E R0, desc[UR36][R30.64] ;  /* 0x000000241e007981 */ /* 0x000168000c1e1900 */
[----:B------:R0:W5:Y:S04]  /*2580*/  LDG.E R4, desc[UR36][R28.64] ;  /* 0x000000241c047981 */ /* 0x000168000c1e1900 */
[----:B------:R0:W5:Y:S01]  /*2590*/  LDG.E.64 R64, desc[UR36][R26.64] ;  /* 0x000000241a407981 */ /* 0x000162000c1e1b00 */
[----:B-1----:R-:W-:-:S06]  /*25a0*/  DSETP.GE.AND P1, PT, R58, UR4, PT ;  /* 0x000000043a007e2a */ /* 0x002fcc000bf26000 */
[----:B---3--:R-:W-:Y:S02]  /*25b0*/  FSEL R8, R58, UR6, !P1 ;  /* 0x000000063a087c08 */ /* 0x008fe4000c800000 */
[----:B------:R-:W-:-:S06]  /*25c0*/  FSEL R9, R59, UR7, !P1 ;  /* 0x000000073b097c08 */ /* 0x000fcc000c800000 */
[----:B------:R-:W-:-:S06]  /*25d0*/  DMUL R8, R8, 8 ;  /* 0x4020000008087828 */ /* 0x000fcc0000000000 */
[----:B------:R-:W0:Y:S08]  /*25e0*/  F2I.F64.TRUNC R57, R8 ;  /* 0x0000000800397311 */ /* 0x000e30000030d100 */
[----:B0-----:R-:W0:Y:S02]  /*25f0*/  I2F.F64 R52, R57 ;  /* 0x0000003900347312 */ /* 0x001e240000201c00 */
[----:B0-----:R-:W-:-:S08]  /*2600*/  DADD R52, R8, -R52 ;  /* 0x0000000008347229 */ /* 0x001fd00000000834 */
[----:B------:R-:W-:Y:S01]  /*2610*/  DADD R66, -R52, 1 ;  /* 0x3ff0000034427429 */ /* 0x000fe20000000100 */
[----:B------:R-:W-:Y:S01]  /*2620*/  BSSY.RECONVERGENT B0, `(.L_x_269) ;  /* 0x0000078000007945 */ /* 0x000fe20003800200 */
[----:B------:R-:W-:Y:S02]  /*2630*/  IMAD.MOV.U32 R91, RZ, RZ, RZ ;  /* 0x000000ffff5b7224 */ /* 0x000fe400078e00ff */
[C---:B--2---:R-:W-:Y:S02]  /*2640*/  IMAD R62, R5.reuse, 0x5, R62 ;  /* 0x00000005053e7824 */ /* 0x044fe400078e023e */
[----:B----4-:R-:W-:-:S03]  /*2650*/  IMAD R60, R5, 0x5, R60 ;  /* 0x00000005053c7824 */ /* 0x010fc600078e023c */
[----:B------:R-:W-:Y:S01]  /*2660*/  IADD3 R69, PT, PT, R62, -0x1, RZ ;  /* 0xffffffff3e457810 */ /* 0x000fe20007ffe0ff */
[----:B------:R-:W-:Y:S01]  /*2670*/  VIADD R5, R60, 0xfffffffa ;  /* 0xfffffffa3c057836 */ /* 0x000fe20000000000 */
[C---:B------:R-:W-:Y:S02]  /*2680*/  DMUL R62, R52.reuse, R20 ;  /* 0x00000014343e7228 */ /* 0x040fe40000000000 */
[C---:B------:R-:W-:Y:S01]  /*2690*/  DMUL R60, R52.reuse, R14 ;  /* 0x0000000e343c7228 */ /* 0x040fe20000000000 */
[----:B------:R-:W-:Y:S02]  /*26a0*/  IMAD R70, R5, R68, RZ ;  /* 0x0000004405467224 */ /* 0x000fe400078e02ff */
[----:B------:R-:W-:Y:S01]  /*26b0*/  IMAD R68, R68, R69, RZ ;  /* 0x0000004544447224 */ /* 0x000fe200078e02ff */
[C---:B------:R-:W-:Y:S01]  /*26c0*/  DMUL R58, R52.reuse, R12 ;  /* 0x0000000c343a7228 */ /* 0x040fe20000000000 */
[----:B------:R-:W-:Y:S01]  /*26d0*/  SHF.R.S32.HI R69, RZ, 0x1f, R57 ;  /* 0x0000001fff457819 */ /* 0x000fe20000011439 */
[----:B------:R-:W-:Y:S01]  /*26e0*/  DMUL R52, R52, R10 ;  /* 0x0000000a34347228 */ /* 0x000fe20000000000 */
[----:B------:R-:W-:-:S02]  /*26f0*/  IADD3 R5, P1, PT, R57, R70, RZ ;  /* 0x0000004639057210 */ /* 0x000fc40007f3e0ff */
[----:B------:R-:W-:Y:S01]  /*2700*/  IADD3 R8, P2, PT, R57, R68, RZ ;  /* 0x0000004439087210 */ /* 0x000fe20007f5e0ff */
[C---:B------:R-:W-:Y:S02]  /*2710*/  DMUL R20, R66.reuse, R20 ;  /* 0x0000001442147228 */ /* 0x040fe40000000000 */
[C---:B------:R-:W-:Y:S02]  /*2720*/  DMUL R14, R66.reuse, R14 ;  /* 0x0000000e420e7228 */ /* 0x040fe40000000000 */
[C---:B------:R-:W-:Y:S02]  /*2730*/  DMUL R12, R66.reuse, R12 ;  /* 0x0000000c420c7228 */ /* 0x040fe40000000000 */
[----:B------:R-:W-:Y:S01]  /*2740*/  DMUL R10, R66, R10 ;  /* 0x0000000a420a7228 */ /* 0x000fe20000000000 */
[-C--:B------:R-:W-:Y:S02]  /*2750*/  LEA.HI.X.SX32 R9, R70, R69.reuse, 0x1, P1 ;  /* 0x0000004546097211 */ /* 0x080fe400008f0eff */
[----:B------:R-:W-:-:S08]  /*2760*/  LEA.HI.X.SX32 R57, R68, R69, 0x1, P2 ;  /* 0x0000004544397211 */ /* 0x000fd000010f0eff */
.L_x_270:
[----:B0-----:R-:W0:Y:S01]  /*2770*/  LDC.64 R74, c[0x0][0x470] ;  /* 0x00011c00ff4a7b82 */ /* 0x001e220000000a00 */
[C---:B-----5:R-:W-:Y:S01]  /*2780*/  IMAD R67, R91.reuse, 0xa, R0 ;  /* 0x0000000a5b437824 */ /* 0x060fe200078e0200 */
[----:B------:R-:W2:Y:S01]  /*2790*/  LDG.E.64 R80, desc[UR36][R22.64] ;  /* 0x0000002416507981 */ /* 0x000ea2000c1e1b00 */
[----:B------:R-:W1:Y:S05]  /*27a0*/  LDCU.64 UR4, c[0x0][0x468] ;  /* 0x00008d00ff0477ac */ /* 0x000e6a0008000a00 */
[----:B------:R-:W3:Y:S01]  /*27b0*/  LDC.64 R92, c[0x0][0x478] ;  /* 0x00011e00ff5c7b82 */ /* 0x000ee20000000a00 */
[----:B------:R-:W-:Y:S01]  /*27c0*/  IMAD R84, R91, 0x249, RZ ;  /* 0x000002495b547824 */ /* 0x000fe200078e02ff */
[----:B------:R-:W4:Y:S01]  /*27d0*/  LDG.E.64 R76, desc[UR36][R16.64] ;  /* 0x00000024104c7981 */ /* 0x000f22000c1e1b00 */
[----:B0-----:R-:W-:-:S05]  /*27e0*/  IMAD.WIDE R74, R67, 0x8, R74 ;  /* 0x00000008434a7825 */ /* 0x001fca00078e024a */
[----:B------:R-:W2:Y:S04]  /*27f0*/  LDG.E.64 R82, desc[UR36][R74.64+-0x8] ;  /* 0xfffff8244a527981 */ /* 0x000ea8000c1e1b00 */
[----:B------:R-:W2:Y:S01]  /*2800*/  LDG.E.64 R78, desc[UR36][R74.64] ;  /* 0x000000244a4e7981 */ /* 0x000ea2000c1e1b00 */
[----:B------:R-:W-:-:S04]  /*2810*/  IMAD R67, R91, 0x4, R4 ;  /* 0x000000045b437824 */ /* 0x000fc800078e0204 */
[----:B---3--:R-:W-:Y:S01]  /*2820*/  IMAD.WIDE R92, R67, 0x8, R92 ;  /* 0x00000008435c7825 */ /* 0x008fe200078e025c */
[----:B------:R-:W-:-:S04]  /*2830*/  IADD3 R66, P1, PT, R84, R5, RZ ;  /* 0x0000000554427210 */ /* 0x000fc80007f3e0ff */
[----:B------:R-:W3:Y:S01]  /*2840*/  LDG.E.64 R70, desc[UR36][R92.64+-0x8] ;  /* 0xfffff8245c467981 */ /* 0x000ee2000c1e1b00 */
[----:B------:R-:W-:-:S03]  /*2850*/  IADD3.X R67, PT, PT, RZ, R9, RZ, P1, !PT ;  /* 0x00000009ff437210 */ /* 0x000fc60000ffe4ff */
[----:B------:R-:W3:Y:S01]  /*2860*/  LDG.E.64 R72, desc[UR36][R92.64] ;  /* 0x000000245c487981 */ /* 0x000ee2000c1e1b00 */
[----:B-1----:R-:W-:-:S04]  /*2870*/  LEA R86, P1, R66, UR4, 0x3 ;  /* 0x0000000442567c11 */ /* 0x002fc8000f8218ff */
[----:B------:R-:W-:-:S05]  /*2880*/  LEA.HI.X R87, R66, UR5, R67, 0x3, P1 ;  /* 0x0000000542577c11 */ /* 0x000fca00088f1c43 */
[----:B------:R-:W4:Y:S04]  /*2890*/  LDG.E.64 R66, desc[UR36][R86.64+0x8] ;  /* 0x0000082456427981 */ /* 0x000f28000c1e1b00 */
[----:B------:R-:W4:Y:S01]  /*28a0*/  LDG.E.64 R68, desc[UR36][R86.64] ;  /* 0x0000002456447981 */ /* 0x000f22000c1e1b00 */
[----:B--2---:R-:W-:-:S08]  /*28b0*/  DADD R78, -R82, R78 ;  /* 0x00000000524e7229 */ /* 0x004fd0000000014e */
[----:B------:R-:W-:Y:S01]  /*28c0*/  DFMA R78, R80, R78, R82 ;  /* 0x0000004e504e722b */ /* 0x000fe20000000052 */
[----:B------:R-:W2:Y:S01]  /*28d0*/  LDG.E.64 R80, desc[UR36][R86.64+0x48] ;  /* 0x0000482456507981 */ /* 0x000ea2000c1e1b00 */
[----:B---3--:R-:W-:Y:S01]  /*28e0*/  DADD R72, -R70, R72 ;  /* 0x0000000046487229 */ /* 0x008fe20000000148 */
[----:B------:R-:W-:-:S07]  /*28f0*/  IADD3 R84, P1, PT, R84, R8, RZ ;  /* 0x0000000854547210 */ /* 0x000fce0007f3e0ff */
[----:B----4-:R-:W-:Y:S01]  /*2900*/  DFMA R76, R76, R72, R70 ;  /* 0x000000484c4c722b */ /* 0x010fe20000000046 */
[----:B------:R-:W-:Y:S01]  /*2910*/  IMAD.X R71, RZ, RZ, R57, P1 ;  /* 0x000000ffff477224 */ /* 0x000fe200008e0639 */
[C---:B------:R-:W-:Y:S01]  /*2920*/  LEA R88, P1, R84.reuse, UR4, 0x3 ;  /* 0x0000000454587c11 */ /* 0x040fe2000f8218ff */
[----:B------:R-:W-:Y:S01]  /*2930*/  DMUL R66, R62, R66 ;  /* 0x000000423e427228 */ /* 0x000fe20000000000 */
[----:B------:R-:W3:Y:S02]  /*2940*/  LDG.E.64 R72, desc[UR36][R18.64] ;  /* 0x0000002412487981 */ /* 0x000ee4000c1e1b00 */
[----:B------:R-:W-:Y:S02]  /*2950*/  LEA.HI.X R89, R84, UR5, R71, 0x3, P1 ;  /* 0x0000000554597c11 */ /* 0x000fe400088f1c47 */
[----:B------:R-:W4:Y:S03]  /*2960*/  LDG.E.64 R70, desc[UR36][R86.64+0x50] ;  /* 0x0000502456467981 */ /* 0x000f26000c1e1b00 */
[----:B------:R-:W-:-:S02]  /*2970*/  DFMA R68, R20, R68, R66 ;  /* 0x000000441444722b */ /* 0x000fc40000000042 */
[----:B------:R-:W3:Y:S06]  /*2980*/  LDG.E.64 R66, desc[UR36][R88.64] ;  /* 0x0000002458427981 */ /* 0x000eec000c1e1b00 */
[----:B--2---:R-:W-:Y:S02]  /*2990*/  DFMA R80, R14, R80, R68 ;  /* 0x000000500e50722b */ /* 0x004fe40000000044 */
[----:B------:R-:W2:Y:S06]  /*29a0*/  LDG.E.64 R68, desc[UR36][R88.64+0x8] ;  /* 0x0000082458447981 */ /* 0x000eac000c1e1b00 */
[----:B----4-:R-:W-:-:S02]  /*29b0*/  DFMA R70, R60, R70, R80 ;  /* 0x000000463c46722b */ /* 0x010fc40000000050 */
[----:B------:R-:W4:Y:S06]  /*29c0*/  LDG.E.64 R80, desc[UR36][R24.64] ;  /* 0x0000002418507981 */ /* 0x000f2c000c1e1b00 */
[----:B---3--:R-:W-:Y:S01]  /*29d0*/  DFMA R70, R12, R66, R70 ;  /* 0x000000420c46722b */ /* 0x008fe20000000046 */
[----:B------:R-:W3:Y:S01]  /*29e0*/  LDG.E.64 R66, desc[UR36][R88.64+0x48] ;  /* 0x0000482458427981 */ /* 0x000ee2000c1e1b00 */
[----:B------:R-:W-:-:S03]  /*29f0*/  DMUL R76, R72, R76 ;  /* 0x0000004c484c7228 */ /* 0x000fc60000000000 */
[----:B------:R-:W3:Y:S03]  /*2a00*/  LDG.E.64 R72, desc[UR36][R88.64+0x50] ;  /* 0x0000502458487981 */ /* 0x000ee6000c1e1b00 */
[----:B--2---:R-:W-:Y:S02]  /*2a10*/  DFMA R68, R58, R68, R70 ;  /* 0x000000443a44722b */ /* 0x004fe40000000046 */
[----:B------:R-:W2:Y:S01]  /*2a20*/  LDG.E.64 R70, desc[UR36][R46.64] ;  /* 0x000000242e467981 */ /* 0x000ea2000c1e1b00 */
[----:B----4-:R-:W-:-:S05]  /*2a30*/  DFMA R78, R80, R78, R76 ;  /* 0x0000004e504e722b */ /* 0x010fca000000004c */
[----:B---3--:R-:W-:Y:S01]  /*2a40*/  DFMA R76, R10, R66, R68 ;  /* 0x000000420a4c722b */ /* 0x008fe20000000044 */
[----:B------:R-:W0:Y:S08]  /*2a50*/  LDC.64 R66, c[0x0][0x3f8] ;  /* 0x0000fe00ff427b82 */ /* 0x000e300000000a00 */
[----:B------:R-:W1:Y:S01]  /*2a60*/  LDC.64 R68, c[0x0][0x438] ;  /* 0x00010e00ff447b82 */ /* 0x000e620000000a00 */
[----:B------:R-:W-:-:S02]  /*2a70*/  DFMA R72, R52, R72, R76 ;  /* 0x000000483448722b */ /* 0x000fc4000000004c */
[----:B--2---:R-:W-:Y:S01]  /*2a80*/  DMUL R78, R70, R78 ;  /* 0x0000004e464e7228 */ /* 0x004fe20000000000 */
[----:B------:R-:W-:-:S04]  /*2a90*/  IMAD R71, R91, 0x34, R55 ;  /* 0x000000345b477824 */ /* 0x000fc800078e0237 */
[----:B------:R-:W-:-:S03]  /*2aa0*/  IMAD R90, R71, 0x800, R56 ;  /* 0x00000800475a7824 */ /* 0x000fc600078e0238 */
[----:B------:R-:W-:Y:S02]  /*2ab0*/  DFMA R78, R2, R72, R78 ;  /* 0x00000048024e722b */ /* 0x000fe4000000004e */
[----:B------:R-:W-:-:S05]  /*2ac0*/  IADD3 R81, PT, PT, R90, 0x9c000, RZ ;  /* 0x0009c0005a517810 */ /* 0x000fca0007ffe0ff */
[----:B0-----:R-:W-:-:S04]  /*2ad0*/  IMAD.WIDE.U32 R76, R81, 0x8, R66 ;  /* 0x00000008514c7825 */ /* 0x001fc800078e0042 */
[----:B-1----:R-:W-:Y:S01]  /*2ae0*/  IMAD.WIDE.U32 R80, R81, 0x8, R68 ;  /* 0x0000000851507825 */ /* 0x002fe200078e0044 */
[----:B------:R0:W-:Y:S04]  /*2af0*/  STG.E.64 desc[UR36][R76.64], R78 ;  /* 0x0000004e4c007986 */ /* 0x0001e8000c101b24 */
[----:B------:R1:W-:Y:S04]  /*2b00*/  STG.E.64 desc[UR36][R80.64], R64 ;  /* 0x0000004050007986 */ /* 0x0003e8000c101b24 */
[----:B------:R-:W2:Y:S04]  /*2b10*/  LDG.E.64 R70, desc[UR36][R74.64+0x48] ;  /* 0x000048244a467981 */ /* 0x000ea8000c1e1b00 */
[----:B------:R-:W2:Y:S04]  /*2b20*/  LDG.E.64 R72, desc[UR36][R74.64+0x50] ;  /* 0x000050244a487981 */ /* 0x000ea8000c1e1b00 */
[----:B0-----:R-:W3:Y:S04]  /*2b30*/  LDG.E.64 R78, desc[UR36][R22.64] ;  /* 0x00000024164e7981 */ /* 0x001ee8000c1e1b00 */
[----:B------:R-:W4:Y:S04]  /*2b40*/  LDG.E.64 R76, desc[UR36][R86.64+0x1250] ;  /* 0x00125024564c7981 */ /* 0x000f28000c1e1b00 */
[----:B------:R-:W4:Y:S04]  /*2b50*/  LDG.E.64 R84, desc[UR36][R86.64+0x1248] ;  /* 0x0012482456547981 */ /* 0x000f28000c1e1b00 */
[----:B------:R-:W4:Y:S04]  /*2b60*/  LDG.E.64 R82, desc[UR36][R92.64+0x18] ;  /* 0x000018245c527981 */ /* 0x000f28000c1e1b00 */
[----:B-1----:R-:W4:Y:S04]  /*2b70*/  LDG.E.64 R80, desc[UR36][R16.64] ;  /* 0x0000002410507981 */ /* 0x002f28000c1e1b00 */
[----:B------:R-:W4:Y:S01]  /*2b80*/  LDG.E.64 R74, desc[UR36][R86.64+0x1298] ;  /* 0x00129824564a7981 */ /* 0x000f22000c1e1b00 */
[----:B--2---:R-:W-:-:S08]  /*2b90*/  DADD R72, -R70, R72 ;  /* 0x0000000046487229 */ /* 0x004fd00000000148 */
[----:B---3--:R-:W-:Y:S02]  /*2ba0*/  DFMA R70, R78, R72, R70 ;  /* 0x000000484e46722b */ /* 0x008fe40000000046 */
[----:B------:R-:W2:Y:S01]  /*2bb0*/  LDG.E.64 R72, desc[UR36][R92.64+0x20] ;  /* 0x000020245c487981 */ /* 0x000ea2000c1e1b00 */
[----:B----4-:R-:W-:-:S03]  /*2bc0*/  DMUL R78, R62, R76 ;  /* 0x0000004c3e4e7228 */ /* 0x010fc60000000000 */
[----:B------:R-:W3:Y:S05]  /*2bd0*/  LDG.E.64 R76, desc[UR36][R86.64+0x1290] ;  /* 0x00129024564c7981 */ /* 0x000eea000c1e1b00 */
[----:B------:R-:W-:Y:S02]  /*2be0*/  DFMA R84, R20, R84, R78 ;  /* 0x000000541454722b */ /* 0x000fe4000000004e */
[----:B------:R-:W4:Y:S04]  /*2bf0*/  LDG.E.64 R78, desc[UR36][R88.64+0x1248] ;  /* 0x00124824584e7981 */ /* 0x000f28000c1e1b00 */
[----:B------:R-:W4:Y:S01]  /*2c00*/  LDG.E.64 R86, desc[UR36][R46.64] ;  /* 0x000000242e567981 */ /* 0x000f22000c1e1b00 */
[----:B--2---:R-:W-:-:S02]  /*2c10*/  DADD R72, -R82, R72 ;  /* 0x0000000052487229 */ /* 0x004fc40000000148 */
[----:B---3--:R-:W-:Y:S01]  /*2c20*/  DFMA R76, R14, R76, R84 ;  /* 0x0000004c0e4c722b */ /* 0x008fe20000000054 */
[----:B------:R-:W2:Y:S05]  /*2c30*/  LDG.E.64 R84, desc[UR36][R88.64+0x1298] ;  /* 0x0012982458547981 */ /* 0x000eaa000c1e1b00 */
[----:B------:R-:W-:Y:S01]  /*2c40*/  DFMA R72, R80, R72, R82 ;  /* 0x000000485048722b */ /* 0x000fe20000000052 */
[----:B------:R-:W3:Y:S01]  /*2c50*/  LDG.E.64 R82, desc[UR36][R88.64+0x1290] ;  /* 0x0012902458527981 */ /* 0x000ee2000c1e1b00 */
[----:B------:R-:W-:-:S03]  /*2c60*/  DFMA R80, R60, R74, R76 ;  /* 0x0000004a3c50722b */ /* 0x000fc6000000004c */
[----:B------:R-:W2:Y:S04]  /*2c70*/  LDG.E.64 R74, desc[UR36][R18.64] ;  /* 0x00000024124a7981 */ /* 0x000ea8000c1e1b00 */
[----:B------:R-:W3:Y:S01]  /*2c80*/  LDG.E.64 R76, desc[UR36][R88.64+0x1250] ;  /* 0x00125024584c7981 */ /* 0x000ee2000c1e1b00 */
[----:B----4-:R-:W-:-:S03]  /*2c90*/  DFMA R78, R12, R78, R80 ;  /* 0x0000004e0c4e722b */ /* 0x010fc60000000050 */
[----:B------:R-:W4:Y:S01]  /*2ca0*/  LDG.E.64 R80, desc[UR36][R24.64] ;  /* 0x0000002418507981 */ /* 0x000f22000c1e1b00 */
[----:B------:R-:W-:-:S05]  /*2cb0*/  VIADD R91, R91, 0x2 ;  /* 0x000000025b5b7836 */ /* 0x000fca0000000000 */
[----:B------:R-:W-:Y:S01]  /*2cc0*/  ISETP.NE.AND P1, PT, R91, 0xc, PT ;  /* 0x0000000c5b00780c */ /* 0x000fe20003f25270 */
[----:B--2---:R-:W-:Y:S02]  /*2cd0*/  DMUL R72, R74, R72 ;  /* 0x000000484a487228 */ /* 0x004fe40000000000 */
[----:B---3--:R-:W-:-:S06]  /*2ce0*/  DFMA R76, R58, R76, R78 ;  /* 0x0000004c3a4c722b */ /* 0x008fcc000000004e */
[----:B----4-:R-:W-:Y:S02]  /*2cf0*/  DFMA R70, R80, R70, R72 ;  /* 0x000000465046722b */ /* 0x010fe40000000048 */
[----:B------:R-:W-:-:S06]  /*2d00*/  DFMA R76, R10, R82, R76 ;  /* 0x000000520a4c722b */ /* 0x000fcc000000004c */
[----:B------:R-:W-:Y:S02]  /*2d10*/  DMUL R70, R86, R70 ;  /* 0x0000004656467228 */ /* 0x000fe40000000000 */
[----:B------:R-:W-:Y:S01]  /*2d20*/  DFMA R76, R52, R84, R76 ;  /* 0x00000054344c722b */ /* 0x000fe2000000004c */
[----:B------:R-:W-:-:S04]  /*2d30*/  VIADD R73, R90, 0xb6000 ;  /* 0x000b60005a497836 */ /* 0x000fc80000000000 */
[----:B------:R-:W-:-:S03]  /*2d40*/  IMAD.WIDE.U32 R66, R73, 0x8, R66 ;  /* 0x0000000849427825 */ /* 0x000fc600078e0042 */
[----:B------:R-:W-:Y:S01]  /*2d50*/  DFMA R70, R2, R76, R70 ;  /* 0x0000004c0246722b */ /* 0x000fe20000000046 */
[----:B------:R-:W-:-:S06]  /*2d60*/  IMAD.WIDE.U32 R68, R73, 0x8, R68 ;  /* 0x0000000849447825 */ /* 0x000fcc00078e0044 */
[----:B------:R0:W-:Y:S04]  /*2d70*/  STG.E.64 desc[UR36][R66.64], R70 ;  /* 0x0000004642007986 */ /* 0x0001e8000c101b24 */
[----:B------:R0:W-:Y:S01]  /*2d80*/  STG.E.64 desc[UR36][R68.64], R64 ;  /* 0x0000004044007986 */ /* 0x0001e2000c101b24 */
[----:B------:R-:W-:Y:S05]  /*2d90*/  @P1 BRA `(.L_x_270) ;  /* 0xfffffff800741947 */ /* 0x000fea000383ffff */
[----:B------:R-:W-:Y:S05]  /*2da0*/  BSYNC.RECONVERGENT B0 ;  /* 0x0000000000007941 */ /* 0x000fea0003800200 */
.L_x_269:
[----:B------:R3:W5:Y:S02]  /*2db0*/  LDG.E R0, desc[UR36][R48.64] ;  /* 0x0000002430007981 */ /* 0x000764000c1e1900 */
.L_x_266:
[----:B------:R-:W-:Y:S05]  /*2dc0*/  BSYNC.RECONVERGENT B2 ;  /* 0x0000000000027941 */ /* 0x000fea0003800200 */
.L_x_265:
[----:B-----5:R-:W-:-:S13]  /*2dd0*/  ISETP.LT.OR P1, PT, R55, R0, P0 ;  /* 0x000000003700720c */ /* 0x020fda0000721670 */
[----:B------:R-:W-:Y:S05]  /*2de0*/  @P1 BRA `(.L_x_264) ;  /* 0x0000000800f41947 */ /* 0x000fea0003800000 */
[----:B-1----:R-:W1:Y:S01]  /*2df0*/  LDC.64 R2, c[0x0][0x460] ;  /* 0x00011800ff027b82 */ /* 0x002e620000000a00 */
[----:B------:R-:W4:Y:S04]  /*2e00*/  LDG.E.64 R8, desc[UR36][R46.64] ;  /* 0x000000242e087981 */ /* 0x000f28000c1e1b00 */
[----:B------:R-:W5:Y:S01]  /*2e10*/  LDG.E R0, desc[UR36][R6.64] ;  /* 0x0000002406007981 */ /* 0x000f62000c1e1900 */
[----:B-1----:R-:W-:-:S03]  /*2e20*/  IMAD.WIDE.U32 R12, R54, 0x8, R2 ;  /* 0x00000008360c7825 */ /* 0x002fc600078e0002 */
[----:B------:R-:W3:Y:S04]  /*2e30*/  LDG.E R2, desc[UR36][R36.64] ;  /* 0x0000002424027981 */ /* 0x000ee8000c1e1900 */
[----:B0-----:R-:W4:Y:S01]  /*2e40*/  LDG.E.64 R20, desc[UR36][R12.64] ;  /* 0x000000240c147981 */ /* 0x001f22000c1e1b00 */
[----:B------:R-:W-:Y:S01]  /*2e50*/  MOV R4, 0x1 ;  /* 0x0000000100047802 */ /* 0x000fe20000000f00 */
[----:B------:R-:W-:Y:S01]  /*2e60*/  BSSY.RECONVERGENT B2, `(.L_x_271) ;  /* 0x0000017000027945 */ /* 0x000fe20003800200 */
[----:B------:R-:W-:Y:S01]  /*2e70*/  IMAD.MOV.U32 R14, RZ, RZ, 0x33 ;  /* 0x00000033ff0e7424 */ /* 0x000fe200078e00ff */
[----:B----4-:R-:W-:-:S06]  /*2e80*/  DADD R20, R8, R20 ;  /* 0x0000000008147229 */ /* 0x010fcc0000000014 */
        /* <DEDUP_REMOVED lines=9> */
[----:B-----5:R-:W-:Y:S02]  /*2f20*/  ISETP.GT.AND P2, PT, R0, 0x1d, PT ;  /* 0x0000001d0000780c */ /* 0x020fe40003f44270 */
[----:B------:R-:W-:-:S07]  /*2f30*/  FSETP.GEU.AND P4, PT, |R9|, 6.5827683646048100446e-37, PT ;  /* 0x036000000900780b */ /* 0x000fce0003f8e200 */
[----:B------:R-:W-:-:S05]  /*2f40*/  FFMA R0, RZ, R21, R59 ;  /* 0x00000015ff007223 */ /* 0x000fca000000003b */
[----:B------:R-:W-:Y:S02]  /*2f50*/  FSETP.GT.AND P3, PT, |R0|, 1.469367938527859385e-39, PT ;  /* 0x001000000000780b */ /* 0x000fe40003f64200 */
[----:B---3--:R-:W-:-:S04]  /*2f60*/  @!P2 ISETP.GT.AND P1, PT, R2, 0x1d, PT ;  /* 0x0000001d0200a80c */ /* 0x008fc80003f24270 */
[----:B------:R-:W-:-:S07]  /*2f70*/  @!P2 SEL R14, R55, 0x33, P1 ;  /* 0x00000033370ea807 */ /* 0x000fce0000800000 */
[----:B------:R-:W-:Y:S05]  /*2f80*/  @P3 BRA P4, `(.L_x_272) ;  /* 0x0000000000103947 */ /* 0x000fea0002000000 */
[----:B------:R-:W-:Y:S01]  /*2f90*/  IMAD.MOV.U32 R10, RZ, RZ, R20 ;  /* 0x000000ffff0a7224 */ /* 0x000fe200078e0014 */
[----:B------:R-:W-:Y:S02]  /*2fa0*/  MOV R11, R21 ;  /* 0x00000015000b7202 */ /* 0x000fe40000000f00 */
[----:B------:R-:W-:-:S07]  /*2fb0*/  MOV R0, 0x2fd0 ;  /* 0x00002fd000007802 */ /* 0x000fce0000000f00 */
[----:B------:R-:W-:Y:S05]  /*2fc0*/  CALL.REL.NOINC `($__internal_4_$__cuda_sm20_div_rn_f64_full) ;  /* 0x0000010c008c7944 */ /* 0x000fea0003c00000 */
.L_x_272:
[----:B------:R-:W-:Y:S05]  /*2fd0*/  BSYNC.RECONVERGENT B2 ;  /* 0x0000000000027941 */ /* 0x000fea0003800200 */
.L_x_271:
[----:B------:R-:W0:Y:S01]  /*2fe0*/  LDC.64 R10, c[0x0][0x440] ;  /* 0x00011000ff0a7b82 */ /* 0x000e220000000a00 */
[----:B------:R-:W2:Y:S01]  /*2ff0*/  LDG.E R3, desc[UR36][R34.64] ;  /* 0x0000002422037981 */ /* 0x000ea2000c1e1900 */
[----:B------:R-:W1:Y:S03]  /*3000*/  LDCU.64 UR4, c[0x0][0x380] ;  /* 0x00007000ff0477ac */ /* 0x000e660008000a00 */
[----:B------:R-:W3:Y:S01]  /*3010*/  LDG.E R13, desc[UR36][R32.64] ;  /* 0x00000024200d7981 */ /* 0x000ee2000c1e1900 */
[----:B------:R-:W4:Y:S03]  /*3020*/  LDCU.64 UR6, c[0x0][0x380] ;  /* 0x00007000ff0677ac */ /* 0x000f260008000a00 */
[----:B------:R-:W3:Y:S04]  /*3030*/  LDG.E.64 R4, desc[UR36][R44.64] ;  /* 0x000000242c047981 */ /* 0x000ee8000c1e1b00 */
[----:B------:R-:W3:Y:S04]  /*3040*/  LDG.E.64 R60, desc[UR36][R42.64] ;  /* 0x000000242a3c7981 */ /* 0x000ee8000c1e1b00 */
[----:B------:R-:W3:Y:S04]  /*3050*/  LDG.E.64 R62, desc[UR36][R40.64] ;  /* 0x00000024283e7981 */ /* 0x000ee8000c1e1b00 */
[----:B------:R-:W3:Y:S04]  /*3060*/  LDG.E.64 R66, desc[UR36][R38.64] ;  /* 0x0000002426427981 */ /* 0x000ee8000c1e1b00 */
[----:B0-----:R0:W3:Y:S04]  /*3070*/  LDG.E R68, desc[UR36][R10.64+0x4] ;  /* 0x000004240a447981 */ /* 0x0010e8000c1e1900 */
[----:B------:R0:W5:Y:S04]  /*3080*/  LDG.E R0, desc[UR36][R28.64] ;  /* 0x000000241c007981 */ /* 0x000168000c1e1900 */
[----:B------:R0:W5:Y:S01]  /*3090*/  LDG.E.64 R8, desc[UR36][R26.64] ;  /* 0x000000241a087981 */ /* 0x000162000c1e1b00 */
[----:B-1----:R-:W-:-:S06]  /*30a0*/  DSETP.GE.AND P1, PT, R58, UR4, PT ;  /* 0x000000043a007e2a */ /* 0x002fcc000bf26000 */
[----:B----4-:R-:W-:Y:S02]  /*30b0*/  FSEL R52, R58, UR6, !P1 ;  /* 0x000000063a347c08 */ /* 0x010fe4000c800000 */
[----:B------:R-:W-:-:S06]  /*30c0*/  FSEL R53, R59, UR7, !P1 ;  /* 0x000000073b357c08 */ /* 0x000fcc000c800000 */
[----:B------:R-:W-:-:S06]  /*30d0*/  DMUL R52, R52, 4 ;  /* 0x4010000034347828 */ /* 0x000fcc0000000000 */
[----:B------:R-:W0:Y:S08]  /*30e0*/  F2I.F64.TRUNC R57, R52 ;  /* 0x0000003400397311 */ /* 0x000e30000030d100 */
[----:B0-----:R-:W0:Y:S02]  /*30f0*/  I2F.F64 R10, R57 ;  /* 0x00000039000a7312 */ /* 0x001e240000201c00 */
[----:B0-----:R-:W-:Y:S01]  /*3100*/  DADD R10, R52, -R10 ;  /* 0x00000000340a7229 */ /* 0x001fe2000000080a */
[----:B------:R-:W-:-:S07]  /*3110*/  ISETP.NE.AND P1, PT, R55, R14, PT ;  /* 0x0000000e3700720c */ /* 0x000fce0003f25270 */
[C---:B------:R-:W-:Y:S01]  /*3120*/  DADD R64, -R10.reuse, 1 ;  /* 0x3ff000000a407429 */ /* 0x040fe20000000100 */
[----:B------:R-:W-:Y:S02]  /*3130*/  SHF.R.S32.HI R69, RZ, 0x1f, R57 ;  /* 0x0000001fff457819 */ /* 0x000fe40000011439 */
[----:B------:R-:W-:Y:S01]  /*3140*/  MOV R87, RZ ;  /* 0x000000ff00577202 */ /* 0x000fe20000000f00 */
[C---:B--2---:R-:W-:Y:S02]  /*3150*/  IMAD R3, R2.reuse, 0x5, R3 ;  /* 0x0000000502037824 */ /* 0x044fe400078e0203 */
[----:B---3--:R-:W-:Y:S02]  /*3160*/  IMAD R13, R2, 0x5, R13 ;  /* 0x00000005020d7824 */ /* 0x008fe400078e020d */
[----:B------:R-:W-:Y:S02]  /*3170*/  VIADD R3, R3, 0xffffffbe ;  /* 0xffffffbe03037836 */ /* 0x000fe40000000000 */
[----:B------:R-:W-:Y:S01]  /*3180*/  VIADD R59, R13, 0xffffffc3 ;  /* 0xffffffc30d3b7836 */ /* 0x000fe20000000000 */
[----:B------:R-:W-:-:S02]  /*3190*/  DMUL R12, R10, R4 ;  /* 0x000000040a0c7228 */ /* 0x000fc40000000000 */
[-C--:B------:R-:W-:Y:S02]  /*31a0*/  DMUL R14, R10, R60.reuse ;  /* 0x0000003c0a0e7228 */ /* 0x080fe40000000000 */
[----:B------:R-:W-:Y:S02]  /*31b0*/  DMUL R60, R64, R60 ;  /* 0x0000003c403c7228 */ /* 0x000fe40000000000 */
[-C--:B------:R-:W-:Y:S02]  /*31c0*/  DMUL R52, R10, R62.reuse ;  /* 0x0000003e0a347228 */ /* 0x080fe40000000000 */
[C---:B------:R-:W-:Y:S01]  /*31d0*/  DMUL R62, R64.reuse, R62 ;  /* 0x0000003e403e7228 */ /* 0x040fe20000000000 */
[----:B------:R-:W-:Y:S02]  /*31e0*/  IMAD R70, R3, R68, RZ ;  /* 0x0000004403467224 */ /* 0x000fe400078e02ff */
[----:B------:R-:W-:Y:S01]  /*31f0*/  IMAD R68, R68, R59, RZ ;  /* 0x0000003b44447224 */ /* 0x000fe200078e02ff */
[----:B------:R-:W-:-:S02]  /*3200*/  DMUL R58, R64, R4 ;  /* 0x00000004403a7228 */ /* 0x000fc40000000000 */
[C---:B------:R-:W-:Y:S01]  /*3210*/  IADD3 R2, P2, PT, R57.reuse, R70, RZ ;  /* 0x0000004639027210 */ /* 0x040fe20007f5e0ff */
[C---:B------:R-:W-:Y:S01]  /*3220*/  IMAD R4, R57.reuse, 0xc, RZ ;  /* 0x0000000c39047824 */ /* 0x040fe200078e02ff */
[----:B------:R-:W-:Y:S01]  /*3230*/  IADD3 R3, P3, PT, R57, R68, RZ ;  /* 0x0000004439037210 */ /* 0x000fe20007f7e0ff */
[-C--:B------:R-:W-:Y:S02]  /*3240*/  DMUL R64, R64, R66.reuse ;  /* 0x0000004240407228 */ /* 0x080fe40000000000 */
[----:B------:R-:W-:Y:S01]  /*3250*/  DMUL R66, R10, R66 ;  /* 0x000000420a427228 */ /* 0x000fe20000000000 */
[-C--:B------:R-:W-:Y:S01]  /*3260*/  LEA.HI.X.SX32 R5, R70, R69.reuse, 0x1, P2 ;  /* 0x0000004546057211 */ /* 0x080fe200010f0eff */
[----:B------:R-:W-:Y:S01]  /*3270*/  VIADD R86, R4, 0xc ;  /* 0x0000000c04567836 */ /* 0x000fe20000000000 */
[----:B------:R-:W-:-:S08]  /*3280*/  LEA.HI.X.SX32 R57, R68, R69, 0x1, P3 ;  /* 0x0000004544397211 */ /* 0x000fd000018f0eff */
.L_x_275:
[----:B0-----:R-:W0:Y:S01]  /*3290*/  LDCU.64 UR4, c[0x0][0x480] ;  /* 0x00009000ff0477ac */ /* 0x001e220008000a00 */
[C---:B------:R-:W-:Y:S01]  /*32a0*/  IMAD R74, R87.reuse, 0x497, RZ ;  /* 0x00000497574a7824 */ /* 0x040fe200078e02ff */
[----:B-1----:R-:W1:Y:S01]  /*32b0*/  LDC.64 R92, c[0x0][0x478] ;  /* 0x00011e00ff5c7b82 */ /* 0x002e620000000a00 */
[----:B-----5:R-:W-:Y:S01]  /*32c0*/  LEA R71, R87, R0, 0x2 ;  /* 0x0000000057477211 */ /* 0x020fe200078e10ff */
[----:B------:R-:W2:Y:S02]  /*32d0*/  LDG.E.64 R76, desc[UR36][R16.64] ;  /* 0x00000024104c7981 */ /* 0x000ea4000c1e1b00 */
[----:B------:R-:W-:-:S05]  /*32e0*/  IADD3 R68, P2, PT, R74, R2, RZ ;  /* 0x000000024a447210 */ /* 0x000fca0007f5e0ff */
[----:B------:R-:W-:Y:S01]  /*32f0*/  IMAD.X R69, RZ, RZ, R5, P2 ;  /* 0x000000ffff457224 */ /* 0x000fe200010e0605 */
[----:B0-----:R-:W-:-:S04]  /*3300*/  LEA R90, P2, R68, UR4, 0x3 ;  /* 0x00000004445a7c11 */ /* 0x001fc8000f8418ff */
[----:B------:R-:W-:-:S05]  /*3310*/  LEA.HI.X R91, R68, UR5, R69, 0x3, P2 ;  /* 0x00000005445b7c11 */ /* 0x000fca00090f1c45 */
[----:B------:R-:W3:Y:S04]  /*3320*/  LDG.E.64 R80, desc[UR36][R90.64+0x8] ;  /* 0x000008245a507981 */ /* 0x000ee8000c1e1b00 */
[----:B------:R-:W4:Y:S01]  /*3330*/  LDG.E.64 R68, desc[UR36][R90.64] ;  /* 0x000000245a447981 */ /* 0x000f22000c1e1b00 */
[----:B-1----:R-:W-:-:S03]  /*3340*/  IMAD.WIDE R92, R71, 0x8, R92 ;  /* 0x00000008475c7825 */ /* 0x002fc600078e025c */
[----:B------:R-:W2:Y:S04]  /*3350*/  LDG.E.64 R72, desc[UR36][R90.64+0x28] ;  /* 0x000028245a487981 */ /* 0x000ea8000c1e1b00 */
[----:B------:R-:W2:Y:S04]  /*3360*/  LDG.E.64 R78, desc[UR36][R92.64+-0x8] ;  /* 0xfffff8245c4e7981 */ /* 0x000ea8000c1e1b00 */
[----:B------:R-:W2:Y:S01]  /*3370*/  LDG.E.64 R70, desc[UR36][R92.64] ;  /* 0x000000245c467981 */ /* 0x000ea2000c1e1b00 */
[----:B------:R-:W-:-:S05]  /*3380*/  IADD3 R75, P2, PT, R74, R3, RZ ;  /* 0x000000034a4b7210 */ /* 0x000fca0007f5e0ff */
[----:B------:R-:W-:Y:S01]  /*3390*/  IMAD.X R82, RZ, RZ, R57, P2 ;  /* 0x000000ffff527224 */ /* 0x000fe200010e0639 */
[----:B------:R-:W-:-:S04]  /*33a0*/  LEA R74, P2, R75, UR4, 0x3 ;  /* 0x000000044b4a7c11 */ /* 0x000fc8000f8418ff */
[----:B------:R-:W-:-:S05]  /*33b0*/  LEA.HI.X R75, R75, UR5, R82, 0x3, P2 ;  /* 0x000000054b4b7c11 */ /* 0x000fca00090f1c52 */
[----:B------:R-:W2:Y:S01]  /*33c0*/  LDG.E.64 R82, desc[UR36][R74.64] ;  /* 0x000000244a527981 */ /* 0x000ea2000c1e1b00 */
[----:B---3--:R-:W-:-:S08]  /*33d0*/  DMUL R80, R12, R80 ;  /* 0x000000500c507228 */ /* 0x008fd00000000000 */
[----:B----4-:R-:W-:Y:S01]  /*33e0*/  DFMA R80, R58, R68, R80 ;  /* 0x000000443a50722b */ /* 0x010fe20000000050 */
[----:B------:R-:W3:Y:S07]  /*33f0*/  LDG.E.64 R68, desc[UR36][R90.64+0x30] ;  /* 0x000030245a447981 */ /* 0x000eee000c1e1b00 */
[----:B--2---:R-:W-:Y:S02]  /*3400*/  DFMA R72, R60, R72, R80 ;  /* 0x000000483c48722b */ /* 0x004fe40000000050 */
[----:B------:R-:W-:Y:S01]  /*3410*/  DADD R70, -R78, R70 ;  /* 0x000000004e467229 */ /* 0x000fe20000000146 */
[----:B------:R-:W2:Y:S07]  /*3420*/  LDG.E.64 R80, desc[UR36][R74.64+0x8] ;  /* 0x000008244a507981 */ /* 0x000eae000c1e1b00 */
[----:B------:R-:W-:Y:S01]  /*3430*/  DFMA R70, R76, R70, R78 ;  /* 0x000000464c46722b */ /* 0x000fe2000000004e */
[----:B------:R-:W4:Y:S04]  /*3440*/  LDG.E.64 R76, desc[UR36][R46.64] ;  /* 0x000000242e4c7981 */ /* 0x000f28000c1e1b00 */
[----:B------:R-:W4:Y:S01]  /*3450*/  LDG.E.64 R78, desc[UR36][R74.64+0x28] ;  /* 0x000028244a4e7981 */ /* 0x000f22000c1e1b00 */
[----:B---3--:R-:W-:-:S03]  /*3460*/  DFMA R68, R14, R68, R72 ;  /* 0x000000440e44722b */ /* 0x008fc60000000048 */
[----:B------:R-:W3:Y:S05]  /*3470*/  LDG.E.64 R72, desc[UR36][R18.64] ;  /* 0x0000002412487981 */ /* 0x000eea000c1e1b00 */
[----:B------:R-:W-:Y:S02]  /*3480*/  DFMA R82, R62, R82, R68 ;  /* 0x000000523e52722b */ /* 0x000fe40000000044 */
[----:B------:R-:W3:Y:S06]  /*3490*/  LDG.E.64 R68, desc[UR36][R74.64+0x30] ;  /* 0x000030244a447981 */ /* 0x000eec000c1e1b00 */
[----:B--2---:R-:W-:-:S08]  /*34a0*/  DFMA R80, R52, R80, R82 ;  /* 0x000000503450722b */ /* 0x004fd00000000052 */
[----:B----4-:R-:W-:Y:S01]  /*34b0*/  DFMA R78, R64, R78, R80 ;  /* 0x0000004e404e722b */ /* 0x010fe20000000050 */
[----:B------:R-:W-:Y:S02]  /*34c0*/  IMAD R88, R87, 0x1a000, R54 ;  /* 0x0001a00057587824 */ /* 0x000fe400078e0236 */
[----:B------:R-:W-:-:S03]  /*34d0*/  @!P1 IMAD.IADD R85, R4, 0x1, R87 ;  /* 0x0000000104559824 */ /* 0x000fc600078e0257 */
[----:B------:R-:W-:Y:S01]  /*34e0*/  IADD3 R83, PT, PT, R88, 0x9c000, RZ ;  /* 0x0009c00058537810 */ /* 0x000fe20007ffe0ff */
[----:B---3--:R-:W-:Y:S01]  /*34f0*/  DMUL R76, R76, R72 ;  /* 0x000000484c4c7228 */ /* 0x008fe20000000000 */
[----:B------:R-:W0:Y:S07]  /*3500*/  @!P1 LDC.64 R72, c[0x0][0x488] ;  /* 0x00012200ff489b82 */ /* 0x000e2e0000000a00 */
[----:B------:R-:W-:Y:S01]  /*3510*/  DMUL R76, R76, R70 ;  /* 0x000000464c4c7228 */ /* 0x000fe20000000000 */
[----:B------:R-:W1:Y:S01]  /*3520*/  LDC.64 R70, c[0x0][0x3f8] ;  /* 0x0000fe00ff467b82 */ /* 0x000e620000000a00 */
[----:B------:R-:W-:-:S08]  /*3530*/  DFMA R68, R66, R68, R78 ;  /* 0x000000444244722b */ /* 0x000fd0000000004e */
[----:B------:R-:W-:Y:S01]  /*3540*/  DFMA R68, R20, R68, R76 ;  /* 0x000000441444722b */ /* 0x000fe2000000004c */
[----:B0-----:R-:W-:-:S04]  /*3550*/  @!P1 IMAD.WIDE R84, R85, 0x8, R72 ;  /* 0x0000000855549825 */ /* 0x001fc800078e0248 */
[----:B-1----:R-:W-:-:S05]  /*3560*/  IMAD.WIDE.U32 R72, R83, 0x8, R70 ;  /* 0x0000000853487825 */ /* 0x002fca00078e0046 */
[----:B------:R0:W-:Y:S04]  /*3570*/  STG.E.64 desc[UR36][R72.64], R68 ;  /* 0x0000004448007986 */ /* 0x0001e8000c101b24 */
[----:B------:R-:W2:Y:S04]  /*3580*/  @!P1 LDG.E.64 R78, desc[UR36][R84.64] ;  /* 0x00000024544e9981 */ /* 0x000ea8000c1e1b00 */
[----:B------:R-:W2:Y:S01]  /*3590*/  @!P1 LDG.E.64 R76, desc[UR36][R84.64+0x60] ;  /* 0x00006024544c9981 */ /* 0x000ea2000c1e1b00 */
[----:B0-----:R-:W0:Y:S08]  /*35a0*/  @!P1 LDC.64 R72, c[0x0][0x450] ;  /* 0x00011400ff489b82 */ /* 0x001e300000000a00 */
[----:B------:R-:W1:Y:S02]  /*35b0*/  LDC.64 R68, c[0x0][0x438] ;  /* 0x00010e00ff447b82 */ /* 0x000e640000000a00 */
[----:B-1----:R-:W-:Y:S01]  /*35c0*/  IMAD.WIDE.U32 R82, R83, 0x8, R68 ;  /* 0x0000000853527825 */ /* 0x002fe200078e0044 */
[----:B--2---:R-:W-:-:S08]  /*35d0*/  @!P1 DADD R76, -R78, R76 ;  /* 0x000000004e4c9229 */ /* 0x004fd0000000014c */
[----:B------:R-:W-:Y:S01]  /*35e0*/  @!P1 DFMA R80, R10, R76, R78 ;  /* 0x0000004c0a50922b */ /* 0x000fe2000000004e */
[----:B------:R-:W-:-:S04]  /*35f0*/  @!P1 IMAD R76, R87, 0x800, R56 ;  /* 0x00000800574c9824 */ /* 0x000fc800078e0238 */
[----:B------:R-:W-:-:S04]  /*3600*/  @!P1 VIADD R79, R76, 0x3000 ;  /* 0x000030004c4f9836 */ /* 0x000fc80000000000 */
[----:B0-----:R-:W-:-:S05]  /*3610*/  @!P1 IMAD.WIDE.U32 R78, R79, 0x8, R72 ;  /* 0x000000084f4e9825 */ /* 0x001fca00078e0048 */
[----:B------:R0:W-:Y:S04]  /*3620*/  @!P1 STG.E.64 desc[UR36][R78.64], R80 ;  /* 0x000000504e009986 */ /* 0x0001e8000c101b24 */
[----:B------:R1:W-:Y:S04]  /*3630*/  STG.E.64 desc[UR36][R82.64], R8 ;  /* 0x0000000852007986 */ /* 0x0003e8000c101b24 */
[----:B------:R-:W2:Y:S04]  /*3640*/  LDG.E.64 R76, desc[UR36][R90.64+0x24c0] ;  /* 0x0024c0245a4c7981 */ /* 0x000ea8000c1e1b00 */
[----:B------:R-:W3:Y:S04]  /*3650*/  LDG.E.64 R72, desc[UR36][R90.64+0x24e0] ;  /* 0x0024e0245a487981 */ /* 0x000ee8000c1e1b00 */
[----:B0-----:R-:W4:Y:S04]  /*3660*/  LDG.E.64 R78, desc[UR36][R90.64+0x24b8] ;  /* 0x0024b8245a4e7981 */ /* 0x001f28000c1e1b00 */
[----:B-1----:R-:W3:Y:S04]  /*3670*/  LDG.E.64 R82, desc[UR36][R92.64+0x18] ;  /* 0x000018245c527981 */ /* 0x002ee8000c1e1b00 */
[----:B------:R-:W3:Y:S04]  /*3680*/  LDG.E.64 R84, desc[UR36][R92.64+0x20] ;  /* 0x000020245c547981 */ /* 0x000ee8000c1e1b00 */
[----:B------:R-:W3:Y:S01]  /*3690*/  LDG.E.64 R80, desc[UR36][R16.64] ;  /* 0x0000002410507981 */ /* 0x000ee2000c1e1b00 */
[----:B--2---:R-:W-:-:S08]  /*36a0*/  DMUL R76, R12, R76 ;  /* 0x0000004c0c4c7228 */ /* 0x004fd00000000000 */
[----:B----4-:R-:W-:Y:S01]  /*36b0*/  DFMA R76, R58, R78, R76 ;  /* 0x0000004e3a4c722b */ /* 0x010fe2000000004c */
[----:B------:R-:W2:Y:S07]  /*36c0*/  LDG.E.64 R78, desc[UR36][R90.64+0x24e8] ;  /* 0x0024e8245a4e7981 */ /* 0x000eae000c1e1b00 */
[----:B---3--:R-:W-:Y:S02]  /*36d0*/  DFMA R72, R60, R72, R76 ;  /* 0x000000483c48722b */ /* 0x008fe4000000004c */
[----:B------:R-:W3:Y:S01]  /*36e0*/  LDG.E.64 R76, desc[UR36][R74.64+0x24b8] ;  /* 0x0024b8244a4c7981 */ /* 0x000ee2000c1e1b00 */
[----:B------:R-:W-:-:S03]  /*36f0*/  DADD R84, -R82, R84 ;  /* 0x0000000052547229 */ /* 0x000fc60000000154 */
[----:B------:R-:W4:Y:S05]  /*3700*/  LDG.E.64 R90, desc[UR36][R74.64+0x24e8] ;  /* 0x0024e8244a5a7981 */ /* 0x000f2a000c1e1b00 */
[----:B------:R-:W-:Y:S01]  /*3710*/  DFMA R80, R80, R84, R82 ;  /* 0x000000545050722b */ /* 0x000fe20000000052 */
[----:B------:R-:W4:Y:S01]  /*3720*/  LDG.E.64 R82, desc[UR36][R74.64+0x24e0] ;  /* 0x0024e0244a527981 */ /* 0x000f22000c1e1b00 */
[----:B--2---:R-:W-:-:S03]  /*3730*/  DFMA R78, R14, R78, R72 ;  /* 0x0000004e0e4e722b */ /* 0x004fc60000000048 */
[----:B------:R-:W2:Y:S05]  /*3740*/  LDG.E.64 R72, desc[UR36][R74.64+0x24c0] ;  /* 0x0024c0244a487981 */ /* 0x000eaa000c1e1b00 */
[----:B---3--:R-:W-:Y:S02]  /*3750*/  DFMA R84, R62, R76, R78 ;  /* 0x0000004c3e54722b */ /* 0x008fe4000000004e */
[----:B------:R-:W3:Y:S04]  /*3760*/  LDG.E.64 R78, desc[UR36][R46.64] ;  /* 0x000000242e4e7981 */ /* 0x000ee8000c1e1b00 */
[----:B------:R-:W3:Y:S01]  /*3770*/  LDG.E.64 R76, desc[UR36][R18.64] ;  /* 0x00000024124c7981 */ /* 0x000ee2000c1e1b00 */
[----:B------:R-:W-:Y:S01]  /*3780*/  BSSY.RECONVERGENT B0, `(.L_x_273) ;  /* 0x000001f000007945 */ /* 0x000fe20003800200 */
[----:B--2---:R-:W-:-:S08]  /*3790*/  DFMA R72, R52, R72, R84 ;  /* 0x000000483448722b */ /* 0x004fd00000000054 */
[----:B----4-:R-:W-:Y:S02]  /*37a0*/  DFMA R72, R64, R82, R72 ;  /* 0x000000524048722b */ /* 0x010fe40000000048 */
[----:B---3--:R-:W-:-:S06]  /*37b0*/  DMUL R76, R78, R76 ;  /* 0x0000004c4e4c7228 */ /* 0x008fcc0000000000 */
[----:B------:R-:W-:Y:S02]  /*37c0*/  DFMA R72, R66, R90, R72 ;  /* 0x0000005a4248722b */ /* 0x000fe40000000048 */
[----:B------:R-:W-:Y:S01]  /*37d0*/  DMUL R76, R76, R80 ;  /* 0x000000504c4c7228 */ /* 0x000fe20000000000 */
[----:B------:R-:W-:-:S05]  /*37e0*/  IADD3 R79, PT, PT, R88, 0xb6000, RZ ;  /* 0x000b6000584f7810 */ /* 0x000fca0007ffe0ff */
[----:B------:R-:W-:Y:S02]  /*37f0*/  IMAD.WIDE.U32 R70, R79, 0x8, R70 ;  /* 0x000000084f467825 */ /* 0x000fe400078e0046 */
[----:B------:R-:W-:-:S07]  /*3800*/  DFMA R72, R20, R72, R76 ;  /* 0x000000481448722b */ /* 0x000fce000000004c */
[----:B------:R0:W-:Y:S01]  /*3810*/  STG.E.64 desc[UR36][R70.64], R72 ;  /* 0x0000004846007986 */ /* 0x0001e2000c101b24 */
[----:B------:R-:W-:Y:S01]  /*3820*/  IMAD.WIDE.U32 R68, R79, 0x8, R68 ;  /* 0x000000084f447825 */ /* 0x000fe200078e0044 */
[----:B------:R-:W-:Y:S06]  /*3830*/  @P1 BRA `(.L_x_274) ;  /* 0x00000000004c1947 */ /* 0x000fec0003800000 */
[----:B------:R-:W1:Y:S01]  /*3840*/  LDCU.64 UR4, c[0x0][0x488] ;  /* 0x00009100ff0477ac */ /* 0x000e620008000a00 */
[----:B0-----:R-:W-:Y:S02]  /*3850*/  SHF.R.S32.HI R71, RZ, 0x1f, R87 ;  /* 0x0000001fff477819 */ /* 0x001fe40000011457 */
[-C--:B------:R-:W-:Y:S02]  /*3860*/  IADD3 R73, P2, PT, R4, R87.reuse, RZ ;  /* 0x0000005704497210 */ /* 0x080fe40007f5e0ff */
[----:B------:R-:W-:Y:S02]  /*3870*/  IADD3 R70, P3, PT, R86, R87, RZ ;  /* 0x0000005756467210 */ /* 0x000fe40007f7e0ff */
[-C--:B------:R-:W-:Y:S02]  /*3880*/  LEA.HI.X.SX32 R76, R4, R71.reuse, 0x1, P2 ;  /* 0x00000047044c7211 */ /* 0x080fe400010f0eff */
[----:B------:R-:W-:Y:S02]  /*3890*/  LEA.HI.X.SX32 R71, R86, R71, 0x1, P3 ;  /* 0x0000004756477211 */ /* 0x000fe400018f0eff */
[----:B-1----:R-:W-:-:S02]  /*38a0*/  LEA R72, P2, R73, UR4, 0x3 ;  /* 0x0000000449487c11 */ /* 0x002fc4000f8418ff */
[C---:B------:R-:W-:Y:S02]  /*38b0*/  LEA R74, P3, R70.reuse, UR4, 0x3 ;  /* 0x00000004464a7c11 */ /* 0x040fe4000f8618ff */
[----:B------:R-:W-:Y:S02]  /*38c0*/  LEA.HI.X R73, R73, UR5, R76, 0x3, P2 ;  /* 0x0000000549497c11 */ /* 0x000fe400090f1c4c */
[----:B------:R-:W-:Y:S02]  /*38d0*/  LEA.HI.X R75, R70, UR5, R71, 0x3, P3 ;  /* 0x00000005464b7c11 */ /* 0x000fe400098f1c47 */
[----:B------:R-:W0:Y:S02]  /*38e0*/  LDC.64 R70, c[0x0][0x450] ;  /* 0x00011400ff467b82 */ /* 0x000e240000000a00 */
[----:B------:R-:W2:Y:S04]  /*38f0*/  LDG.E.64 R72, desc[UR36][R72.64+0x8] ;  /* 0x0000082448487981 */ /* 0x000ea8000c1e1b00 */
[----:B------:R-:W2:Y:S01]  /*3900*/  LDG.E.64 R74, desc[UR36][R74.64+0x8] ;  /* 0x000008244a4a7981 */ /* 0x000ea2000c1e1b00 */
[----:B------:R-:W-:-:S04]  /*3910*/  IMAD R79, R87, 0x800, R56 ;  /* 0x00000800574f7824 */ /* 0x000fc800078e0238 */
[----:B------:R-:W-:-:S04]  /*3920*/  VIADD R79, R79, 0x3800 ;  /* 0x000038004f4f7836 */ /* 0x000fc80000000000 */
[----:B0-----:R-:W-:Y:S01]  /*3930*/  IMAD.WIDE.U32 R70, R79, 0x8, R70 ;  /* 0x000000084f467825 */ /* 0x001fe200078e0046 */
[----:B--2---:R-:W-:-:S08]  /*3940*/  DADD R76, -R72, R74 ;  /* 0x00000000484c7229 */ /* 0x004fd0000000014a */
[----:B------:R-:W-:-:S07]  /*3950*/  DFMA R76, R10, R76, R72 ;  /* 0x0000004c0a4c722b */ /* 0x000fce0000000048 */
[----:B------:R1:W-:Y:S04]  /*3960*/  STG.E.64 desc[UR36][R70.64], R76 ;  /* 0x0000004c46007986 */ /* 0x0003e8000c101b24 */
.L_x_274:
[----:B------:R-:W-:Y:S05]  /*3970*/  BSYNC.RECONVERGENT B0 ;  /* 0x0000000000007941 */ /* 0x000fea0003800200 */
.L_x_273:
[----:B------:R4:W-:Y:S01]  /*3980*/  STG.E.64 desc[UR36][R68.64], R8 ;  /* 0x0000000844007986 */ /* 0x0009e2000c101b24 */
[----:B------:R-:W-:-:S04]  /*3990*/  IADD3 R87, PT, PT, R87, 0x2, RZ ;  /* 0x0000000257577810 */ /* 0x000fc80007ffe0ff */
[----:B------:R-:W-:-:S13]  /*39a0*/  ISETP.NE.AND P2, PT, R87, 0xc, PT ;  /* 0x0000000c5700780c */ /* 0x000fda0003f45270 */
[----:B----4-:R-:W-:Y:S05]  /*39b0*/  @P2 BRA `(.L_x_275) ;  /* 0xfffffff800342947 */ /* 0x010fea000383ffff */
.L_x_264:
[----:B------:R-:W-:Y:S05]  /*39c0*/  BSYNC.RECONVERGENT B1 ;  /* 0x0000000000017941 */ /* 0x000fea0003800200 */
.L_x_263:
[----:B------:R-:W-:-:S13]  /*39d0*/  ISETP.GT.U32.AND P2, PT, R56, 0x7ff, PT ;  /* 0x000007ff3800780c */ /* 0x000fda0003f44070 */
[----:B------:R-:W-:Y:S05]  /*39e0*/  @P2 EXIT ;  /* 0x000000000000294d */ /* 0x000fea0003800000 */
[----:B------:R-:W4:Y:S02]  /*39f0*/  LDC.64 R14, c[0x0][0x388] ;  /* 0x0000e200ff0e7b82 */ /* 0x000f240000000a00 */
[----:B----4-:R-:W-:-:S05]  /*3a00*/  IMAD.WIDE R14, R56, 0x4, R14 ;  /* 0x00000004380e7825 */ /* 0x010fca00078e020e */
[----:B01----:R-:W4:Y:S01]  /*3a10*/  LDG.E R70, desc[UR36][R14.64] ;  /* 0x000000240e467981 */ /* 0x003f22000c1e1900 */
[----:B------:R-:W-:Y:S01]  /*3a20*/  BSSY.RECONVERGENT B1, `(.L_x_276) ;  /* 0x00000a2000017945 */ /* 0x000fe20003800200 */
[----:B----4-:R-:W-:-:S13]  /*3a30*/  ISETP.GE.AND P1, PT, R55, R70, PT ;  /* 0x000000463700720c */ /* 0x010fda0003f26270 */
[----:B------:R-:W-:Y:S05]  /*3a40*/  @P1 BRA `(.L_x_277) ;  /* 0x00000008007c1947 */ /* 0x000fea0003800000 */
[----:B------:R-:W4:Y:S04]  /*3a50*/  LDG.E R2, desc[UR36][R36.64] ;  /* 0x0000002424027981 */ /* 0x000f28000c1e1900 */
[----:B------:R-:W5:Y:S04]  /*3a60*/  LDG.E.64 R8, desc[UR36][R46.64] ;  /* 0x000000242e087981 */ /* 0x000f68000c1e1b00 */
[----:B------:R-:W5:Y:S01]  /*3a70*/  LDG.E.64 R20, desc[UR36][R50.64] ;  /* 0x0000002432147981 */ /* 0x000f62000c1e1b00 */
[----:B------:R-:W-:Y:S01]  /*3a80*/  IMAD.MOV.U32 R10, RZ, RZ, 0x1 ;  /* 0x00000001ff0a7424 */ /* 0x000fe200078e00ff */
[----:B----4-:R-:W-:-:S13]  /*3a90*/  ISETP.GT.AND P2, PT, R2, 0x1d, PT ;  /* 0x0000001d0200780c */ /* 0x010fda0003f44270 */
[----:B------:R-:W0:Y:S01]  /*3aa0*/  @!P2 LDC.64 R4, c[0x0][0x3c0] ;  /* 0x0000f000ff04ab82 */ /* 0x000e220000000a00 */
[----:B------:R-:W-:-:S04]  /*3ab0*/  @!P2 VIADD R3, R54, 0x800 ;  /* 0x000008003603a836 */ /* 0x000fc80000000000 */
[----:B0-----:R-:W-:-:S06]  /*3ac0*/  @!P2 IMAD.WIDE.U32 R4, R3, 0x4, R4 ;  /* 0x000000040304a825 */ /* 0x001fcc00078e0004 */
[----:B------:R-:W4:Y:S01]  /*3ad0*/  @!P2 LDG.E R4, desc[UR36][R4.64] ;  /* 0x000000240404a981 */ /* 0x000f22000c1e1900 */
[----:B-----5:R-:W-:Y:S01]  /*3ae0*/  DADD R20, R8, R20 ;  /* 0x0000000008147229 */ /* 0x020fe20000000014 */
[----:B------:R-:W-:Y:S01]  /*3af0*/  FSETP.GEU.AND P4, PT, |R9|, 6.5827683646048100446e-37, PT ;  /* 0x036000000900780b */ /* 0x000fe20003f8e200 */
[----:B------:R-:W-:Y:S01]  /*3b00*/  BSSY.RECONVERGENT B2, `(.L_x_278) ;  /* 0x0000014000027945 */ /* 0x000fe20003800200 */
[----:B------:R-:W-:-:S03]  /*3b10*/  @!P2 VIADDMNMX R3, R55, 0x1, R70, PT ;  /* 0x000000013703a846 */ /* 0x000fc60003800146 */
        /* <DEDUP_REMOVED lines=8> */
[----:B------:R-:W-:-:S10]  /*3ba0*/  DFMA R58, R10, R12, R58 ;  /* 0x0000000c0a3a722b */ /* 0x000fd4000000003a */
[----:B------:R-:W-:-:S05]  /*3bb0*/  FFMA R0, RZ, R21, R59 ;  /* 0x00000015ff007223 */ /* 0x000fca000000003b */
[----:B------:R-:W-:Y:S02]  /*3bc0*/  FSETP.GT.AND P3, PT, |R0|, 1.469367938527859385e-39, PT ;  /* 0x001000000000780b */ /* 0x000fe40003f64200 */
[----:B----4-:R-:W-:-:S04]  /*3bd0*/  @!P2 ISETP.GT.AND P1, PT, R4, 0x1d, PT ;  /* 0x0000001d0400a80c */ /* 0x010fc80003f24270 */
[----:B------:R-:W-:-:S07]  /*3be0*/  @!P2 SEL R70, R3, R70, P1 ;  /* 0x000000460346a207 */ /* 0x000fce0000800000 */
[----:B------:R-:W-:Y:S05]  /*3bf0*/  @P3 BRA P4, `(.L_x_279) ;  /* 0x0000000000103947 */ /* 0x000fea0002000000 */
[----:B------:R-:W-:Y:S01]  /*3c00*/  MOV R10, R20 ;  /* 0x00000014000a7202 */ /* 0x000fe20000000f00 */
[----:B------:R-:W-:Y:S01]  /*3c10*/  IMAD.MOV.U32 R11, RZ, RZ, R21 ;  /* 0x000000ffff0b7224 */ /* 0x000fe200078e0015 */
[----:B------:R-:W-:-:S07]  /*3c20*/  MOV R0, 0x3c40 ;  /* 0x00003c4000007802 */ /* 0x000fce0000000f00 */
[----:B---3--:R-:W-:Y:S05]  /*3c30*/  CALL.REL.NOINC `($__internal_4_$__cuda_sm20_div_rn_f64_full) ;  /* 0x0000010000707944 */ /* 0x008fea0003c00000 */
.L_x_279:
[----:B------:R-:W-:Y:S05]  /*3c40*/  BSYNC.RECONVERGENT B2 ;  /* 0x0000000000027941 */ /* 0x000fea0003800200 */
.L_x_278:
[----:B------:R-:W0:Y:S01]  /*3c50*/  LDC.64 R4, c[0x0][0x3d0] ;  /* 0x0000f400ff047b82 */ /* 0x000e220000000a00 */
[----:B------:R-:W2:Y:S01]  /*3c60*/  LDG.E R13, desc[UR36][R34.64] ;  /* 0x00000024220d7981 */ /* 0x000ea2000c1e1900 */
[----:B------:R-:W1:Y:S03]  /*3c70*/  LDCU.64 UR4, c[0x0][0x380] ;  /* 0x00007000ff0477ac */ /* 0x000e660008000a00 */
[----:B------:R-:W4:Y:S01]  /*3c80*/  LDG.E R53, desc[UR36][R32.64] ;  /* 0x0000002420357981 */ /* 0x000f22000c1e1900 */
[----:B------:R-:W3:Y:S03]  /*3c90*/  LDCU.64 UR6, c[0x0][0x380] ;  /* 0x00007000ff0677ac */ /* 0x000ee60008000a00 */
[----:B------:R-:W4:Y:S04]  /*3ca0*/  LDG.E.64 R62, desc[UR36][R44.64] ;  /* 0x000000242c3e7981 */ /* 0x000f28000c1e1b00 */
[----:B------:R-:W4:Y:S04]  /*3cb0*/  LDG.E.64 R64, desc[UR36][R42.64] ;  /* 0x000000242a407981 */ /* 0x000f28000c1e1b00 */
[----:B------:R-:W4:Y:S04]  /*3cc0*/  LDG.E.64 R66, desc[UR36][R40.64] ;  /* 0x0000002428427981 */ /* 0x000f28000c1e1b00 */
[----:B------:R-:W4:Y:S04]  /*3cd0*/  LDG.E.64 R74, desc[UR36][R38.64] ;  /* 0x00000024264a7981 */ /* 0x000f28000c1e1b00 */
[----:B0-----:R0:W4:Y:S04]  /*3ce0*/  LDG.E R57, desc[UR36][R4.64+0x8] ;  /* 0x0000082404397981 */ /* 0x001128000c1e1900 */
[----:B------:R0:W5:Y:S04]  /*3cf0*/  LDG.E R3, desc[UR36][R30.64] ;  /* 0x000000241e037981 */ /* 0x000168000c1e1900 */
[----:B------:R0:W5:Y:S04]  /*3d00*/  LDG.E R0, desc[UR36][R28.64] ;  /* 0x000000241c007981 */ /* 0x000168000c1e1900 */
[----:B------:R0:W5:Y:S01]  /*3d10*/  LDG.E.64 R8, desc[UR36][R26.64] ;  /* 0x000000241a087981 */ /* 0x000162000c1e1b00 */
[----:B-1----:R-:W-:Y:S01]  /*3d20*/  DSETP.GE.AND P1, PT, R58, UR4, PT ;  /* 0x000000043a007e2a */ /* 0x002fe2000bf26000 */
[----:B------:R-:W1:Y:S05]  /*3d30*/  LDCU.64 UR4, c[0x0][0x490] ;  /* 0x00009200ff0477ac */ /* 0x000e6a0008000a00 */
[----:B---3--:R-:W-:-:S02]  /*3d40*/  FSEL R10, R58, UR6, !P1 ;  /* 0x000000063a0a7c08 */ /* 0x008fc4000c800000 */
[----:B------:R-:W-:-:S06]  /*3d50*/  FSEL R11, R59, UR7, !P1 ;  /* 0x000000073b0b7c08 */ /* 0x000fcc000c800000 */
[----:B------:R-:W-:-:S06]  /*3d60*/  DMUL R10, R10, 8 ;  /* 0x402000000a0a7828 */ /* 0x000fcc0000000000 */
[----:B0-----:R-:W0:Y:S01]  /*3d70*/  F2I.F64.TRUNC R5, R10 ;  /* 0x0000000a00057311 */ /* 0x001e22000030d100 */
[----:B------:R-:W-:Y:S01]  /*3d80*/  BSSY.RECONVERGENT B0, `(.L_x_280) ;  /* 0x000006a000007945 */ /* 0x000fe20003800200 */
[----:B------:R-:W-:Y:S02]  /*3d90*/  VIADD R70, R70, 0xffffffff ;  /* 0xffffffff46467836 */ /* 0x000fe40000000000 */
[----:B------:R-:W-:Y:S02]  /*3da0*/  IMAD.MOV.U32 R71, RZ, RZ, R54 ;  /* 0x000000ffff477224 */ /* 0x000fe400078e0036 */
[C---:B--2---:R-:W-:Y:S02]  /*3db0*/  IMAD R4, R2.reuse, 0x5, R13 ;  /* 0x0000000502047824 */ /* 0x044fe400078e020d */
[----:B------:R-:W2:Y:S01]  /*3dc0*/  LDC.64 R12, c[0x0][0x4a8] ;  /* 0x00012a00ff0c7b82 */ /* 0x000ea20000000a00 */
[----:B----4-:R-:W-:Y:S02]  /*3dd0*/  IMAD R2, R2, 0x5, R53 ;  /* 0x0000000502027824 */ /* 0x010fe400078e0235 */
[----:B0-----:R-:W0:Y:S01]  /*3de0*/  I2F.F64 R52, R5 ;  /* 0x0000000500347312 */ /* 0x001e220000201c00 */
[----:B------:R-:W-:-:S02]  /*3df0*/  VIADD R4, R4, 0xfffffffa ;  /* 0xfffffffa04047836 */ /* 0x000fc40000000000 */
[----:B------:R-:W-:Y:S02]  /*3e00*/  IADD3 R2, PT, PT, R2, -0x1, RZ ;  /* 0xffffffff02027810 */ /* 0x000fe40007ffe0ff */
[----:B------:R-:W-:-:S03]  /*3e10*/  IMAD R4, R4, R57, RZ ;  /* 0x0000003904047224 */ /* 0x000fc600078e02ff */
[----:B------:R-:W-:Y:S01]  /*3e20*/  IMAD R2, R57, R2, RZ ;  /* 0x0000000239027224 */ /* 0x000fe200078e02ff */
[----:B------:R-:W-:Y:S01]  /*3e30*/  SHF.R.S32.HI R57, RZ, 0x1f, R5 ;  /* 0x0000001fff397819 */ /* 0x000fe20000011405 */
[----:B0-----:R-:W-:Y:S01]  /*3e40*/  DADD R10, R10, -R52 ;  /* 0x000000000a0a7229 */ /* 0x001fe20000000834 */
[C---:B------:R-:W-:Y:S02]  /*3e50*/  IADD3 R68, P1, PT, R5.reuse, R4, RZ ;  /* 0x0000000405447210 */ /* 0x040fe40007f3e0ff */
[----:B------:R-:W-:Y:S02]  /*3e60*/  IADD3 R87, P2, PT, R5, R2, RZ ;  /* 0x0000000205577210 */ /* 0x000fe40007f5e0ff */
[-C--:B------:R-:W-:Y:S02]  /*3e70*/  LEA.HI.X.SX32 R53, R4, R57.reuse, 0x1, P1 ;  /* 0x0000003904357211 */ /* 0x080fe400008f0eff */
[----:B-1----:R-:W-:Y:S01]  /*3e80*/  LEA R88, P1, R68, UR4, 0x3 ;  /* 0x0000000444587c11 */ /* 0x002fe2000f8218ff */
[----:B------:R-:W-:Y:S01]  /*3e90*/  DADD R72, -R10, 1 ;  /* 0x3ff000000a487429 */ /* 0x000fe20000000100 */
[----:B------:R-:W-:-:S02]  /*3ea0*/  LEA.HI.X.SX32 R2, R2, R57, 0x1, P2 ;  /* 0x0000003902027211 */ /* 0x000fc400010f0eff */
[----:B------:R-:W-:Y:S02]  /*3eb0*/  LEA.HI.X R68, R68, UR5, R53, 0x3, P1 ;  /* 0x0000000544447c11 */ /* 0x000fe400088f1c35 */
[----:B--2---:R-:W-:Y:S02]  /*3ec0*/  IADD3 R12, P1, PT, R12, 0x40, RZ ;  /* 0x000000400c0c7810 */ /* 0x004fe40007f3e0ff */
[C---:B------:R-:W-:Y:S01]  /*3ed0*/  LEA R86, P2, R87.reuse, UR4, 0x3 ;  /* 0x0000000457567c11 */ /* 0x040fe2000f8418ff */
[C---:B------:R-:W-:Y:S02]  /*3ee0*/  DMUL R52, R10.reuse, R62 ;  /* 0x0000003e0a347228 */ /* 0x040fe40000000000 */
[----:B------:R-:W-:Y:S01]  /*3ef0*/  IMAD.X R13, RZ, RZ, R13, P1 ;  /* 0x000000ffff0d7224 */ /* 0x000fe200008e060d */
[----:B------:R-:W-:Y:S01]  /*3f00*/  LEA.HI.X R87, R87, UR5, R2, 0x3, P2 ;  /* 0x0000000557577c11 */ /* 0x000fe200090f1c02 */
[C---:B------:R-:W-:Y:S01]  /*3f10*/  DMUL R58, R10.reuse, R64 ;  /* 0x000000400a3a7228 */ /* 0x040fe20000000000 */
[----:B------:R-:W-:Y:S01]  /*3f20*/  IADD3 R88, P1, PT, R88, 0x50, RZ ;  /* 0x0000005058587810 */ /* 0x000fe20007f3e0ff */
[----:B------:R-:W-:Y:S01]  /*3f30*/  DMUL R60, R10, R66 ;  /* 0x000000420a3c7228 */ /* 0x000fe20000000000 */
[----:B------:R-:W-:Y:S01]  /*3f40*/  IADD3 R86, P2, PT, R86, 0x50, RZ ;  /* 0x0000005056567810 */ /* 0x000fe20007f5e0ff */
[----:B------:R-:W-:-:S02]  /*3f50*/  DMUL R62, R72, R62 ;  /* 0x0000003e483e7228 */ /* 0x000fc40000000000 */
[C---:B------:R-:W-:Y:S02]  /*3f60*/  DMUL R64, R72.reuse, R64 ;  /* 0x0000004048407228 */ /* 0x040fe40000000000 */
[C---:B------:R-:W-:Y:S02]  /*3f70*/  DMUL R66, R72.reuse, R66 ;  /* 0x0000004248427228 */ /* 0x040fe40000000000 */
[-C--:B------:R-:W-:Y:S01]  /*3f80*/  DMUL R72, R72, R74.reuse ;  /* 0x0000004a48487228 */ /* 0x080fe20000000000 */
[----:B------:R-:W-:Y:S01]  /*3f90*/  SHF.L.U32 R2, R5, 0x3, RZ ;  /* 0x0000000305027819 */ /* 0x000fe200000006ff */
[----:B------:R-:W-:Y:S01]  /*3fa0*/  DMUL R74, R10, R74 ;  /* 0x0000004a0a4a7228 */ /* 0x000fe20000000000 */
[----:B------:R-:W-:Y:S01]  /*3fb0*/  MOV R4, 0x1d4000 ;  /* 0x001d400000047802 */ /* 0x000fe20000000f00 */
[----:B------:R-:W-:Y:S02]  /*3fc0*/  IMAD.MOV.U32 R57, RZ, RZ, R56 ;  /* 0x000000ffff397224 */ /* 0x000fe400078e0038 */
[----:B------:R-:W-:-:S02]  /*3fd0*/  IMAD.X R5, RZ, RZ, R68, P1 ;  /* 0x000000ffff057224 */ /* 0x000fc400008e0644 */
[----:B------:R-:W-:-:S07]  /*3fe0*/  IMAD.X R87, RZ, RZ, R87, P2 ;  /* 0x000000ffff577224 */ /* 0x000fce00010e0657 */
.L_x_281:
[----:B------:R-:W0:Y:S01]  /*3ff0*/  LDC.64 R92, c[0x0][0x4a0] ;  /* 0x00012800ff5c7b82 */ /* 0x000e220000000a00 */
[----:B------:R-:W2:Y:S04]  /*4000*/  LDG.E.64 R68, desc[UR36][R16.64] ;  /* 0x0000002410447981 */ /* 0x000ea8000c1e1b00 */
[----:B------:R-:W3:Y:S03]  /*4010*/  LDG.E.64 R80, desc[UR36][R22.64] ;  /* 0x0000002416507981 */ /* 0x000ee6000c1e1b00 */
[----:B------:R-:W1:Y:S01]  /*4020*/  LDC.64 R90, c[0x0][0x498] ;  /* 0x00012600ff5a7b82 */ /* 0x000e620000000a00 */
[----:B0----5:R-:W-:-:S05]  /*4030*/  IMAD.WIDE R92, R0, 0x8, R92 ;  /* 0x00000008005c7825 */ /* 0x021fca00078e025c */
[----:B------:R-:W4:Y:S04]  /*4040*/  LDG.E.64 R78, desc[UR36][R92.64+-0x8] ;  /* 0xfffff8245c4e7981 */ /* 0x000f28000c1e1b00 */
[----:B------:R-:W4:Y:S01]  /*4050*/  LDG.E.64 R76, desc[UR36][R92.64] ;  /* 0x000000245c4c7981 */ /* 0x000f22000c1e1b00 */
[----:B-1----:R-:W-:-:S05]  /*4060*/  IMAD.WIDE R90, R3, 0x8, R90 ;  /* 0x00000008035a7825 */ /* 0x002fca00078e025a */
[----:B------:R-:W3:Y:S04]  /*4070*/  LDG.E.64 R82, desc[UR36][R90.64+-0x8] ;  /* 0xfffff8245a527981 */ /* 0x000ee8000c1e1b00 */
[----:B------:R-:W3:Y:S01]  /*4080*/  LDG.E.64 R84, desc[UR36][R90.64] ;  /* 0x000000245a547981 */ /* 0x000ee2000c1e1b00 */
[----:B----4-:R-:W-:-:S08]  /*4090*/  DADD R76, -R78, R76 ;  /* 0x000000004e4c7229 */ /* 0x010fd0000000014c */
[----:B--2---:R-:W-:Y:S01]  /*40a0*/  DFMA R76, R68, R76, R78 ;  /* 0x0000004c444c722b */ /* 0x004fe2000000004e */
[----:B------:R-:W2:Y:S04]  /*40b0*/  LDG.E.64 R68, desc[UR36][R18.64] ;  /* 0x0000002412447981 */ /* 0x000ea8000c1e1b00 */
[----:B------:R-:W4:Y:S01]  /*40c0*/  LDG.E.64 R78, desc[UR36][R24.64] ;  /* 0x00000024184e7981 */ /* 0x000f22000c1e1b00 */
[----:B---3--:R-:W-:Y:S01]  /*40d0*/  DADD R84, -R82, R84 ;  /* 0x0000000052547229 */ /* 0x008fe20000000154 */
[----:B------:R-:W-:-:S07]  /*40e0*/  MOV R89, R5 ;  /* 0x0000000500597202 */ /* 0x000fce0000000f00 */
[----:B------:R-:W-:Y:S01]  /*40f0*/  DFMA R80, R80, R84, R82 ;  /* 0x000000545050722b */ /* 0x000fe20000000052 */
[----:B------:R-:W3:Y:S04]  /*4100*/  LDG.E.64 R82, desc[UR36][R88.64+-0x48] ;  /* 0xffffb82458527981 */ /* 0x000ee8000c1e1b00 */
[----:B------:R-:W3:Y:S01]  /*4110*/  LDG.E.64 R84, desc[UR36][R86.64+-0x50] ;  /* 0xffffb02456547981 */ /* 0x000ee2000c1e1b00 */
[----:B--2---:R-:W-:-:S03]  /*4120*/  DMUL R76, R68, R76 ;  /* 0x0000004c444c7228 */ /* 0x004fc60000000000 */
[----:B------:R-:W2:Y:S05]  /*4130*/  LDG.E.64 R68, desc[UR36][R88.64+-0x50] ;  /* 0xffffb02458447981 */ /* 0x000eaa000c1e1b00 */
[----:B----4-:R-:W-:Y:S01]  /*4140*/  DFMA R78, R78, R80, R76 ;  /* 0x000000504e4e722b */ /* 0x010fe2000000004c */
[----:B------:R-:W4:Y:S04]  /*4150*/  LDG.E.64 R80, desc[UR36][R88.64+-0x8] ;  /* 0xfffff82458507981 */ /* 0x000f28000c1e1b00 */
[----:B------:R-:W4:Y:S01]  /*4160*/  LDG.E.64 R76, desc[UR36][R88.64] ;  /* 0x00000024584c7981 */ /* 0x000f22000c1e1b00 */
[----:B---3--:R-:W-:-:S08]  /*4170*/  DMUL R82, R52, R82 ;  /* 0x0000005234527228 */ /* 0x008fd00000000000 */
[----:B--2---:R-:W-:Y:S02]  /*4180*/  DFMA R68, R62, R68, R82 ;  /* 0x000000443e44722b */ /* 0x004fe40000000052 */
[----:B------:R-:W2:Y:S06]  /*4190*/  LDG.E.64 R82, desc[UR36][R86.64] ;  /* 0x0000002456527981 */ /* 0x000eac000c1e1b00 */
[----:B----4-:R-:W-:Y:S02]  /*41a0*/  DFMA R80, R64, R80, R68 ;  /* 0x000000504050722b */ /* 0x010fe40000000044 */
[----:B------:R-:W3:Y:S06]  /*41b0*/  LDG.E.64 R68, desc[UR36][R86.64+-0x48] ;  /* 0xffffb82456447981 */ /* 0x000eec000c1e1b00 */
[----:B------:R-:W-:Y:S01]  /*41c0*/  DFMA R80, R58, R76, R80 ;  /* 0x0000004c3a50722b */ /* 0x000fe20000000050 */
[----:B------:R-:W4:Y:S07]  /*41d0*/  LDG.E.64 R76, desc[UR36][R86.64+-0x8] ;  /* 0xfffff824564c7981 */ /* 0x000f2e000c1e1b00 */
[----:B------:R-:W-:-:S02]  /*41e0*/  DFMA R84, R66, R84, R80 ;  /* 0x000000544254722b */ /* 0x000fc40000000050 */
[----:B------:R-:W2:Y:S01]  /*41f0*/  LDG.E.64 R80, desc[UR36][R46.64] ;  /* 0x000000242e507981 */ /* 0x000ea2000c1e1b00 */
[----:B------:R-:W-:Y:S01]  /*4200*/  ISETP.NE.AND P1, PT, R55, R70, PT ;  /* 0x000000463700720c */ /* 0x000fe20003f25270 */
[----:B------:R-:W-:-:S04]  /*4210*/  VIADD R5, R71, 0x1d4000 ;  /* 0x001d400047057836 */ /* 0x000fc80000000000 */
[----:B---3--:R-:W-:-:S08]  /*4220*/  DFMA R68, R60, R68, R84 ;  /* 0x000000443c44722b */ /* 0x008fd00000000054 */
[----:B----4-:R-:W-:Y:S02]  /*4230*/  DFMA R76, R72, R76, R68 ;  /* 0x0000004c484c722b */ /* 0x010fe40000000044 */
[----:B------:R-:W0:Y:S06]  /*4240*/  LDC.64 R68, c[0x0][0x3f8] ;  /* 0x0000fe00ff447b82 */ /* 0x000e2c0000000a00 */
[----:B--2---:R-:W-:Y:S02]  /*4250*/  DFMA R76, R74, R82, R76 ;  /* 0x000000524a4c722b */ /* 0x004fe4000000004c */
[----:B------:R-:W-:Y:S01]  /*4260*/  DMUL R78, R80, R78 ;  /* 0x0000004e504e7228 */ /* 0x000fe20000000000 */
[----:B------:R-:W-:-:S07]  /*4270*/  @!P1 IMAD.WIDE R82, R2, 0x8, R12 ;  /* 0x0000000802529825 */ /* 0x000fce00078e020c */
[----:B------:R-:W-:Y:S01]  /*4280*/  DFMA R84, R20, R76, R78 ;  /* 0x0000004c1454722b */ /* 0x000fe2000000004e */
[----:B------:R-:W1:Y:S01]  /*4290*/  LDC.64 R76, c[0x0][0x438] ;  /* 0x00010e00ff4c7b82 */ /* 0x000e620000000a00 */
[----:B0-----:R-:W-:-:S07]  /*42a0*/  IMAD.WIDE.U32 R90, R5, 0x8, R68 ;  /* 0x00000008055a7825 */ /* 0x001fce00078e0044 */
[----:B------:R-:W0:Y:S01]  /*42b0*/  @!P1 LDC.64 R68, c[0x0][0x450] ;  /* 0x00011400ff449b82 */ /* 0x000e220000000a00 */
[----:B------:R2:W-:Y:S04]  /*42c0*/  STG.E.64 desc[UR36][R90.64], R84 ;  /* 0x000000545a007986 */ /* 0x0005e8000c101b24 */
[----:B------:R-:W3:Y:S04]  /*42d0*/  @!P1 LDG.E.64 R80, desc[UR36][R82.64+-0x40] ;  /* 0xffffc02452509981 */ /* 0x000ee8000c1e1b00 */
[----:B------:R-:W3:Y:S01]  /*42e0*/  @!P1 LDG.E.64 R78, desc[UR36][R82.64] ;  /* 0x00000024524e9981 */ /* 0x000ee2000c1e1b00 */
[----:B-1----:R-:W-:Y:S01]  /*42f0*/  IMAD.WIDE.U32 R76, R5, 0x8, R76 ;  /* 0x00000008054c7825 */ /* 0x002fe200078e004c */
[----:B------:R-:W-:-:S02]  /*4300*/  IADD3 R4, PT, PT, R4, 0x1a000, RZ ;  /* 0x0001a00004047810 */ /* 0x000fc40007ffe0ff */
[----:B------:R-:W-:Y:S01]  /*4310*/  IADD3 R86, P2, PT, R86, 0x1248, RZ ;  /* 0x0000124856567810 */ /* 0x000fe20007f5e0ff */
[----:B------:R-:W-:Y:S01]  /*4320*/  VIADD R0, R0, 0x3 ;  /* 0x0000000300007836 */ /* 0x000fe20000000000 */
[----:B------:R-:W-:Y:S01]  /*4330*/  IADD3 R71, PT, PT, R71, 0x1a000, RZ ;  /* 0x0001a00047477810 */ /* 0x000fe20007ffe0ff */
[----:B------:R-:W-:Y:S01]  /*4340*/  VIADD R2, R2, 0x1 ;  /* 0x0000000102027836 */ /* 0x000fe20000000000 */
[----:B------:R-:W-:Y:S01]  /*4350*/  IADD3 R3, PT, PT, R3, 0xa, RZ ;  /* 0x0000000a03037810 */ /* 0x000fe20007ffe0ff */
[----:B------:R-:W-:Y:S01]  /*4360*/  IMAD.X R87, RZ, RZ, R87, P2 ;  /* 0x000000ffff577224 */ /* 0x000fe200010e0657 */
[----:B---3--:R-:W-:-:S08]  /*4370*/  @!P1 DADD R78, -R80, R78 ;  /* 0x00000000504e9229 */ /* 0x008fd0000000014e */
[----:B------:R-:W-:Y:S01]  /*4380*/  @!P1 DFMA R78, R10, R78, R80 ;  /* 0x0000004e0a4e922b */ /* 0x000fe20000000050 */
[----:B------:R-:W-:-:S04]  /*4390*/  @!P1 VIADD R81, R57, 0x9000 ;  /* 0x0000900039519836 */ /* 0x000fc80000000000 */
[----:B0-----:R-:W-:-:S05]  /*43a0*/  @!P1 IMAD.WIDE.U32 R68, R81, 0x8, R68 ;  /* 0x0000000851449825 */ /* 0x001fca00078e0044 */
[----:B------:R2:W-:Y:S01]  /*43b0*/  @!P1 STG.E.64 desc[UR36][R68.64], R78 ;  /* 0x0000004e44009986 */ /* 0x0005e2000c101b24 */
[----:B------:R-:W-:-:S03]  /*43c0*/  IADD3 R88, P1, PT, R88, 0x1248, RZ ;  /* 0x0000124858587810 */ /* 0x000fc60007f3e0ff */
[----:B------:R2:W-:Y:S02]  /*43d0*/  STG.E.64 desc[UR36][R76.64], R8 ;  /* 0x000000084c007986 */ /* 0x0005e4000c101b24 */
[----:B------:R-:W-:Y:S01]  /*43e0*/  IMAD.X R5, RZ, RZ, R89, P1 ;  /* 0x000000ffff057224 */ /* 0x000fe200008e0659 */
[----:B------:R-:W-:Y:S01]  /*43f0*/  ISETP.NE.AND P1, PT, R4, 0x2a4000, PT ;  /* 0x002a40000400780c */ /* 0x000fe20003f25270 */
[----:B------:R-:W-:-:S12]  /*4400*/  VIADD R57, R57, 0x800 ;  /* 0x0000080039397836 */ /* 0x000fd80000000000 */
[----:B--2---:R-:W-:Y:S05]  /*4410*/  @P1 BRA `(.L_x_281) ;  /* 0xfffffff800f41947 */ /* 0x004fea000383ffff */
[----:B------:R-:W-:Y:S05]  /*4420*/  BSYNC.RECONVERGENT B0 ;  /* 0x0000000000007941 */ /* 0x000fea0003800200 */
.L_x_280:
[----:B------:R0:W5:Y:S02]  /*4430*/  LDG.E R70, desc[UR36][R48.64] ;  /* 0x0000002430467981 */ /* 0x000164000c1e1900 */
.L_x_277:
[----:B------:R-:W-:Y:S05]  /*4440*/  BSYNC.RECONVERGENT B1 ;  /* 0x0000000000017941 */ /* 0x000fea0003800200 */
.L_x_276:
[----:B-----5:R-:W-:Y:S01]  /*4450*/  ISETP.LT.OR P1, PT, R55, R70, P0 ;  /* 0x000000463700720c */ /* 0x020fe20000721670 */
[----:B------:R-:W-:-:S12]  /*4460*/  BSSY.RECONVERGENT B0, `(.L_x_282) ;  /* 0x000009a000007945 */ /* 0x000fd80003800200 */
[----:B------:R-:W-:Y:S05]  /*4470*/  @P1 BRA `(.L_x_283) ;  /* 0x0000000800601947 */ /* 0x000fea0003800000 */
[----:B------:R-:W1:Y:S01]  /*4480*/  LDC.64 R2, c[0x0][0x440] ;  /* 0x00011000ff027b82 */ /* 0x000e620000000a00 */
[----:B------:R-:W4:Y:S04]  /*4490*/  LDG.E R0, desc[UR36][R36.64] ;  /* 0x0000002424007981 */ /* 0x000f28000c1e1900 */
[----:B------:R-:W4:Y:S03]  /*44a0*/  LDG.E R9, desc[UR36][R34.64] ;  /* 0x0000002422097981 */ /* 0x000f26000c1e1900 */
[----:B------:R-:W0:Y:S01]  /*44b0*/  LDC.64 R4, c[0x0][0x4b0] ;  /* 0x00012c00ff047b82 */ /* 0x000e220000000a00 */
[----:B------:R-:W2:Y:S04]  /*44c0*/  LDG.E R11, desc[UR36][R32.64] ;  /* 0x00000024200b7981 */ /* 0x000ea8000c1e1900 */
[----:B------:R-:W3:Y:S03]  /*44d0*/  LDG.E.64 R52, desc[UR36][R42.64] ;  /* 0x000000242a347981 */ /* 0x000ee6000c1e1b00 */
[----:B------:R-:W0:Y:S01]  /*44e0*/  LDC.64 R68, c[0x0][0x438] ;  /* 0x00010e00ff447b82 */ /* 0x000e220000000a00 */
[----:B------:R-:W3:Y:S04]  /*44f0*/  LDG.E.64 R60, desc[UR36][R40.64] ;  /* 0x00000024283c7981 */ /* 0x000ee8000c1e1b00 */
[----:B------:R-:W3:Y:S04]  /*4500*/  LDG.E.64 R64, desc[UR36][R38.64] ;  /* 0x0000002426407981 */ /* 0x000ee8000c1e1b00 */
[----:B-1----:R-:W3:Y:S04]  /*4510*/  LDG.E R2, desc[UR36][R2.64+0x8] ;  /* 0x0000082402027981 */ /* 0x002ee8000c1e1900 */
[----:B------:R-:W3:Y:S01]  /*4520*/  LDG.E.64 R20, desc[UR36][R50.64] ;  /* 0x0000002432147981 */ /* 0x000ee2000c1e1b00 */
[----:B----4-:R-:W-:-:S04]  /*4530*/  IMAD R9, R0, 0x5, R9 ;  /* 0x0000000500097824 */ /* 0x010fc800078e0209 */
[----:B------:R-:W-:Y:S02]  /*4540*/  VIADD R9, R9, 0xffffffbe ;  /* 0xffffffbe09097836 */ /* 0x000fe40000000000 */
[----:B--2---:R-:W-:Y:S02]  /*4550*/  IMAD R11, R0, 0x5, R11 ;  /* 0x00000005000b7824 */ /* 0x004fe400078e020b */
[----:B---3--:R-:W-:-:S04]  /*4560*/  IMAD R9, R9, R2, RZ ;  /* 0x0000000209097224 */ /* 0x008fc800078e02ff */
[----:B0-----:R-:W-:Y:S01]  /*4570*/  IMAD.WIDE R8, R9, 0x8, R4 ;  /* 0x0000000809087825 */ /* 0x001fe200078e0204 */
[----:B------:R-:W-:-:S04]  /*4580*/  IADD3 R11, PT, PT, R11, -0x3d, RZ ;  /* 0xffffffc30b0b7810 */ /* 0x000fc80007ffe0ff */
[----:B------:R-:W2:Y:S01]  /*4590*/  LDG.E.64 R58, desc[UR36][R8.64+0x8] ;  /* 0x00000824083a7981 */ /* 0x000ea2000c1e1b00 */
[----:B------:R-:W-:-:S03]  /*45a0*/  IMAD R3, R2, R11, RZ ;  /* 0x0000000b02037224 */ /* 0x000fc600078e02ff */
[----:B------:R-:W3:Y:S01]  /*45b0*/  LDG.E.64 R10, desc[UR36][R44.64] ;  /* 0x000000242c0a7981 */ /* 0x000ee2000c1e1b00 */
[----:B------:R-:W-:-:S03]  /*45c0*/  IMAD.WIDE R4, R3, 0x8, R4 ;  /* 0x0000000803047825 */ /* 0x000fc600078e0204 */
[----:B------:R-:W3:Y:S04]  /*45d0*/  LDG.E.64 R12, desc[UR36][R8.64] ;  /* 0x00000024080c7981 */ /* 0x000ee8000c1e1b00 */
[----:B------:R-:W4:Y:S04]  /*45e0*/  LDG.E.64 R62, desc[UR36][R4.64] ;  /* 0x00000024043e7981 */ /* 0x000f28000c1e1b00 */
[----:B------:R-:W4:Y:S04]  /*45f0*/  LDG.E.64 R66, desc[UR36][R4.64+0x8] ;  /* 0x0000082404427981 */ /* 0x000f28000c1e1b00 */
[----:B------:R-:W4:Y:S01]  /*4600*/  LDG.E.64 R2, desc[UR36][R26.64] ;  /* 0x000000241a027981 */ /* 0x000f22000c1e1b00 */
[----:B------:R-:W-:Y:S01]  /*4610*/  IMAD.WIDE.U32 R68, R54, 0x8, R68 ;  /* 0x0000000836447825 */ /* 0x000fe200078e0044 */
[----:B--2---:R-:W-:Y:S01]  /*4620*/  DMUL R52, R52, R58 ;  /* 0x0000003a34347228 */ /* 0x004fe20000000000 */
[----:B------:R-:W0:Y:S07]  /*4630*/  LDC.64 R58, c[0x0][0x3f8] ;  /* 0x0000fe00ff3a7b82 */ /* 0x000e2e0000000a00 */
[----:B---3--:R-:W-:-:S08]  /*4640*/  DFMA R10, R10, R12, R52 ;  /* 0x0000000c0a0a722b */ /* 0x008fd00000000034 */
[----:B----4-:R-:W-:-:S08]  /*4650*/  DFMA R10, R60, R62, R10 ;  /* 0x0000003e3c0a722b */ /* 0x010fd0000000000a */
[----:B------:R-:W-:Y:S01]  /*4660*/  DFMA R64, R64, R66, R10 ;  /* 0x000000424040722b */ /* 0x000fe2000000000a */
[----:B0-----:R-:W-:Y:S01]  /*4670*/  IMAD.WIDE.U32 R58, R54, 0x8, R58 ;  /* 0x00000008363a7825 */ /* 0x001fe200078e003a */
[----:B------:R-:W-:Y:S02]  /*4680*/  IADD3 R10, P2, PT, R68, 0x1000000, RZ ;  /* 0x01000000440a7810 */ /* 0x000fe40007f5e0ff */
[----:B------:R-:W-:-:S04]  /*4690*/  IADD3 R12, P1, PT, R58, 0x1000000, RZ ;  /* 0x010000003a0c7810 */ /* 0x000fc80007f3e0ff */
[----:B------:R-:W-:Y:S01]  /*46a0*/  DMUL R20, R20, R64 ;  /* 0x0000004014147228 */ /* 0x000fe20000000000 */
[----:B------:R-:W-:Y:S02]  /*46b0*/  IMAD.X R11, RZ, RZ, R69, P2 ;  /* 0x000000ffff0b7224 */ /* 0x000fe400010e0645 */
[----:B------:R-:W-:-:S05]  /*46c0*/  IMAD.X R13, RZ, RZ, R59, P1 ;  /* 0x000000ffff0d7224 */ /* 0x000fca00008e063b */
[----:B------:R0:W-:Y:S04]  /*46d0*/  STG.E.64 desc[UR36][R12.64+-0x160000], R20 ;  /* 0xea0000140c007986 */ /* 0x0001e8000c101b24 */
[----:B------:R-:W-:Y:S04]  /*46e0*/  STG.E.64 desc[UR36][R10.64+-0x160000], R2 ;  /* 0xea0000020a007986 */ /* 0x000fe8000c101b24 */
[----:B------:R-:W2:Y:S04]  /*46f0*/  LDG.E.64 R62, desc[UR36][R42.64] ;  /* 0x000000242a3e7981 */ /* 0x000ea8000c1e1b00 */
[----:B------:R-:W2:Y:S04]  /*4700*/  LDG.E.64 R64, desc[UR36][R8.64+0x760] ;  /* 0x0007602408407981 */ /* 0x000ea8000c1e1b00 */
[----:B------:R-:W3:Y:S04]  /*4710*/  LDG.E.64 R58, desc[UR36][R44.64] ;  /* 0x000000242c3a7981 */ /* 0x000ee8000c1e1b00 */
[----:B------:R-:W3:Y:S04]  /*4720*/  LDG.E.64 R60, desc[UR36][R8.64+0x758] ;  /* 0x00075824083c7981 */ /* 0x000ee8000c1e1b00 */
[----:B------:R-:W4:Y:S04]  /*4730*/  LDG.E.64 R66, desc[UR36][R40.64] ;  /* 0x0000002428427981 */ /* 0x000f28000c1e1b00 */
[----:B------:R-:W4:Y:S04]  /*4740*/  LDG.E.64 R68, desc[UR36][R4.64+0x758] ;  /* 0x0007582404447981 */ /* 0x000f28000c1e1b00 */
[----:B------:R-:W4:Y:S04]  /*4750*/  LDG.E.64 R70, desc[UR36][R38.64] ;  /* 0x0000002426467981 */ /* 0x000f28000c1e1b00 */
[----:B------:R-:W4:Y:S04]  /*4760*/  LDG.E.64 R72, desc[UR36][R4.64+0x760] ;  /* 0x0007602404487981 */ /* 0x000f28000c1e1b00 */
[----:B------:R-:W4:Y:S01]  /*4770*/  LDG.E.64 R52, desc[UR36][R50.64] ;  /* 0x0000002432347981 */ /* 0x000f22000c1e1b00 */
[----:B--2---:R-:W-:-:S08]  /*4780*/  DMUL R62, R62, R64 ;  /* 0x000000403e3e7228 */ /* 0x004fd00000000000 */
[----:B---3--:R-:W-:-:S08]  /*4790*/  DFMA R58, R58, R60, R62 ;  /* 0x0000003c3a3a722b */ /* 0x008fd0000000003e */
[----:B----4-:R-:W-:-:S08]  /*47a0*/  DFMA R58, R66, R68, R58 ;  /* 0x00000044423a722b */ /* 0x010fd0000000003a */
[----:B------:R-:W-:-:S08]  /*47b0*/  DFMA R58, R70, R72, R58 ;  /* 0x00000048463a722b */ /* 0x000fd0000000003a */
[----:B------:R-:W-:-:S07]  /*47c0*/  DMUL R52, R52, R58 ;  /* 0x0000003a34347228 */ /* 0x000fce0000000000 */
        /* <DEDUP_REMOVED lines=10> */
[----:B0-----:R-:W4:Y:S01]  /*4870*/  LDG.E.64 R20, desc[UR36][R50.64] ;  /* 0x0000002432147981 */ /* 0x001f22000c1e1b00 */
        /* <DEDUP_REMOVED lines=15> */
[----:B-1----:R-:W4:Y:S01]  /*4970*/  LDG.E.64 R52, desc[UR36][R50.64] ;  /* 0x0000002432347981 */ /* 0x002f22000c1e1b00 */
        /* <DEDUP_REMOVED lines=38> */
[----:B------:R4:W-:Y:S04]  /*4be0*/  STG.E.64 desc[UR36][R10.64+0x2b0000], R2 ;  /* 0x2b0000020a007986 */ /* 0x0009e8000c101b24 */
        /* <DEDUP_REMOVED lines=32> */
[----:B------:R1:W5:Y:S02]  /*4df0*/  LDG.E R70, desc[UR36][R14.64] ;  /* 0x000000240e467981 */ /* 0x000364000c1e1900 */
.L_x_283:
[----:B------:R-:W-:Y:S05]  /*4e00*/  BSYNC.RECONVERGENT B0 ;  /* 0x0000000000007941 */ /* 0x000fea0003800200 */
.L_x_282:
[----:B-----5:R-:W-:Y:S01]  /*4e10*/  ISETP.GE.AND P1, PT, R55, R70, PT ;  /* 0x000000463700720c */ /* 0x020fe20003f26270 */
[----:B------:R-:W-:-:S12]  /*4e20*/  BSSY.RECONVERGENT B1, `(.L_x_284) ;  /* 0x00000a3000017945 */ /* 0x000fd80003800200 */
[----:B------:R-:W-:Y:S05]  /*4e30*/  @P1 BRA `(.L_x_285) ;  /* 0x0000000800841947 */ /* 0x000fea0003800000 */
[----:B------:R-:W4:Y:S01]  /*4e40*/  LDG.E R20, desc[UR36][R36.64] ;  /* 0x0000002424147981 */ /* 0x000f22000c1e1900 */
[----:B-1----:R-:W1:Y:S03]  /*4e50*/  LDC.64 R2, c[0x0][0x460] ;  /* 0x00011800ff027b82 */ /* 0x002e660000000a00 */
[----:B------:R-:W5:Y:S01]  /*4e60*/  LDG.E.64 R8, desc[UR36][R46.64] ;  /* 0x000000242e087981 */ /* 0x000f62000c1e1b00 */
[----:B-1----:R-:W-:-:S05]  /*4e70*/  IMAD.WIDE.U32 R52, R54, 0x8, R2 ;  /* 0x0000000836347825 */ /* 0x002fca00078e0002 */
[----:B------:R-:W5:Y:S01]  /*4e80*/  LDG.E.64 R2, desc[UR36][R52.64] ;  /* 0x0000002434027981 */ /* 0x000f62000c1e1b00 */
[----:B----4-:R-:W-:-:S13]  /*4e90*/  ISETP.GT.AND P2, PT, R20, 0x1d, PT ;  /* 0x0000001d1400780c */ /* 0x010fda0003f44270 */
[----:B------:R-:W1:Y:S01]  /*4ea0*/  @!P2 LDC.64 R4, c[0x0][0x3c0] ;  /* 0x0000f000ff04ab82 */ /* 0x000e620000000a00 */
[----:B------:R-:W-:-:S05]  /*4eb0*/  @!P2 IADD3 R13, PT, PT, R54, 0x800, RZ ;  /* 0x00000800360da810 */ /* 0x000fca0007ffe0ff */
[----:B-1----:R-:W-:-:S06]  /*4ec0*/  @!P2 IMAD.WIDE.U32 R12, R13, 0x4, R4 ;  /* 0x000000040d0ca825 */ /* 0x002fcc00078e0004 */
[----:B------:R-:W4:Y:S01]  /*4ed0*/  @!P2 LDG.E R12, desc[UR36][R12.64] ;  /* 0x000000240c0ca981 */ /* 0x000f22000c1e1900 */
[----:B-----5:R-:W-:-:S06]  /*4ee0*/  DADD R2, R8, R2 ;  /* 0x0000000008027229 */ /* 0x020fcc0000000002 */
[----:B------:R-:W1:Y:S01]  /*4ef0*/  MUFU.RCP64H R5, R3 ;  /* 0x0000000300057308 */ /* 0x000e620000001800 */
[----:B------:R-:W-:-:S06]  /*4f00*/  IMAD.MOV.U32 R4, RZ, RZ, 0x1 ;  /* 0x00000001ff047424 */ /* 0x000fcc00078e00ff */
[----:B-1----:R-:W-:-:S08]  /*4f10*/  DFMA R10, -R2, R4, 1 ;  /* 0x3ff00000020a742b */ /* 0x002fd00000000104 */
        /* <DEDUP_REMOVED lines=9> */
[----:B------:R-:W-:Y:S01]  /*4fb0*/  FSETP.GT.AND P3, PT, |R0|, 1.469367938527859385e-39, PT ;  /* 0x001000000000780b */ /* 0x000fe20003f64200 */
[----:B------:R-:W-:Y:S01]  /*4fc0*/  BSSY.RECONVERGENT B2, `(.L_x_286) ;  /* 0x0000009000027945 */ /* 0x000fe20003800200 */
[----:B------:R-:W-:Y:S02]  /*4fd0*/  @!P2 VIADDMNMX R5, R55, 0x1, R70, PT ;  /* 0x000000013705a846 */ /* 0x000fe40003800146 */
[----:B----4-:R-:W-:-:S04]  /*4fe0*/  @!P2 ISETP.GT.AND P1, PT, R12, 0x1d, PT ;  /* 0x0000001d0c00a80c */ /* 0x010fc80003f24270 */
[----:B------:R-:W-:-:S05]  /*4ff0*/  @!P2 SEL R70, R5, R70, P1 ;  /* 0x000000460546a207 */ /* 0x000fca0000800000 */
[----:B------:R-:W-:Y:S05]  /*5000*/  @P3 BRA P4, `(.L_x_287) ;  /* 0x0000000000103947 */ /* 0x000fea0002000000 */
[----:B------:R-:W-:Y:S01]  /*5010*/  IMAD.MOV.U32 R10, RZ, RZ, R2 ;  /* 0x000000ffff0a7224 */ /* 0x000fe200078e0002 */
[----:B------:R-:W-:Y:S02]  /*5020*/  MOV R11, R3 ;  /* 0x00000003000b7202 */ /* 0x000fe40000000f00 */
[----:B------:R-:W-:-:S07]  /*5030*/  MOV R0, 0x5050 ;  /* 0x0000505000007802 */ /* 0x000fce0000000f00 */
[----:B0--3--:R-:W-:Y:S05]  /*5040*/  CALL.REL.NOINC `($__internal_4_$__cuda_sm20_div_rn_f64_full) ;  /* 0x000000ec006c7944 */ /* 0x009fea0003c00000 */
.L_x_287:
[----:B------:R-:W-:Y:S05]  /*5050*/  BSYNC.RECONVERGENT B2 ;  /* 0x0000000000027941 */ /* 0x000fea0003800200 */
.L_x_286:
[----:B------:R-:W1:Y:S01]  /*5060*/  LDC.64 R8, c[0x0][0x3d0] ;  /* 0x0000f400ff087b82 */ /* 0x000e620000000a00 */
[----:B------:R-:W2:Y:S01]  /*5070*/  LDG.E R21, desc[UR36][R34.64] ;  /* 0x0000002422157981 */ /* 0x000ea2000c1e1900 */
[----:B------:R-:W4:Y:S03]  /*5080*/  LDCU.64 UR4, c[0x0][0x380] ;  /* 0x00007000ff0477ac */ /* 0x000f260008000a00 */
[----:B------:R-:W3:Y:S01]  /*5090*/  LDG.E R57, desc[UR36][R32.64] ;  /* 0x0000002420397981 */ /* 0x000ee2000c1e1900 */
[----:B------:R-:W0:Y:S03]  /*50a0*/  LDCU.64 UR6, c[0x0][0x380] ;  /* 0x00007000ff0677ac */ /* 0x000e260008000a00 */
[----:B------:R-:W3:Y:S04]  /*50b0*/  LDG.E.64 R62, desc[UR36][R44.64] ;  /* 0x000000242c3e7981 */ /* 0x000ee8000c1e1b00 */
[----:B------:R-:W3:Y:S04]  /*50c0*/  LDG.E.64 R64, desc[UR36][R42.64] ;  /* 0x000000242a407981 */ /* 0x000ee8000c1e1b00 */
[----:B------:R-:W3:Y:S04]  /*50d0*/  LDG.E.64 R66, desc[UR36][R40.64] ;  /* 0x0000002428427981 */ /* 0x000ee8000c1e1b00 */
[----:B------:R-:W3:Y:S04]  /*50e0*/  LDG.E.64 R74, desc[UR36][R38.64] ;  /* 0x00000024264a7981 */ /* 0x000ee8000c1e1b00 */
[----:B-1----:R1:W3:Y:S04]  /*50f0*/  LDG.E R53, desc[UR36][R8.64+0xc] ;  /* 0x00000c2408357981 */ /* 0x0022e8000c1e1900 */
[----:B------:R0:W5:Y:S04]  /*5100*/  LDG.E R4, desc[UR36][R30.64] ;  /* 0x000000241e047981 */ /* 0x000168000c1e1900 */
[----:B------:R0:W5:Y:S04]  /*5110*/  LDG.E R0, desc[UR36][R28.64] ;  /* 0x000000241c007981 */ /* 0x000168000c1e1900 */
[----:B------:R1:W5:Y:S01]  /*5120*/  LDG.E.64 R10, desc[UR36][R26.64] ;  /* 0x000000241a0a7981 */ /* 0x000362000c1e1b00 */
[----:B----4-:R-:W-:Y:S01]  /*5130*/  DSETP.GE.AND P1, PT, R58, UR4, PT ;  /* 0x000000043a007e2a */ /* 0x010fe2000bf26000 */
[----:B------:R-:W4:Y:S05]  /*5140*/  LDCU.64 UR4, c[0x0][0x4b8] ;  /* 0x00009700ff0477ac */ /* 0x000f2a0008000a00 */
[----:B0-----:R-:W-:-:S02]  /*5150*/  FSEL R12, R58, UR6, !P1 ;  /* 0x000000063a0c7c08 */ /* 0x001fc4000c800000 */
[----:B------:R-:W-:-:S06]  /*5160*/  FSEL R13, R59, UR7, !P1 ;  /* 0x000000073b0d7c08 */ /* 0x000fcc000c800000 */
[----:B------:R-:W-:-:S06]  /*5170*/  DMUL R12, R12, 8 ;  /* 0x402000000c0c7828 */ /* 0x000fcc0000000000 */
[----:B------:R-:W1:Y:S08]  /*5180*/  F2I.F64.TRUNC R5, R12 ;  /* 0x0000000c00057311 */ /* 0x000e70000030d100 */
[----:B-1----:R-:W0:Y:S02]  /*5190*/  I2F.F64 R8, R5 ;  /* 0x0000000500087312 */ /* 0x002e240000201c00 */
[----:B0-----:R-:W-:-:S08]  /*51a0*/  DADD R12, R12, -R8 ;  /* 0x000000000c0c7229 */ /* 0x001fd00000000808 */
[----:B------:R-:W-:Y:S01]  /*51b0*/  DADD R72, -R12, 1 ;  /* 0x3ff000000c487429 */ /* 0x000fe20000000100 */
[----:B------:R-:W-:Y:S01]  /*51c0*/  BSSY.RECONVERGENT B0, `(.L_x_288) ;  /* 0x0000067000007945 */ /* 0x000fe20003800200 */
[----:B------:R-:W-:Y:S01]  /*51d0*/  VIADD R70, R70, 0xffffffff ;  /* 0xffffffff46467836 */ /* 0x000fe20000000000 */
[----:B------:R-:W-:Y:S01]  /*51e0*/  MOV R71, R54 ;  /* 0x0000003600477202 */ /* 0x000fe20000000f00 */
[----:B------:R-:W-:Y:S02]  /*51f0*/  IMAD.MOV.U32 R8, RZ, RZ, 0x2a4000 ;  /* 0x002a4000ff087424 */ /* 0x000fe400078e00ff */
[C---:B--2---:R-:W-:Y:S02]  /*5200*/  IMAD R52, R20.reuse, 0x5, R21 ;  /* 0x0000000514347824 */ /* 0x044fe400078e0215 */
[----:B---3--:R-:W-:Y:S02]  /*5210*/  IMAD R57, R20, 0x5, R57 ;  /* 0x0000000514397824 */ /* 0x008fe400078e0239 */
[----:B------:R-:W0:Y:S01]  /*5220*/  LDC.64 R20, c[0x0][0x4d0] ;  /* 0x00013400ff147b82 */ /* 0x000e220000000a00 */
[----:B------:R-:W-:-:S02]  /*5230*/  VIADD R52, R52, 0xfffffffa ;  /* 0xfffffffa34347836 */ /* 0x000fc40000000000 */
[----:B------:R-:W-:Y:S02]  /*5240*/  VIADD R58, R57, 0xffffffff ;  /* 0xffffffff393a7836 */ /* 0x000fe40000000000 */
[----:B------:R-:W-:Y:S02]  /*5250*/  IMAD R52, R52, R53, RZ ;  /* 0x0000003534347224 */ /* 0x000fe400078e02ff */
[----:B------:R-:W-:Y:S01]  /*5260*/  IMAD R58, R53, R58, RZ ;  /* 0x0000003a353a7224 */ /* 0x000fe200078e02ff */
[----:B------:R-:W-:Y:S02]  /*5270*/  SHF.R.S32.HI R53, RZ, 0x1f, R5 ;  /* 0x0000001fff357819 */ /* 0x000fe40000011405 */
[C---:B------:R-:W-:Y:S02]  /*5280*/  IADD3 R57, P1, PT, R5.reuse, R52, RZ ;  /* 0x0000003405397210 */ /* 0x040fe40007f3e0ff */
[----:B------:R-:W-:Y:S02]  /*5290*/  IADD3 R87, P2, PT, R5, R58, RZ ;  /* 0x0000003a05577210 */ /* 0x000fe40007f5e0ff */
[----:B------:R-:W-:-:S02]  /*52a0*/  LEA.HI.X.SX32 R52, R52, R53, 0x1, P1 ;  /* 0x0000003534347211 */ /* 0x000fc400008f0eff */
[C---:B----4-:R-:W-:Y:S02]  /*52b0*/  LEA R88, P1, R57.reuse, UR4, 0x3 ;  /* 0x0000000439587c11 */ /* 0x050fe4000f8218ff */
[----:B------:R-:W-:Y:S02]  /*52c0*/  LEA.HI.X.SX32 R58, R58, R53, 0x1, P2 ;  /* 0x000000353a3a7211 */ /* 0x000fe400010f0eff */
[----:B------:R-:W-:Y:S02]  /*52d0*/  LEA.HI.X R9, R57, UR5, R52, 0x3, P1 ;  /* 0x0000000539097c11 */ /* 0x000fe400088f1c34 */
[C---:B------:R-:W-:Y:S02]  /*52e0*/  LEA R86, P2, R87.reuse, UR4, 0x3 ;  /* 0x0000000457567c11 */ /* 0x040fe4000f8418ff */
[----:B0-----:R-:W-:Y:S01]  /*52f0*/  IADD3 R20, P1, PT, R20, 0x40, RZ ;  /* 0x0000004014147810 */ /* 0x001fe20007f3e0ff */
[C---:B------:R-:W-:Y:S01]  /*5300*/  DMUL R52, R12.reuse, R62 ;  /* 0x0000003e0c347228 */ /* 0x040fe20000000000 */
[----:B------:R-:W-:Y:S01]  /*5310*/  LEA.HI.X R87, R87, UR5, R58, 0x3, P2 ;  /* 0x0000000557577c11 */ /* 0x000fe200090f1c3a */
[C---:B------:R-:W-:Y:S01]  /*5320*/  DMUL R58, R12.reuse, R64 ;  /* 0x000000400c3a7228 */ /* 0x040fe20000000000 */
[----:B------:R-:W-:Y:S01]  /*5330*/  IADD3.X R21, PT, PT, RZ, R21, RZ, P1, !PT ;  /* 0x00000015ff157210 */ /* 0x000fe20000ffe4ff */
[----:B------:R-:W-:Y:S01]  /*5340*/  DMUL R60, R12, R66 ;  /* 0x000000420c3c7228 */ /* 0x000fe20000000000 */
[----:B------:R-:W-:Y:S01]  /*5350*/  IADD3 R86, P2, PT, R86, 0x50, RZ ;  /* 0x0000005056567810 */ /* 0x000fe20007f5e0ff */
[C---:B------:R-:W-:Y:S01]  /*5360*/  DMUL R62, R72.reuse, R62 ;  /* 0x0000003e483e7228 */ /* 0x040fe20000000000 */
[----:B------:R-:W-:Y:S01]  /*5370*/  IADD3 R88, P1, PT, R88, 0x50, RZ ;  /* 0x0000005058587810 */ /* 0x000fe20007f3e0ff */
[----:B------:R-:W-:-:S02]  /*5380*/  DMUL R64, R72, R64 ;  /* 0x0000004048407228 */ /* 0x000fc40000000000 */
[C---:B------:R-:W-:Y:S02]  /*5390*/  DMUL R66, R72.reuse, R66 ;  /* 0x0000004248427228 */ /* 0x040fe40000000000 */
[-C--:B------:R-:W-:Y:S02]  /*53a0*/  DMUL R72, R72, R74.reuse ;  /* 0x0000004a48487228 */ /* 0x080fe40000000000 */
[----:B------:R-:W-:Y:S01]  /*53b0*/  DMUL R74, R12, R74 ;  /* 0x0000004a0c4a7228 */ /* 0x000fe20000000000 */
[----:B------:R-:W-:Y:S01]  /*53c0*/  IMAD.MOV.U32 R57, RZ, RZ, R56 ;  /* 0x000000ffff397224 */ /* 0x000fe200078e0038 */
[----:B------:R-:W-:Y:S01]  /*53d0*/  IADD3.X R9, PT, PT, RZ, R9, RZ, P1, !PT ;  /* 0x00000009ff097210 */ /* 0x000fe20000ffe4ff */
[----:B------:R-:W-:Y:S02]  /*53e0*/  IMAD.SHL.U32 R5, R5, 0x8, RZ ;  /* 0x0000000805057824 */ /* 0x000fe400078e00ff */
[----:B------:R-:W-:-:S07]  /*53f0*/  IMAD.X R87, RZ, RZ, R87, P2 ;  /* 0x000000ffff577224 */ /* 0x000fce00010e0657 */
.L_x_289:
        /* <DEDUP_REMOVED lines=15> */
[----:B------:R-:W-:-:S07]  /*54f0*/  IMAD.MOV.U32 R89, RZ, RZ, R9 ;  /* 0x000000ffff597224 */ /* 0x000fce00078e0009 */
        /* <DEDUP_REMOVED lines=17> */
[----:B------:R-:W-:Y:S02]  /*5610*/  ISETP.NE.AND P1, PT, R55, R70, PT ;  /* 0x000000463700720c */ /* 0x000fe40003f25270 */
[----:B------:R-:W-:-:S03]  /*5620*/  IADD3 R9, PT, PT, R71, 0x2a4000, RZ ;  /* 0x002a400047097810 */ /* 0x000fc60007ffe0ff */
        /* <DEDUP_REMOVED lines=13> */
[----:B-1----:R-:W-:-:S04]  /*5700*/  IMAD.WIDE.U32 R76, R9, 0x8, R76 ;  /* 0x00000008094c7825 */ /* 0x002fc800078e004c */
[----:B------:R-:W-:Y:S01]  /*5710*/  VIADD R8, R8, 0x1a000 ;  /* 0x0001a00008087836 */ /* 0x000fe20000000000 */
[----:B------:R-:W-:Y:S01]  /*5720*/  IADD3 R86, P2, PT, R86, 0x1248, RZ ;  /* 0x0000124856567810 */ /* 0x000fe20007f5e0ff */
[----:B------:R-:W-:Y:S01]  /*5730*/  VIADD R71, R71, 0x1a000 ;  /* 0x0001a00047477836 */ /* 0x000fe20000000000 */
[----:B------:R-:W-:Y:S01]  /*5740*/  IADD3 R5, PT, PT, R5, 0x1, RZ ;  /* 0x0000000105057810 */ /* 0x000fe20007ffe0ff */
[----:B------:R-:W-:Y:S02]  /*5750*/  VIADD R0, R0, 0x3 ;  /* 0x0000000300007836 */ /* 0x000fe40000000000 */
[----:B------:R-:W-:Y:S02]  /*5760*/  IMAD.X R87, RZ, RZ, R87, P2 ;  /* 0x000000ffff577224 */ /* 0x000fe400010e0657 */
[----:B------:R-:W-:Y:S01]  /*5770*/  VIADD R4, R4, 0xa ;  /* 0x0000000a04047836 */ /* 0x000fe20000000000 */
[----:B---3--:R-:W-:-:S08]  /*5780*/  @!P1 DADD R78, -R80, R78 ;  /* 0x00000000504e9229 */ /* 0x008fd0000000014e */
[----:B------:R-:W-:Y:S01]  /*5790*/  @!P1 DFMA R78, R12, R78, R80 ;  /* 0x0000004e0c4e922b */ /* 0x000fe20000000050 */
[----:B------:R-:W-:-:S04]  /*57a0*/  @!P1 VIADD R81, R57, 0xd000 ;  /* 0x0000d00039519836 */ /* 0x000fc80000000000 */
[----:B0-----:R-:W-:-:S05]  /*57b0*/  @!P1 IMAD.WIDE.U32 R68, R81, 0x8, R68 ;  /* 0x0000000851449825 */ /* 0x001fca00078e0044 */
[----:B------:R2:W-:Y:S01]  /*57c0*/  @!P1 STG.E.64 desc[UR36][R68.64], R78 ;  /* 0x0000004e44009986 */ /* 0x0005e2000c101b24 */
[----:B------:R-:W-:-:S03]  /*57d0*/  IADD3 R88, P1, PT, R88, 0x1248, RZ ;  /* 0x0000124858587810 */ /* 0x000fc60007f3e0ff */
[----:B------:R2:W-:Y:S01]  /*57e0*/  STG.E.64 desc[UR36][R76.64], R10 ;  /* 0x0000000a4c007986 */ /* 0x0005e2000c101b24 */
[----:B------:R-:W-:Y:S02]  /*57f0*/  IADD3.X R9, PT, PT, RZ, R89, RZ, P1, !PT ;  /* 0x00000059ff097210 */ /* 0x000fe40000ffe4ff */
[----:B------:R-:W-:Y:S02]  /*5800*/  ISETP.NE.AND P1, PT, R8, 0x374000, PT ;  /* 0x003740000800780c */ /* 0x000fe40003f25270 */
[----:B------:R-:W-:-:S11]  /*5810*/  IADD3 R57, PT, PT, R57, 0x800, RZ ;  /* 0x0000080039397810 */ /* 0x000fd60007ffe0ff */
[----:B--2---:R-:W-:Y:S05]  /*5820*/  @P1 BRA `(.L_x_289) ;  /* 0xfffffff800f41947 */ /* 0x004fea000383ffff */
[----:B------:R-:W-:Y:S05]  /*5830*/  BSYNC.RECONVERGENT B0 ;  /* 0x0000000000007941 */ /* 0x000fea0003800200 */
.L_x_288:
[----:B------:R4:W5:Y:S02]  /*5840*/  LDG.E R70, desc[UR36][R48.64] ;  /* 0x0000002430467981 */ /* 0x000964000c1e1900 */
.L_x_285:
[----:B------:R-:W-:Y:S05]  /*5850*/  BSYNC.RECONVERGENT B1 ;  /* 0x0000000000017941 */ /* 0x000fea0003800200 */
.L_x_284:
[----:B-----5:R-:W-:Y:S01]  /*5860*/  ISETP.LT.OR P1, PT, R55, R70, P0 ;  /* 0x000000463700720c */ /* 0x020fe20000721670 */
[----:B------:R-:W-:-:S12]  /*5870*/  BSSY.RECONVERGENT B0, `(.L_x_290) ;  /* 0x00000a0000007945 */ /* 0x000fd80003800200 */
[----:B------:R-:W-:Y:S05]  /*5880*/  @P1 BRA `(.L_x_291) ;  /* 0x0000000800781947 */ /* 0x000fea0003800000 */
[----:B-1----:R-:W1:Y:S01]  /*5890*/  LDC.64 R2, c[0x0][0x440] ;  /* 0x00011000ff027b82 */ /* 0x002e620000000a00 */
[----:B------:R-:W3:Y:S04]  /*58a0*/  LDG.E R0, desc[UR36][R36.64] ;  /* 0x0000002424007981 */ /* 0x000ee8000c1e1900 */
[----:B------:R-:W3:Y:S03]  /*58b0*/  LDG.E R9, desc[UR36][R34.64] ;  /* 0x0000002422097981 */ /* 0x000ee6000c1e1900 */
[----:B------:R-:W0:Y:S01]  /*58c0*/  LDC.64 R4, c[0x0][0x4d8] ;  /* 0x00013600ff047b82 */ /* 0x000e220000000a00 */
[----:B------:R-:W4:Y:S04]  /*58d0*/  LDG.E R13, desc[UR36][R32.64] ;  /* 0x00000024200d7981 */ /* 0x000f28000c1e1900 */
[----:B------:R-:W4:Y:S03]  /*58e0*/  LDG.E.64 R52, desc[UR36][R42.64] ;  /* 0x000000242a347981 */ /* 0x000f26000c1e1b00 */
[----:B------:R-:W0:Y:S01]  /*58f0*/  LDC.64 R70, c[0x0][0x438] ;  /* 0x00010e00ff467b82 */ /* 0x000e220000000a00 */
[----:B--2---:R-:W2:Y:S04]  /*5900*/  LDG.E.64 R62, desc[UR36][R40.64] ;  /* 0x00000024283e7981 */ /* 0x004ea8000c1e1b00 */
[----:B------:R-:W2:Y:S04]  /*5910*/  LDG.E.64 R66, desc[UR36][R38.64] ;  /* 0x0000002426427981 */ /* 0x000ea8000c1e1b00 */
[----:B-1----:R-:W2:Y:S01]  /*5920*/  LDG.E R2, desc[UR36][R2.64+0xc] ;  /* 0x00000c2402027981 */ /* 0x002ea2000c1e1900 */
[----:B---3--:R-:W-:-:S04]  /*5930*/  IMAD R9, R0, 0x5, R9 ;  /* 0x0000000500097824 */ /* 0x008fc800078e0209 */
[----:B------:R-:W-:Y:S02]  /*5940*/  VIADD R9, R9, 0xffffffbe ;  /* 0xffffffbe09097836 */ /* 0x000fe40000000000 */
[----:B----4-:R-:W-:Y:S02]  /*5950*/  IMAD R13, R0, 0x5, R13 ;  /* 0x00000005000d7824 */ /* 0x010fe400078e020d */
[----:B--2---:R-:W-:-:S04]  /*5960*/  IMAD R9, R9, R2, RZ ;  /* 0x0000000209097224 */ /* 0x004fc800078e02ff */
[----:B0-----:R-:W-:Y:S02]  /*5970*/  IMAD.WIDE R10, R9, 0x8, R4 ;  /* 0x00000008090a7825 */ /* 0x001fe400078e0204 */
[----:B------:R-:W0:Y:S03]  /*5980*/  LDC.64 R8, c[0x0][0x460] ;  /* 0x00011800ff087b82 */ /* 0x000e260000000a00 */
[----:B------:R-:W2:Y:S01]  /*5990*/  LDG.E.64 R58, desc[UR36][R10.64+0x8] ;  /* 0x000008240a3a7981 */ /* 0x000ea2000c1e1b00 */
[----:B------:R-:W-:-:S03]  /*59a0*/  VIADD R13, R13, 0xffffffc3 ;  /* 0xffffffc30d0d7836 */ /* 0x000fc60000000000 */
[----:B------:R-:W3:Y:S01]  /*59b0*/  LDG.E.64 R20, desc[UR36][R10.64] ;  /* 0x000000240a147981 */ /* 0x000ee2000c1e1b00 */
[----:B------:R-:W-:-:S03]  /*59c0*/  IMAD R3, R2, R13, RZ ;  /* 0x0000000d02037224 */ /* 0x000fc600078e02ff */
[----:B------:R-:W3:Y:S01]  /*59d0*/  LDG.E.64 R12, desc[UR36][R44.64] ;  /* 0x000000242c0c7981 */ /* 0x000ee2000c1e1b00 */
[----:B------:R-:W-:-:S03]  /*59e0*/  IMAD.WIDE R4, R3, 0x8, R4 ;  /* 0x0000000803047825 */ /* 0x000fc600078e0204 */
[----:B------:R-:W4:Y:S04]  /*59f0*/  LDG.E.64 R2, desc[UR36][R26.64] ;  /* 0x000000241a027981 */ /* 0x000f28000c1e1b00 */
[----:B------:R-:W4:Y:S04]  /*5a00*/  LDG.E.64 R64, desc[UR36][R4.64] ;  /* 0x0000002404407981 */ /* 0x000f28000c1e1b00 */
[----:B------:R-:W4:Y:S01]  /*5a10*/  LDG.E.64 R68, desc[UR36][R4.64+0x8] ;  /* 0x0000082404447981 */ /* 0x000f22000c1e1b00 */
[----:B0-----:R-:W-:-:S05]  /*5a20*/  IMAD.WIDE.U32 R8, R54, 0x8, R8 ;  /* 0x0000000836087825 */ /* 0x001fca00078e0008 */
[----:B------:R-:W4:Y:S01]  /*5a30*/  LDG.E.64 R60, desc[UR36][R8.64] ;  /* 0x00000024083c7981 */ /* 0x000f22000c1e1b00 */
[----:B--2---:R-:W-:Y:S01]  /*5a40*/  DMUL R52, R52, R58 ;  /* 0x0000003a34347228 */ /* 0x004fe20000000000 */
[----:B------:R-:W0:Y:S07]  /*5a50*/  LDC.64 R58, c[0x0][0x3f8] ;  /* 0x0000fe00ff3a7b82 */ /* 0x000e2e0000000a00 */
[----:B---3--:R-:W-:-:S08]  /*5a60*/  DFMA R12, R12, R20, R52 ;  /* 0x000000140c0c722b */ /* 0x008fd00000000034 */
[----:B----4-:R-:W-:-:S08]  /*5a70*/  DFMA R12, R62, R64, R12 ;  /* 0x000000403e0c722b */ /* 0x010fd0000000000c */
[----:B------:R-:W-:Y:S01]  /*5a80*/  DFMA R66, R66, R68, R12 ;  /* 0x000000444242722b */ /* 0x000fe2000000000c */
[----:B0-----:R-:W-:-:S04]  /*5a90*/  IMAD.WIDE.U32 R20, R54, 0x8, R58 ;  /* 0x0000000836147825 */ /* 0x001fc800078e003a */
[----:B------:R-:W-:Y:S01]  /*5aa0*/  IMAD.WIDE.U32 R12, R54, 0x8, R70 ;  /* 0x00000008360c7825 */ /* 0x000fe200078e0046 */
[----:B------:R-:W-:Y:S02]  /*5ab0*/  IADD3 R58, P1, PT, R20, 0x1000000, RZ ;  /* 0x01000000143a7810 */ /* 0x000fe40007f3e0ff */
[----:B------:R-:W-:Y:S01]  /*5ac0*/  DMUL R60, R60, R66 ;  /* 0x000000423c3c7228 */ /* 0x000fe20000000000 */
[----:B------:R-:W-:Y:S02]  /*5ad0*/  IADD3 R52, P2, PT, R12, 0x1000000, RZ ;  /* 0x010000000c347810 */ /* 0x000fe40007f5e0ff */
[----:B------:R-:W-:-:S03]  /*5ae0*/  IADD3.X R59, PT, PT, RZ, R21, RZ, P1, !PT ;  /* 0x00000015ff3b7210 */ /* 0x000fc60000ffe4ff */
[----:B------:R-:W-:Y:S02]  /*5af0*/  IMAD.X R53, RZ, RZ, R13, P2 ;  /* 0x000000ffff357224 */ /* 0x000fe400010e060d */
        /* <DEDUP_REMOVED lines=50> */
[----:B------:R-:W3:Y:S04]  /*5e20*/  LDG.E.64 R68, desc[UR36][R42.64] ;  /* 0x000000242a447981 */ /* 0x000ee8000c1e1b00 */
[----:B------:R-:W3:Y:S04]  /*5e30*/  LDG.E.64 R70, desc[UR36][R10.64+0x1d68] ;  /* 0x001d68240a467981 */ /* 0x000ee8000c1e1b00 */
[----:B------:R-:W4:Y:S04]  /*5e40*/  LDG.E.64 R64, desc[UR36][R44.64] ;  /* 0x000000242c407981 */ /* 0x000f28000c1e1b00 */
[----:B------:R-:W4:Y:S04]  /*5e50*/  LDG.E.64 R66, desc[UR36][R10.64+0x1d60] ;  /* 0x001d60240a427981 */ /* 0x000f28000c1e1b00 */
[----:B------:R-:W2:Y:S04]  /*5e60*/  LDG.E.64 R72, desc[UR36][R40.64] ;  /* 0x0000002428487981 */ /* 0x000ea8000c1e1b00 */
[----:B------:R-:W2:Y:S04]  /*5e70*/  LDG.E.64 R74, desc[UR36][R4.64+0x1d60] ;  /* 0x001d6024044a7981 */ /* 0x000ea8000c1e1b00 */
[----:B------:R-:W2:Y:S04]  /*5e80*/  LDG.E.64 R76, desc[UR36][R38.64] ;  /* 0x00000024264c7981 */ /* 0x000ea8000c1e1b00 */
[----:B------:R-:W2:Y:S04]  /*5e90*/  LDG.E.64 R78, desc[UR36][R4.64+0x1d68] ;  /* 0x001d6824044e7981 */ /* 0x000ea8000c1e1b00 */
[----:B0-----:R-:W2:Y:S01]  /*5ea0*/  LDG.E.64 R60, desc[UR36][R8.64] ;  /* 0x00000024083c7981 */ /* 0x001ea2000c1e1b00 */
[----:B------:R-:W-:-:S02]  /*5eb0*/  IADD3 R20, P1, PT, R20, 0x2000000, RZ ;  /* 0x0200000014147810 */ /* 0x000fc40007f3e0ff */
[----:B------:R-:W-:-:S03]  /*5ec0*/  IADD3 R12, P2, PT, R12, 0x2000000, RZ ;  /* 0x020000000c0c7810 */ /* 0x000fc60007f5e0ff */
[----:B------:R-:W-:Y:S01]  /*5ed0*/  IMAD.X R21, RZ, RZ, R21, P1 ;  /* 0x000000ffff157224 */ /* 0x000fe200008e0615 */
[----:B------:R-:W-:Y:S01]  /*5ee0*/  IADD3.X R13, PT, PT, RZ, R13, RZ, P2, !PT ;  /* 0x0000000dff0d7210 */ /* 0x000fe200017fe4ff */
[----:B---3--:R-:W-:-:S08]  /*5ef0*/  DMUL R68, R68, R70 ;  /* 0x0000004644447228 */ /* 0x008fd00000000000 */
[----:B----4-:R-:W-:-:S08]  /*5f00*/  DFMA R64, R64, R66, R68 ;  /* 0x000000424040722b */ /* 0x010fd00000000044 */
[----:B--2---:R-:W-:-:S08]  /*5f10*/  DFMA R64, R72, R74, R64 ;  /* 0x0000004a4840722b */ /* 0x004fd00000000040 */
[----:B------:R-:W-:-:S08]  /*5f20*/  DFMA R64, R76, R78, R64 ;  /* 0x0000004e4c40722b */ /* 0x000fd00000000040 */
[----:B------:R-:W-:-:S07]  /*5f30*/  DMUL R60, R60, R64 ;  /* 0x000000403c3c7228 */ /* 0x000fce0000000000 */
[----:B------:R0:W-:Y:S04]  /*5f40*/  STG.E.64 desc[UR36][R20.64+-0x7a0000], R60 ;  /* 0x8600003c14007986 */ /* 0x0001e8000c101b24 */
[----:B------:R-:W-:Y:S04]  /*5f50*/  STG.E.64 desc[UR36][R12.64+-0x7a0000], R2 ;  /* 0x860000020c007986 */ /* 0x000fe8000c101b24 */
[----:B------:R-:W2:Y:S04]  /*5f60*/  LDG.E.64 R64, desc[UR36][R42.64] ;  /* 0x000000242a407981 */ /* 0x000ea8000c1e1b00 */
[----:B------:R-:W2:Y:S04]  /*5f70*/  LDG.E.64 R66, desc[UR36][R10.64+0x24c0] ;  /* 0x0024c0240a427981 */ /* 0x000ea8000c1e1b00 */
[----:B-1----:R-:W3:Y:S04]  /*5f80*/  LDG.E.64 R58, desc[UR36][R44.64] ;  /* 0x000000242c3a7981 */ /* 0x002ee8000c1e1b00 */
        /* <DEDUP_REMOVED lines=15> */
[----:B0-----:R-:W4:Y:S04]  /*6080*/  LDG.E.64 R60, desc[UR36][R44.64] ;  /* 0x000000242c3c7981 */ /* 0x001f28000c1e1b00 */
[----:B------:R-:W4:Y:S04]  /*6090*/  LDG.E.64 R62, desc[UR36][R10.64+0x2c10] ;  /* 0x002c10240a3e7981 */ /* 0x000f28000c1e1b00 */
[----:B------:R-:W2:Y:S04]  /*60a0*/  LDG.E.64 R68, desc[UR36][R40.64] ;  /* 0x0000002428447981 */ /* 0x000ea8000c1e1b00 */
[----:B------:R-:W2:Y:S04]  /*60b0*/  LDG.E.64 R70, desc[UR36][R4.64+0x2c10] ;  /* 0x002c102404467981 */ /* 0x000ea8000c1e1b00 */
[----:B------:R-:W2:Y:S04]  /*60c0*/  LDG.E.64 R72, desc[UR36][R38.64] ;  /* 0x0000002426487981 */ /* 0x000ea8000c1e1b00 */
[----:B------:R-:W2:Y:S04]  /*60d0*/  LDG.E.64 R74, desc[UR36][R4.64+0x2c18] ;  /* 0x002c1824044a7981 */ /* 0x000ea8000c1e1b00 */
[----:B------:R-:W2:Y:S01]  /*60e0*/  LDG.E.64 R58, desc[UR36][R8.64] ;  /* 0x00000024083a7981 */ /* 0x000ea2000c1e1b00 */
[----:B---3--:R-:W-:-:S08]  /*60f0*/  DMUL R64, R64, R66 ;  /* 0x0000004240407228 */ /* 0x008fd00000000000 */
[----:B----4-:R-:W-:-:S08]  /*6100*/  DFMA R60, R60, R62, R64 ;  /* 0x0000003e3c3c722b */ /* 0x010fd00000000040 */
[----:B--2---:R-:W-:-:S08]  /*6110*/  DFMA R60, R68, R70, R60 ;  /* 0x00000046443c722b */ /* 0x004fd0000000003c */
[----:B------:R-:W-:-:S08]  /*6120*/  DFMA R60, R72, R74, R60 ;  /* 0x0000004a483c722b */ /* 0x000fd0000000003c */
[----:B------:R-:W-:-:S07]  /*6130*/  DMUL R58, R58, R60 ;  /* 0x0000003c3a3a7228 */ /* 0x000fce0000000000 */
[----:B------:R0:W-:Y:S04]  /*6140*/  STG.E.64 desc[UR36][R20.64+-0x600000], R58 ;  /* 0xa000003a14007986 */ /* 0x0001e8000c101b24 */
[----:B------:R0:W-:Y:S04]  /*6150*/  STG.E.64 desc[UR36][R12.64+-0x600000], R2 ;  /* 0xa00000020c007986 */ /* 0x0001e8000c101b24 */
[----:B------:R-:W2:Y:S04]  /*6160*/  LDG.E.64 R64, desc[UR36][R10.64+0x3370] ;  /* 0x003370240a407981 */ /* 0x000ea8000c1e1b00 */
[----:B------:R-:W2:Y:S04]  /*6170*/  LDG.E.64 R62, desc[UR36][R42.64] ;  /* 0x000000242a3e7981 */ /* 0x000ea8000c1e1b00 */
[----:B------:R-:W3:Y:S04]  /*6180*/  LDG.E.64 R60, desc[UR36][R10.64+0x3368] ;  /* 0x003368240a3c7981 */ /* 0x000ee8000c1e1b00 */
[----:B-1----:R-:W3:Y:S04]  /*6190*/  LDG.E.64 R52, desc[UR36][R44.64] ;  /* 0x000000242c347981 */ /* 0x002ee8000c1e1b00 */
        /* <DEDUP_REMOVED lines=13> */
.L_x_291:
[----:B------:R-:W-:Y:S05]  /*6270*/  BSYNC.RECONVERGENT B0 ;  /* 0x0000000000007941 */ /* 0x000fea0003800200 */
.L_x_290:
[----:B-----5:R-:W-:Y:S01]  /*6280*/  ISETP.GE.AND P1, PT, R55, R70, PT ;  /* 0x000000463700720c */ /* 0x020fe20003f26270 */
[----:B------:R-:W-:-:S12]  /*6290*/  BSSY.RECONVERGENT B0, `(.L_x_292) ;  /* 0x0000092000007945 */ /* 0x000fd80003800200 */
[----:B------:R-:W-:Y:S05]  /*62a0*/  @P1 BRA `(.L_x_293) ;  /* 0x0000000800401947 */ /* 0x000fea0003800000 */
[----:B01----:R-:W2:Y:S01]  /*62b0*/  LDG.E R12, desc[UR36][R36.64] ;  /* 0x00000024240c7981 */ /* 0x003ea2000c1e1900 */
[----:B------:R-:W0:Y:S03]  /*62c0*/  LDC.64 R10, c[0x0][0x3d0] ;  /* 0x0000f400ff0a7b82 */ /* 0x000e260000000a00 */
[----:B------:R-:W3:Y:S04]  /*62d0*/  LDG.E R13, desc[UR36][R32.64] ;  /* 0x00000024200d7981 */ /* 0x000ee8000c1e1900 */
[----:B------:R-:W5:Y:S04]  /*62e0*/  LDG.E R0, desc[UR36][R30.64] ;  /* 0x000000241e007981 */ /* 0x000f68000c1e1900 */
[----:B------:R-:W5:Y:S04]  /*62f0*/  LDG.E.64 R8, desc[UR36][R26.64] ;  /* 0x000000241a087981 */ /* 0x000f68000c1e1b00 */
[----:B0-----:R-:W4:Y:S01]  /*6300*/  LDG.E R10, desc[UR36][R10.64+0x10] ;  /* 0x000010240a0a7981 */ /* 0x001f22000c1e1900 */
[----:B--2---:R-:W-:-:S13]  /*6310*/  ISETP.GT.AND P2, PT, R12, 0x1d, PT ;  /* 0x0000001d0c00780c */ /* 0x004fda0003f44270 */
[----:B------:R-:W0:Y:S01]  /*6320*/  @!P2 LDC.64 R2, c[0x0][0x3c0] ;  /* 0x0000f000ff02ab82 */ /* 0x000e220000000a00 */
[----:B------:R-:W-:-:S04]  /*6330*/  @!P2 VIADD R5, R54, 0x800 ;  /* 0x000008003605a836 */ /* 0x000fc80000000000 */
[----:B0-----:R-:W-:Y:S02]  /*6340*/  @!P2 IMAD.WIDE.U32 R4, R5, 0x4, R2 ;  /* 0x000000040504a825 */ /* 0x001fe400078e0002 */
[----:B------:R-:W2:Y:S04]  /*6350*/  LDG.E R3, desc[UR36][R34.64] ;  /* 0x0000002422037981 */ /* 0x000ea8000c1e1900 */
[----:B------:R0:W4:Y:S04]  /*6360*/  @!P2 LDG.E R4, desc[UR36][R4.64] ;  /* 0x000000240404a981 */ /* 0x000128000c1e1900 */
[----:B------:R1:W5:Y:S01]  /*6370*/  LDG.E R2, desc[UR36][R28.64] ;  /* 0x000000241c027981 */ /* 0x000362000c1e1900 */
[----:B------:R-:W-:Y:S01]  /*6380*/  @!P2 VIADDMNMX R21, R55, 0x1, R70, PT ;  /* 0x000000013715a846 */ /* 0x000fe20003800146 */
[----:B---3--:R-:W-:Y:S01]  /*6390*/  IMAD R13, R12, 0x5, R13 ;  /* 0x000000050c0d7824 */ /* 0x008fe200078e020d */
[----:B------:R-:W-:Y:S03]  /*63a0*/  BSSY.RECONVERGENT B1, `(.L_x_294) ;  /* 0x000007f000017945 */ /* 0x000fe60003800200 */
[----:B------:R-:W-:-:S02]  /*63b0*/  VIADD R13, R13, 0xffffffff ;  /* 0xffffffff0d0d7836 */ /* 0x000fc40000000000 */
[----:B0-----:R-:W-:Y:S02]  /*63c0*/  IMAD.MOV.U32 R5, RZ, RZ, RZ ;  /* 0x000000ffff057224 */ /* 0x001fe400078e00ff */
[----:B--2---:R-:W-:Y:S01]  /*63d0*/  IMAD R3, R12, 0x5, R3 ;  /* 0x000000050c037824 */ /* 0x004fe200078e0203 */
[----:B----4-:R-:W-:-:S04]  /*63e0*/  @!P2 ISETP.GT.AND P1, PT, R4, 0x1d, PT ;  /* 0x0000001d0400a80c */ /* 0x010fc80003f24270 */
[----:B------:R-:W-:Y:S02]  /*63f0*/  @!P2 SEL R70, R21, R70, P1 ;  /* 0x000000461546a207 */ /* 0x000fe40000800000 */
[----:B------:R-:W-:-:S03]  /*6400*/  IADD3 R3, PT, PT, R3, -0x6, RZ ;  /* 0xfffffffa03037810 */ /* 0x000fc60007ffe0ff */
[----:B------:R-:W-:Y:S02]  /*6410*/  VIADD R70, R70, 0xffffffff ;  /* 0xffffffff46467836 */ /* 0x000fe40000000000 */
[----:B------:R-:W-:Y:S02]  /*6420*/  IMAD R3, R3, R10, RZ ;  /* 0x0000000a03037224 */ /* 0x000fe400078e02ff */
[----:B------:R-:W-:Y:S01]  /*6430*/  IMAD R4, R10, R13, RZ ;  /* 0x0000000d0a047224 */ /* 0x000fe200078e02ff */
[----:B-1----:R-:W-:-:S13]  /*6440*/  ISETP.NE.AND P1, PT, R55, R70, PT ;  /* 0x000000463700720c */ /* 0x002fda0003f25270 */
.L_x_295:
[----:B------:R-:W0:Y:S01]  /*6450*/  LDC.64 R86, c[0x0][0x4e8] ;  /* 0x00013a00ff567b82 */ /* 0x000e220000000a00 */
[----:B-1----:R-:W1:Y:S01]  /*6460*/  LDCU.64 UR4, c[0x0][0x4e0] ;  /* 0x00009c00ff0477ac */ /* 0x002e620008000a00 */
[C---:B-----5:R-:W-:Y:S01]  /*6470*/  IMAD R11, R5.reuse, 0xa, R0 ;  /* 0x0000000a050b7824 */ /* 0x060fe200078e0200 */
[----:B------:R-:W2:Y:S01]  /*6480*/  LDG.E.64 R60, desc[UR36][R42.64] ;  /* 0x000000242a3c7981 */ /* 0x000ea2000c1e1b00 */
[----:B------:R-:W-:-:S03]  /*6490*/  IMAD R57, R5, 0x41, RZ ;  /* 0x0000004105397824 */ /* 0x000fc600078e02ff */
[----:B------:R-:W3:Y:S01]  /*64a0*/  LDG.E.64 R62, desc[UR36][R44.64] ;  /* 0x000000242c3e7981 */ /* 0x000ee2000c1e1b00 */
[----:B------:R-:W4:Y:S01]  /*64b0*/  LDC.64 R52, c[0x0][0x4e0] ;  /* 0x00013800ff347b82 */ /* 0x000f220000000a00 */
[C---:B------:R-:W-:Y:S02]  /*64c0*/  IADD3 R20, P2, PT, R3.reuse, R57, RZ ;  /* 0x0000003903147210 */ /* 0x040fe40007f5e0ff */
[----:B------:R-:W3:Y:S02]  /*64d0*/  LDG.E.64 R72, desc[UR36][R24.64] ;  /* 0x0000002418487981 */ /* 0x000ee4000c1e1b00 */
[----:B------:R-:W-:-:S03]  /*64e0*/  LEA.HI.X.SX32 R21, R3, RZ, 0x1, P2 ;  /* 0x000000ff03157211 */ /* 0x000fc600010f0eff */
[----:B------:R-:W4:Y:S01]  /*64f0*/  LDC.64 R88, c[0x0][0x4f0] ;  /* 0x00013c00ff587b82 */ /* 0x000f220000000a00 */
[----:B0-----:R-:W-:Y:S01]  /*6500*/  IMAD.WIDE R86, R11, 0x8, R86 ;  /* 0x000000080b567825 */ /* 0x001fe200078e0256 */
[C---:B-1----:R-:W-:Y:S01]  /*6510*/  LEA R80, P2, R20.reuse, UR4, 0x3 ;  /* 0x0000000414507c11 */ /* 0x042fe2000f8418ff */
[----:B------:R-:W2:Y:S05]  /*6520*/  LDG.E.64 R10, desc[UR36][R22.64] ;  /* 0x00000024160a7981 */ /* 0x000eaa000c1e1b00 */
[----:B------:R-:W0:Y:S01]  /*6530*/  LDC.64 R84, c[0x0][0x4f8] ;  /* 0x00013e00ff547b82 */ /* 0x000e220000000a00 */
[----:B------:R-:W3:Y:S04]  /*6540*/  LDG.E.64 R74, desc[UR36][R86.64+-0x8] ;  /* 0xfffff824564a7981 */ /* 0x000ee8000c1e1b00 */
[----:B------:R-:W3:Y:S01]  /*6550*/  LDG.E.64 R12, desc[UR36][R86.64] ;  /* 0x00000024560c7981 */ /* 0x000ee2000c1e1b00 */
[----:B------:R-:W-:-:S02]  /*6560*/  LEA.HI.X R81, R20, UR5, R21, 0x3, P2 ;  /* 0x0000000514517c11 */ /* 0x000fc400090f1c15 */
[----:B------:R-:W-:-:S03]  /*6570*/  IADD3 R79, PT, PT, R3, R57, RZ ;  /* 0x00000039034f7210 */ /* 0x000fc60007ffe0ff */
[----:B------:R-:W2:Y:S02]  /*6580*/  LDG.E.64 R68, desc[UR36][R80.64+0x8] ;  /* 0x0000082450447981 */ /* 0x000ea4000c1e1b00 */
[----:B----4-:R-:W-:-:S05]  /*6590*/  IMAD.WIDE R78, R79, 0x8, R52 ;  /* 0x000000084f4e7825 */ /* 0x010fca00078e0234 */
[----:B------:R-:W4:Y:S01]  /*65a0*/  LDG.E.64 R58, desc[UR36][R78.64] ;  /* 0x000000244e3a7981 */ /* 0x000f22000c1e1b00 */
[----:B------:R-:W-:-:S04]  /*65b0*/  IMAD.IADD R21, R4, 0x1, R57 ;  /* 0x0000000104157824 */ /* 0x000fc800078e0239 */
[----:B------:R-:W-:Y:S02]  /*65c0*/  IMAD.WIDE R52, R21, 0x8, R52 ;  /* 0x0000000815347825 */ /* 0x000fe400078e0234 */
[----:B------:R-:W4:Y:S04]  /*65d0*/  LDG.E.64 R20, desc[UR36][R40.64] ;  /* 0x0000002428147981 */ /* 0x000f28000c1e1b00 */
[----:B------:R-:W4:Y:S01]  /*65e0*/  LDG.E.64 R76, desc[UR36][R52.64] ;  /* 0x00000024344c7981 */ /* 0x000f22000c1e1b00 */
[----:B------:R-:W-:Y:S01]  /*65f0*/  IADD3 R65, P2, PT, R4, R57, RZ ;  /* 0x0000003904417210 */ /* 0x000fe20007f5e0ff */
[----:B------:R-:W-:-:S03]  /*6600*/  IMAD R57, R5, 0x4, R2 ;  /* 0x0000000405397824 */ /* 0x000fc600078e0202 */
[----:B------:R-:W-:Y:S02]  /*6610*/  LEA.HI.X.SX32 R66, R4, RZ, 0x1, P2 ;  /* 0x000000ff04427211 */ /* 0x000fe400010f0eff */
[----:B------:R-:W-:Y:S01]  /*6620*/  LEA R64, P2, R65, UR4, 0x3 ;  /* 0x0000000441407c11 */ /* 0x000fe2000f8418ff */
[----:B------:R-:W-:-:S03]  /*6630*/  IMAD.WIDE R88, R57, 0x8, R88 ;  /* 0x0000000839587825 */ /* 0x000fc600078e0258 */
[----:B------:R-:W-:Y:S02]  /*6640*/  LEA.HI.X R65, R65, UR5, R66, 0x3, P2 ;  /* 0x0000000541417c11 */ /* 0x000fe400090f1c42 */
[----:B------:R-:W4:Y:S04]  /*6650*/  LDG.E.64 R66, desc[UR36][R88.64+-0x8] ;  /* 0xfffff82458427981 */ /* 0x000f28000c1e1b00 */
[----:B------:R-:W4:Y:S01]  /*6660*/  LDG.E.64 R70, desc[UR36][R88.64] ;  /* 0x0000002458467981 */ /* 0x000f22000c1e1b00 */
[----:B0-----:R-:W-:Y:S01]  /*6670*/  IMAD.WIDE.U32 R84, R5, 0x8, R84 ;  /* 0x0000000805547825 */ /* 0x001fe200078e0054 */
[----:B---3--:R-:W-:-:S08]  /*6680*/  DADD R12, -R74, R12 ;  /* 0x000000004a0c7229 */ /* 0x008fd0000000010c */
[----:B--2---:R-:W-:Y:S02]  /*6690*/  DFMA R74, R10, R12, R74 ;  /* 0x0000000c0a4a722b */ /* 0x004fe4000000004a */
[----:B------:R-:W2:Y:S04]  /*66a0*/  LDG.E.64 R12, desc[UR36][R38.64] ;  /* 0x00000024260c7981 */ /* 0x000ea8000c1e1b00 */
[----:B------:R-:W2:Y:S01]  /*66b0*/  LDG.E.64 R10, desc[UR36][R64.64+0x8] ;  /* 0x00000824400a7981 */ /* 0x000ea2000c1e1b00 */
[----:B------:R-:W-:-:S03]  /*66c0*/  DMUL R60, R60, R68 ;  /* 0x000000443c3c7228 */ /* 0x000fc60000000000 */
[----:B------:R-:W3:Y:S05]  /*66d0*/  LDG.E.64 R68, desc[UR36][R16.64] ;  /* 0x0000002410447981 */ /* 0x000eea000c1e1b00 */
[----:B----4-:R-:W-:Y:S02]  /*66e0*/  DFMA R58, R62, R58, R60 ;  /* 0x0000003a3e3a722b */ /* 0x010fe4000000003c */
[----:B------:R-:W4:Y:S04]  /*66f0*/  LDG.E.64 R60, desc[UR36][R18.64] ;  /* 0x00000024123c7981 */ /* 0x000f28000c1e1b00 */
[----:B------:R-:W4:Y:S02]  /*6700*/  LDG.E.64 R62, desc[UR36][R46.64] ;  /* 0x000000242e3e7981 */ /* 0x000f24000c1e1b00 */
[----:B------:R-:W-:-:S02]  /*6710*/  DFMA R76, R20, R76, R58 ;  /* 0x0000004c144c722b */ /* 0x000fc4000000003a */
[----:B------:R-:W4:Y:S04]  /*6720*/  LDG.E.64 R20, desc[UR36][R50.64] ;  /* 0x0000002432147981 */ /* 0x000f28000c1e1b00 */
[----:B------:R-:W4:Y:S01]  /*6730*/  LDG.E.64 R58, desc[UR36][R84.64] ;  /* 0x00000024543a7981 */ /* 0x000f22000c1e1b00 */
[----:B------:R-:W-:Y:S01]  /*6740*/  DADD R70, -R66, R70 ;  /* 0x0000000042467229 */ /* 0x000fe20000000146 */
[----:B------:R-:W-:-:S05]  /*6750*/  IMAD R57, R5, 0x34, R55 ;  /* 0x0000003405397824 */ /* 0x000fca00078e0237 */
[----:B------:R-:W-:Y:S01]  /*6760*/  LEA R57, R57, R56, 0xb ;  /* 0x0000003839397211 */ /* 0x000fe200078e58ff */
[----:B--2---:R-:W-:Y:S01]  /*6770*/  DFMA R10, R12, R10, R76 ;  /* 0x0000000a0c0a722b */ /* 0x004fe2000000004c */
[----:B------:R-:W0:Y:S01]  /*6780*/  LDC.64 R12, c[0x0][0x438] ;  /* 0x00010e00ff0c7b82 */ /* 0x000e220000000a00 */
[----:B---3--:R-:W-:-:S06]  /*6790*/  DFMA R68, R68, R70, R66 ;  /* 0x000000464444722b */ /* 0x008fcc0000000042 */
[----:B------:R-:W-:Y:S02]  /*67a0*/  DFMA R72, R72, R74, R10 ;  /* 0x0000004a4848722b */ /* 0x000fe4000000000a */
[----:B------:R-:W1:Y:S08]  /*67b0*/  LDC.64 R10, c[0x0][0x3f8] ;  /* 0x0000fe00ff0a7b82 */ /* 0x000e700000000a00 */
[----:B------:R-:W2:Y:S01]  /*67c0*/  LDC.64 R66, c[0x0][0x500] ;  /* 0x00014000ff427b82 */ /* 0x000ea20000000a00 */
[----:B----4-:R-:W-:-:S07]  /*67d0*/  DFMA R60, R60, R68, R72 ;  /* 0x000000443c3c722b */ /* 0x010fce0000000048 */
[----:B------:R-:W3:Y:S01]  /*67e0*/  @!P1 LDC.64 R70, c[0x0][0x450] ;  /* 0x00011400ff469b82 */ /* 0x000ee20000000a00 */
[----:B------:R-:W-:Y:S01]  /*67f0*/  DMUL R60, R62, R60 ;  /* 0x0000003c3e3c7228 */ /* 0x000fe20000000000 */
[----:B------:R-:W-:-:S07]  /*6800*/  VIADD R63, R57, 0x374000 ;  /* 0x00374000393f7836 */ /* 0x000fce0000000000 */
[----:B------:R-:W-:Y:S01]  /*6810*/  DFMA R58, R20, R58, R60 ;  /* 0x0000003a143a722b */ /* 0x000fe2000000003c */
[----:B-1----:R-:W-:-:S04]  /*6820*/  IMAD.WIDE.U32 R60, R63, 0x8, R10 ;  /* 0x000000083f3c7825 */ /* 0x002fc800078e000a */
[----:B0-----:R-:W-:Y:S02]  /*6830*/  IMAD.WIDE.U32 R62, R63, 0x8, R12 ;  /* 0x000000083f3e7825 */ /* 0x001fe400078e000c */
[----:B------:R0:W-:Y:S02]  /*6840*/  STG.E.64 desc[UR36][R60.64], R58 ;  /* 0x0000003a3c007986 */ /* 0x0001e4000c101b24 */
[C---:B--2---:R-:W-:Y:S02]  /*6850*/  IMAD.WIDE.U32 R20, R5.reuse, 0x8, R66 ;  /* 0x0000000805147825 */ /* 0x044fe400078e0042 */
[----:B------:R1:W-:Y:S04]  /*6860*/  STG.E.64 desc[UR36][R62.64], R8 ;  /* 0x000000083e007986 */ /* 0x0003e8000c101b24 */
[----:B------:R-:W2:Y:S01]  /*6870*/  @!P1 LDG.E.64 R68, desc[UR36][R20.64] ;  /* 0x0000002414449981 */ /* 0x000ea2000c1e1b00 */
[----:B------:R-:W-:-:S05]  /*6880*/  @!P1 IMAD R66, R5, 0x800, R56 ;  /* 0x0000080005429824 */ /* 0x000fca00078e0238 */
[----:B------:R-:W-:-:S05]  /*6890*/  @!P1 IADD3 R67, PT, PT, R66, 0x11000, RZ ;  /* 0x0001100042439810 */ /* 0x000fca0007ffe0ff */
[----:B---3--:R-:W-:-:S05]  /*68a0*/  @!P1 IMAD.WIDE.U32 R70, R67, 0x8, R70 ;  /* 0x0000000843469825 */ /* 0x008fca00078e0046 */
[----:B--2---:R2:W-:Y:S04]  /*68b0*/  @!P1 STG.E.64 desc[UR36][R70.64], R68 ;  /* 0x0000004446009986 */ /* 0x0045e8000c101b24 */
[----:B------:R-:W3:Y:S04]  /*68c0*/  LDG.E.64 R80, desc[UR36][R80.64+0x210] ;  /* 0x0002102450507981 */ /* 0x000ee8000c1e1b00 */
[----:B------:R-:W3:Y:S04]  /*68d0*/  LDG.E.64 R74, desc[UR36][R42.64] ;  /* 0x000000242a4a7981 */ /* 0x000ee8000c1e1b00 */
        /* <DEDUP_REMOVED lines=8> */
[----:B--2---:R-:W2:Y:S04]  /*6960*/  LDG.E.64 R68, desc[UR36][R22.64] ;  /* 0x0000002416447981 */ /* 0x004ea8000c1e1b00 */
[----:B------:R-:W2:Y:S04]  /*6970*/  LDG.E.64 R70, desc[UR36][R88.64+0x18] ;  /* 0x0000182458467981 */ /* 0x000ea8000c1e1b00 */
[----:B------:R-:W2:Y:S04]  /*6980*/  LDG.E.64 R72, desc[UR36][R88.64+0x20] ;  /* 0x0000202458487981 */ /* 0x000ea8000c1e1b00 */
[----:B------:R-:W2:Y:S04]  /*6990*/  LDG.E.64 R76, desc[UR36][R16.64] ;  /* 0x00000024104c7981 */ /* 0x000ea8000c1e1b00 */
[----:B------:R-:W2:Y:S04]  /*69a0*/  LDG.E.64 R84, desc[UR36][R84.64+0x8] ;  /* 0x0000082454547981 */ /* 0x000ea8000c1e1b00 */
[----:B------:R-:W2:Y:S01]  /*69b0*/  LDG.E.64 R86, desc[UR36][R50.64] ;  /* 0x0000002432567981 */ /* 0x000ea2000c1e1b00 */
[----:B---3--:R-:W-:-:S03]  /*69c0*/  DMUL R80, R74, R80 ;  /* 0x000000504a507228 */ /* 0x008fc60000000000 */
[----:B------:R-:W3:Y:S05]  /*69d0*/  LDG.E.64 R74, desc[UR36][R24.64] ;  /* 0x00000024184a7981 */ /* 0x000eea000c1e1b00 */
[----:B----4-:R-:W-:Y:S02]  /*69e0*/  DFMA R78, R82, R78, R80 ;  /* 0x0000004e524e722b */ /* 0x010fe40000000050 */
[----:B------:R-:W4:Y:S04]  /*69f0*/  LDG.E.64 R80, desc[UR36][R18.64] ;  /* 0x0000002412507981 */ /* 0x000f28000c1e1b00 */
[----:B------:R-:W4:Y:S02]  /*6a00*/  LDG.E.64 R82, desc[UR36][R46.64] ;  /* 0x000000242e527981 */ /* 0x000f24000c1e1b00 */
[----:B------:R-:W-:Y:S01]  /*6a10*/  DFMA R52, R58, R52, R78 ;  /* 0x000000343a34722b */ /* 0x000fe2000000004e */
[----:B------:R-:W-:Y:S01]  /*6a20*/  VIADD R57, R57, 0x38e000 ;  /* 0x0038e00039397836 */ /* 0x000fe20000000000 */
[----:B------:R-:W0:Y:S01]  /*6a30*/  @!P1 LDC.64 R58, c[0x0][0x450] ;  /* 0x00011400ff3a9b82 */ /* 0x000e220000000a00 */
[----:B------:R-:W-:-:S05]  /*6a40*/  DADD R62, -R60, R62 ;  /* 0x000000003c3e7229 */ /* 0x000fca000000013e */
[----:B------:R-:W-:-:S03]  /*6a50*/  DFMA R52, R66, R64, R52 ;  /* 0x000000404234722b */ /* 0x000fc60000000034 */
[----:B--2---:R-:W-:Y:S02]  /*6a60*/  DFMA R62, R68, R62, R60 ;  /* 0x0000003e443e722b */ /* 0x004fe4000000003c */
[----:B------:R-:W-:-:S08]  /*6a70*/  DADD R72, -R70, R72 ;  /* 0x0000000046487229 */ /* 0x000fd00000000148 */
[----:B------:R-:W-:Y:S01]  /*6a80*/  DFMA R72, R76, R72, R70 ;  /* 0x000000484c48722b */ /* 0x000fe20000000046 */
[----:B------:R-:W-:-:S04]  /*6a90*/  IMAD.WIDE.U32 R10, R57, 0x8, R10 ;  /* 0x00000008390a7825 */ /* 0x000fc800078e000a */
[----:B------:R-:W-:Y:S01]  /*6aa0*/  IMAD.WIDE.U32 R12, R57, 0x8, R12 ;  /* 0x00000008390c7825 */ /* 0x000fe200078e000c */
[----:B---3--:R-:W-:-:S08]  /*6ab0*/  DFMA R52, R74, R62, R52 ;  /* 0x0000003e4a34722b */ /* 0x008fd00000000034 */
[----:B----4-:R-:W-:-:S08]  /*6ac0*/  DFMA R52, R80, R72, R52 ;  /* 0x000000485034722b */ /* 0x010fd00000000034 */
[----:B------:R-:W-:-:S08]  /*6ad0*/  DMUL R52, R82, R52 ;  /* 0x0000003452347228 */ /* 0x000fd00000000000 */
[----:B------:R-:W-:-:S07]  /*6ae0*/  DFMA R52, R86, R84, R52 ;  /* 0x000000545634722b */ /* 0x000fce0000000034 */
[----:B------:R1:W-:Y:S04]  /*6af0*/  STG.E.64 desc[UR36][R10.64], R52 ;  /* 0x000000340a007986 */ /* 0x0003e8000c101b24 */
[----:B------:R1:W-:Y:S04]  /*6b00*/  STG.E.64 desc[UR36][R12.64], R8 ;  /* 0x000000080c007986 */ /* 0x0003e8000c101b24 */
[----:B------:R-:W2:Y:S01]  /*6b10*/  @!P1 LDG.E.64 R20, desc[UR36][R20.64+0x8] ;  /* 0x0000082414149981 */ /* 0x000ea2000c1e1b00 */
[----:B------:R-:W-:-:S05]  /*6b20*/  @!P1 IMAD R57, R5, 0x800, R56 ;  /* 0x0000080005399824 */ /* 0x000fca00078e0238 */
[----:B------:R-:W-:-:S05]  /*6b30*/  @!P1 IADD3 R57, PT, PT, R57, 0x11800, RZ ;  /* 0x0001180039399810 */ /* 0x000fca0007ffe0ff */
[----:B0-----:R-:W-:-:S04]  /*6b40*/  @!P1 IMAD.WIDE.U32 R58, R57, 0x8, R58 ;  /* 0x00000008393a9825 */ /* 0x001fc800078e003a */
[----:B------:R-:W-:-:S05]  /*6b50*/  VIADD R5, R5, 0x2 ;  /* 0x0000000205057836 */ /* 0x000fca0000000000 */
[----:B------:R-:W-:Y:S01]  /*6b60*/  ISETP.NE.AND P2, PT, R5, 0xa, PT ;  /* 0x0000000a0500780c */ /* 0x000fe20003f45270 */
[----:B--2---:R1:W-:-:S12]  /*6b70*/  @!P1 STG.E.64 desc[UR36][R58.64], R20 ;  /* 0x000000143a009986 */ /* 0x0043d8000c101b24 */
[----:B------:R-:W-:Y:S05]  /*6b80*/  @P2 BRA `(.L_x_295) ;  /* 0xfffffff800302947 */ /* 0x000fea000383ffff */
[----:B------:R-:W-:Y:S05]  /*6b90*/  BSYNC.RECONVERGENT B1 ;  /* 0x0000000000017941 */ /* 0x000fea0003800200 */
.L_x_294:
[----:B------:R0:W5:Y:S02]  /*6ba0*/  LDG.E R70, desc[UR36][R48.64] ;  /* 0x0000002430467981 */ /* 0x000164000c1e1900 */
.L_x_293:
[----:B------:R-:W-:Y:S05]  /*6bb0*/  BSYNC.RECONVERGENT B0 ;  /* 0x0000000000007941 */ /* 0x000fea0003800200 */
.L_x_292:
[----:B-----5:R-:W-:Y:S01]  /*6bc0*/  ISETP.LT.OR P1, PT, R55, R70, P0 ;  /* 0x000000463700720c */ /* 0x020fe20000721670 */
[----:B------:R-:W-:-:S12]  /*6bd0*/  BSSY.RECONVERGENT B0, `(.L_x_296) ;  /* 0x000017a000007945 */ /* 0x000fd80003800200 */
[----:B------:R-:W-:Y:S05]  /*6be0*/  @P1 BRA `(.L_x_297) ;  /* 0x0000001400e01947 */ /* 0x000fea0003800000 */
[----:B01----:R-:W0:Y:S01]  /*6bf0*/  LDC.64 R2, c[0x0][0x440] ;  /* 0x00011000ff027b82 */ /* 0x003e220000000a00 */
[----:B------:R-:W2:Y:S01]  /*6c00*/  LDG.E R10, desc[UR36][R36.64] ;  /* 0x00000024240a7981 */ /* 0x000ea2000c1e1900 */
[----:B------:R-:W1:Y:S03]  /*6c10*/  LDCU.64 UR4, c[0x0][0x508] ;  /* 0x0000a100ff0477ac */ /* 0x000e660008000a00 */
[----:B------:R-:W2:Y:S04]  /*6c20*/  LDG.E R5, desc[UR36][R34.64] ;  /* 0x0000002422057981 */ /* 0x000ea8000c1e1900 */
[----:B------:R-:W3:Y:S04]  /*6c30*/  LDG.E R11, desc[UR36][R32.64] ;  /* 0x00000024200b7981 */ /* 0x000ee8000c1e1900 */
[----:B------:R-:W4:Y:S04]  /*6c40*/  LDG.E R0, desc[UR36][R28.64] ;  /* 0x000000241c007981 */ /* 0x000f28000c1e1900 */
[----:B------:R-:W4:Y:S04]  /*6c50*/  LDG.E.64 R66, desc[UR36][R42.64] ;  /* 0x000000242a427981 */ /* 0x000f28000c1e1b00 */
[----:B------:R-:W4:Y:S04]  /*6c60*/  LDG.E.64 R68, desc[UR36][R44.64] ;  /* 0x000000242c447981 */ /* 0x000f28000c1e1b00 */
[----:B0-----:R-:W3:Y:S04]  /*6c70*/  LDG.E R3, desc[UR36][R2.64+0x10] ;  /* 0x0000102402037981 */ /* 0x001ee8000c1e1900 */
[----:B------:R-:W4:Y:S04]  /*6c80*/  LDG.E.64 R82, desc[UR36][R40.64] ;  /* 0x0000002428527981 */ /* 0x000f28000c1e1b00 */
[----:B------:R-:W4:Y:S04]  /*6c90*/  LDG.E.64 R76, desc[UR36][R38.64] ;  /* 0x00000024264c7981 */ /* 0x000f28000c1e1b00 */
[----:B------:R-:W4:Y:S04]  /*6ca0*/  LDG.E.64 R78, desc[UR36][R16.64] ;  /* 0x00000024104e7981 */ /* 0x000f28000c1e1b00 */
[----:B------:R-:W4:Y:S01]  /*6cb0*/  LDG.E.64 R60, desc[UR36][R18.64] ;  /* 0x00000024123c7981 */ /* 0x000f22000c1e1b00 */
[----:B--2---:R-:W-:-:S02]  /*6cc0*/  IMAD R8, R10, 0x5, R5 ;  /* 0x000000050a087824 */ /* 0x004fc400078e0205 */
[----:B------:R-:W0:Y:S02]  /*6cd0*/  LDC.64 R4, c[0x0][0x508] ;  /* 0x00014200ff047b82 */ /* 0x000e240000000a00 */
[----:B------:R-:W-:-:S04]  /*6ce0*/  VIADD R8, R8, 0xffffffbe ;  /* 0xffffffbe08087836 */ /* 0x000fc80000000000 */
[----:B---3--:R-:W-:Y:S02]  /*6cf0*/  IMAD R57, R8, R3, RZ ;  /* 0x0000000308397224 */ /* 0x008fe400078e02ff */
[----:B------:R-:W4:Y:S03]  /*6d00*/  LDC.64 R8, c[0x0][0x4f0] ;  /* 0x00013c00ff087b82 */ /* 0x000f260000000a00 */
[----:B------:R-:W-:Y:S02]  /*6d10*/  SHF.R.S32.HI R88, RZ, 0x1f, R57 ;  /* 0x0000001fff587819 */ /* 0x000fe40000011439 */
[----:B-1----:R-:W-:-:S04]  /*6d20*/  LEA R58, P1, R57, UR4, 0x3 ;  /* 0x00000004393a7c11 */ /* 0x002fc8000f8218ff */
[C---:B------:R-:W-:Y:S01]  /*6d30*/  LEA.HI.X R59, R57.reuse, UR5, R88, 0x3, P1 ;  /* 0x00000005393b7c11 */ /* 0x040fe200088f1c58 */
[----:B0-----:R-:W-:-:S04]  /*6d40*/  IMAD.WIDE R62, R57, 0x8, R4 ;  /* 0x00000008393e7825 */ /* 0x001fc800078e0204 */
[----:B------:R-:W2:Y:S04]  /*6d50*/  LDG.E.64 R12, desc[UR36][R58.64+0x8] ;  /* 0x000008243a0c7981 */ /* 0x000ea8000c1e1b00 */
[----:B------:R-:W3:Y:S01]  /*6d60*/  LDG.E.64 R84, desc[UR36][R62.64] ;  /* 0x000000243e547981 */ /* 0x000ee2000c1e1b00 */
[----:B------:R-:W-:-:S05]  /*6d70*/  IMAD R11, R10, 0x5, R11 ;  /* 0x000000050a0b7824 */ /* 0x000fca00078e020b */
[----:B------:R-:W-:Y:S01]  /*6d80*/  IADD3 R2, PT, PT, R11, -0x3d, RZ ;  /* 0xffffffc30b027810 */ /* 0x000fe20007ffe0ff */
[----:B----4-:R-:W-:-:S04]  /*6d90*/  IMAD.WIDE R90, R0, 0x8, R8 ;  /* 0x00000008005a7825 */ /* 0x010fc800078e0208 */
[----:B------:R-:W-:Y:S01]  /*6da0*/  IMAD R2, R3, R2, RZ ;  /* 0x0000000203027224 */ /* 0x000fe200078e02ff */
[----:B------:R-:W4:Y:S03]  /*6db0*/  LDG.E.64 R20, desc[UR36][R90.64+-0x8] ;  /* 0xfffff8245a147981 */ /* 0x000f26000c1e1b00 */
[C---:B------:R-:W-:Y:S01]  /*6dc0*/  IMAD.WIDE R64, R2.reuse, 0x8, R4 ;  /* 0x0000000802407825 */ /* 0x040fe200078e0204 */
[----:B------:R-:W-:Y:S01]  /*6dd0*/  SHF.R.S32.HI R3, RZ, 0x1f, R2 ;  /* 0x0000001fff037819 */ /* 0x000fe20000011402 */
[----:B------:R-:W4:Y:S01]  /*6de0*/  LDG.E.64 R74, desc[UR36][R90.64] ;  /* 0x000000245a4a7981 */ /* 0x000f22000c1e1b00 */
[----:B------:R-:W-:-:S03]  /*6df0*/  LEA R72, P1, R2, UR4, 0x3 ;  /* 0x0000000402487c11 */ /* 0x000fc6000f8218ff */
[----:B------:R-:W4:Y:S01]  /*6e00*/  LDG.E.64 R52, desc[UR36][R64.64] ;  /* 0x0000002440347981 */ /* 0x000f22000c1e1b00 */
[----:B------:R-:W-:Y:S01]  /*6e10*/  LEA.HI.X R73, R2, UR5, R3, 0x3, P1 ;  /* 0x0000000502497c11 */ /* 0x000fe200088f1c03 */
[----:B------:R-:W0:Y:S04]  /*6e20*/  LDC.64 R10, c[0x0][0x4f8] ;  /* 0x00013e00ff0a7b82 */ /* 0x000e280000000a00 */
[----:B------:R-:W4:Y:S04]  /*6e30*/  LDG.E.64 R80, desc[UR36][R72.64+0x8] ;  /* 0x0000082448507981 */ /* 0x000f28000c1e1b00 */
[----:B0-----:R-:W4:Y:S01]  /*6e40*/  LDG.E.64 R70, desc[UR36][R10.64] ;  /* 0x000000240a467981 */ /* 0x001f22000c1e1b00 */
[----:B--2---:R-:W-:-:S03]  /*6e50*/  DMUL R12, R66, R12 ;  /* 0x0000000c420c7228 */ /* 0x004fc60000000000 */
[----:B------:R-:W2:Y:S05]  /*6e60*/  LDG.E.64 R66, desc[UR36][R46.64] ;  /* 0x000000242e427981 */ /* 0x000eaa000c1e1b00 */
[----:B---3--:R-:W-:Y:S01]  /*6e70*/  DFMA R84, R68, R84, R12 ;  /* 0x000000544454722b */ /* 0x008fe2000000000c */
[----:B------:R-:W3:Y:S04]  /*6e80*/  LDG.E.64 R68, desc[UR36][R50.64] ;  /* 0x0000002432447981 */ /* 0x000ee8000c1e1b00 */
[----:B------:R-:W3:Y:S01]  /*6e90*/  LDG.E.64 R12, desc[UR36][R26.64] ;  /* 0x000000241a0c7981 */ /* 0x000ee2000c1e1b00 */
[----:B----4-:R-:W-:-:S02]  /*6ea0*/  DADD R74, -R20, R74 ;  /* 0x00000000144a7229 */ /* 0x010fc4000000014a */
[----:B------:R-:W-:-:S06]  /*6eb0*/  DFMA R52, R82, R52, R84 ;  /* 0x000000345234722b */ /* 0x000fcc0000000054 */
[----:B------:R-:W-:Y:S01]  /*6ec0*/  DFMA R74, R78, R74, R20 ;  /* 0x0000004a4e4a722b */ /* 0x000fe20000000014 */
[----:B------:R-:W0:Y:S01]  /*6ed0*/  LDC.64 R20, c[0x0][0x3f8] ;  /* 0x0000fe00ff147b82 */ /* 0x000e220000000a00 */
[----:B------:R-:W-:-:S07]  /*6ee0*/  DFMA R76, R76, R80, R52 ;  /* 0x000000504c4c722b */ /* 0x000fce0000000034 */
[----:B------:R-:W1:Y:S01]  /*6ef0*/  LDC.64 R52, c[0x0][0x438] ;  /* 0x00010e00ff347b82 */ /* 0x000e620000000a00 */
[----:B------:R-:W-:Y:S01]  /*6f00*/  DFMA R60, R60, R74, R76 ;  /* 0x0000004a3c3c722b */ /* 0x000fe2000000004c */
[----:B------:R-:W-:-:S04]  /*6f10*/  VIADD R79, R54, 0x374000 ;  /* 0x00374000364f7836 */ /* 0x000fc80000000000 */
[----:B0-----:R-:W-:-:S04]  /*6f20*/  IMAD.WIDE.U32 R76, R79, 0x8, R20 ;  /* 0x000000084f4c7825 */ /* 0x001fc800078e0014 */
[----:B-1----:R-:W-:Y:S01]  /*6f30*/  IMAD.WIDE.U32 R78, R79, 0x8, R52 ;  /* 0x000000084f4e7825 */ /* 0x002fe200078e0034 */
[----:B------:R-:W0:Y:S01]  /*6f40*/  LDC.64 R80, c[0x0][0x4f8] ;  /* 0x00013e00ff507b82 */ /* 0x000e220000000a00 */
[----:B--2---:R-:W-:-:S08]  /*6f50*/  DMUL R60, R66, R60 ;  /* 0x0000003c423c7228 */ /* 0x004fd00000000000 */
[----:B---3--:R-:W-:-:S07]  /*6f60*/  DFMA R74, R68, R70, R60 ;  /* 0x00000046444a722b */ /* 0x008fce000000003c */
[----:B------:R1:W-:Y:S04]  /*6f70*/  STG.E.64 desc[UR36][R76.64], R74 ;  /* 0x0000004a4c007986 */ /* 0x0003e8000c101b24 */
[----:B------:R2:W-:Y:S04]  /*6f80*/  STG.E.64 desc[UR36][R78.64], R12 ;  /* 0x0000000c4e007986 */ /* 0x0005e8000c101b24 */
[----:B------:R-:W3:Y:S04]  /*6f90*/  LDG.E.64 R58, desc[UR36][R58.64+0x760] ;  /* 0x000760243a3a7981 */ /* 0x000ee8000c1e1b00 */
[----:B------:R-:W3:Y:S04]  /*6fa0*/  LDG.E.64 R60, desc[UR36][R42.64] ;  /* 0x000000242a3c7981 */ /* 0x000ee8000c1e1b00 */
[----:B------:R-:W4:Y:S04]  /*6fb0*/  LDG.E.64 R62, desc[UR36][R62.64+0x758] ;  /* 0x000758243e3e7981 */ /* 0x000f28000c1e1b00 */
[----:B------:R-:W4:Y:S04]  /*6fc0*/  LDG.E.64 R84, desc[UR36][R44.64] ;  /* 0x000000242c547981 */ /* 0x000f28000c1e1b00 */
[----:B------:R-:W4:Y:S04]  /*6fd0*/  LDG.E.64 R64, desc[UR36][R64.64+0x758] ;  /* 0x0007582440407981 */ /* 0x000f28000c1e1b00 */
[----:B------:R-:W4:Y:S04]  /*6fe0*/  LDG.E.64 R66, desc[UR36][R40.64] ;  /* 0x0000002428427981 */ /* 0x000f28000c1e1b00 */
[----:B------:R-:W4:Y:S04]  /*6ff0*/  LDG.E.64 R68, desc[UR36][R90.64+0x18] ;  /* 0x000018245a447981 */ /* 0x000f28000c1e1b00 */
[----:B------:R-:W4:Y:S04]  /*7000*/  LDG.E.64 R70, desc[UR36][R90.64+0x20] ;  /* 0x000020245a467981 */ /* 0x000f28000c1e1b00 */
[----:B------:R-:W4:Y:S04]  /*7010*/  LDG.E.64 R72, desc[UR36][R72.64+0x760] ;  /* 0x0007602448487981 */ /* 0x000f28000c1e1b00 */
[----:B-1----:R-:W4:Y:S04]  /*7020*/  LDG.E.64 R74, desc[UR36][R38.64] ;  /* 0x00000024264a7981 */ /* 0x002f28000c1e1b00 */
[----:B------:R-:W4:Y:S04]  /*7030*/  LDG.E.64 R76, desc[UR36][R16.64] ;  /* 0x00000024104c7981 */ /* 0x000f28000c1e1b00 */
[----:B--2---:R-:W2:Y:S04]  /*7040*/  LDG.E.64 R78, desc[UR36][R18.64] ;  /* 0x00000024124e7981 */ /* 0x004ea8000c1e1b00 */
[----:B------:R-:W2:Y:S04]  /*7050*/  LDG.E.64 R86, desc[UR36][R46.64] ;  /* 0x000000242e567981 */ /* 0x000ea8000c1e1b00 */
[----:B0-----:R-:W2:Y:S04]  /*7060*/  LDG.E.64 R80, desc[UR36][R80.64+0x8] ;  /* 0x0000082450507981 */ /* 0x001ea8000c1e1b00 */
[----:B------:R-:W2:Y:S01]  /*7070*/  LDG.E.64 R82, desc[UR36][R50.64] ;  /* 0x0000002432527981 */ /* 0x000ea2000c1e1b00 */
[----:B---3--:R-:W-:-:S08]  /*7080*/  DMUL R58, R60, R58 ;  /* 0x0000003a3c3a7228 */ /* 0x008fd00000000000 */
[----:B----4-:R-:W-:-:S08]  /*7090*/  DFMA R58, R84, R62, R58 ;  /* 0x0000003e543a722b */ /* 0x010fd0000000003a */
[----:B------:R-:W-:Y:S02]  /*70a0*/  DFMA R58, R66, R64, R58 ;  /* 0x00000040423a722b */ /* 0x000fe4000000003a */
[----:B------:R-:W-:-:S06]  /*70b0*/  DADD R70, -R68, R70 ;  /* 0x0000000044467229 */ /* 0x000fcc0000000146 */
[----:B------:R-:W-:Y:S02]  /*70c0*/  DFMA R58, R74, R72, R58 ;  /* 0x000000484a3a722b */ /* 0x000fe4000000003a */
[----:B------:R-:W-:-:S08]  /*70d0*/  DFMA R70, R76, R70, R68 ;  /* 0x000000464c46722b */ /* 0x000fd00000000044 */
[----:B--2---:R-:W-:Y:S01]  /*70e0*/  DFMA R58, R78, R70, R58 ;  /* 0x000000464e3a722b */ /* 0x004fe2000000003a */
[----:B------:R-:W-:-:S07]  /*70f0*/  IADD3 R60, P1, PT, R57, 0x1d6, RZ ;  /* 0x000001d6393c7810 */ /* 0x000fce0007f3e0ff */
[----:B------:R-:W-:Y:S01]  /*7100*/  DMUL R58, R86, R58 ;  /* 0x0000003a563a7228 */ /* 0x000fe20000000000 */
[----:B------:R-:W-:Y:S01]  /*7110*/  VIADD R71, R54, 0x38e000 ;  /* 0x0038e00036477836 */ /* 0x000fe20000000000 */
[----:B------:R-:W-:-:S03]  /*7120*/  IADD3.X R61, PT, PT, RZ, R88, RZ, P1, !PT ;  /* 0x00000058ff3d7210 */ /* 0x000fc60000ffe4ff */
[----:B------:R-:W-:-:S03]  /*7130*/  IMAD.WIDE.U32 R68, R71, 0x8, R20 ;  /* 0x0000000847447825 */ /* 0x000fc600078e0014 */
[----:B------:R-:W-:Y:S01]  /*7140*/  DFMA R80, R82, R80, R58 ;  /* 0x000000505250722b */ /* 0x000fe2000000003a */
[----:B------:R-:W-:Y:S01]  /*7150*/  LEA R82, P1, R60, UR4, 0x3 ;  /* 0x000000043c527c11 */ /* 0x000fe2000f8218ff */
[----:B------:R-:W-:-:S03]  /*7160*/  IMAD.WIDE.U32 R70, R71, 0x8, R52 ;  /* 0x0000000847467825 */ /* 0x000fc600078e0034 */
[----:B------:R-:W-:Y:S02]  /*7170*/  LEA.HI.X R83, R60, UR5, R61, 0x3, P1 ;  /* 0x000000053c537c11 */ /* 0x000fe400088f1c3d */
[----:B------:R0:W-:Y:S01]  /*7180*/  STG.E.64 desc[UR36][R68.64], R80 ;  /* 0x0000005044007986 */ /* 0x0001e2000c101b24 */
[----:B------:R-:W-:-:S03]  /*7190*/  VIADD R63, R57, 0x1d6 ;  /* 0x000001d6393f7836 */ /* 0x000fc60000000000 */
[----:B------:R1:W-:Y:S04]  /*71a0*/  STG.E.64 desc[UR36][R70.64], R12 ;  /* 0x0000000c46007986 */ /* 0x0003e8000c101b24 */
[----:B------:R-:W2:Y:S04]  /*71b0*/  LDG.E.64 R66, desc[UR36][R42.64] ;  /* 0x000000242a427981 */ /* 0x000ea8000c1e1b00 */
[----:B------:R-:W2:Y:S01]  /*71c0*/  LDG.E.64 R58, desc[UR36][R82.64+0x8] ;  /* 0x00000824523a7981 */ /* 0x000ea2000c1e1b00 */
[----:B------:R-:W-:-:S03]  /*71d0*/  IMAD.WIDE R62, R63, 0x8, R4 ;  /* 0x000000083f3e7825 */ /* 0x000fc600078e0204 */
[----:B------:R-:W3:Y:S04]  /*71e0*/  LDG.E.64 R60, desc[UR36][R44.64] ;  /* 0x000000242c3c7981 */ /* 0x000ee8000c1e1b00 */
[----:B------:R-:W3:Y:S01]  /*71f0*/  LDG.E.64 R78, desc[UR36][R62.64] ;  /* 0x000000243e4e7981 */ /* 0x000ee2000c1e1b00 */
[----:B------:R-:W-:-:S03]  /*7200*/  VIADD R65, R2, 0x1d6 ;  /* 0x000001d602417836 */ /* 0x000fc60000000000 */
[----:B------:R-:W4:Y:S01]  /*7210*/  LDG.E.64 R74, desc[UR36][R40.64] ;  /* 0x00000024284a7981 */ /* 0x000f22000c1e1b00 */
[----:B------:R-:W-:Y:S01]  /*7220*/  IMAD.WIDE R64, R65, 0x8, R4 ;  /* 0x0000000841407825 */ /* 0x000fe200078e0204 */
[----:B------:R-:W-:Y:S02]  /*7230*/  IADD3 R91, PT, PT, R0, 0x8, RZ ;  /* 0x00000008005b7810 */ /* 0x000fe40007ffe0ff */
[----:B0-----:R-:W-:Y:S01]  /*7240*/  IADD3 R68, P1, PT, R2, 0x1d6, RZ ;  /* 0x000001d602447810 */ /* 0x001fe20007f3e0ff */
[----:B-1----:R-:W4:Y:S04]  /*7250*/  LDG.E.64 R70, desc[UR36][R18.64] ;  /* 0x0000002412467981 */ /* 0x002f28000c1e1b00 */
[----:B------:R-:W4:Y:S01]  /*7260*/  LDG.E.64 R76, desc[UR36][R64.64] ;  /* 0x00000024404c7981 */ /* 0x000f22000c1e1b00 */
[----:B------:R-:W-:-:S03]  /*7270*/  IMAD.WIDE R90, R91, 0x8, R8 ;  /* 0x000000085b5a7825 */ /* 0x000fc600078e0208 */
[----:B------:R-:W4:Y:S01]  /*7280*/  LDG.E.64 R84, desc[UR36][R46.64] ;  /* 0x000000242e547981 */ /* 0x000f22000c1e1b00 */
[----:B------:R-:W-:Y:S01]  /*7290*/  IMAD.X R69, RZ, RZ, R3, P1 ;  /* 0x000000ffff457224 */ /* 0x000fe200008e0603 */
[C---:B------:R-:W-:Y:S02]  /*72a0*/  LEA R72, P1, R68.reuse, UR4, 0x3 ;  /* 0x0000000444487c11 */ /* 0x040fe4000f8218ff */
[----:B------:R-:W4:Y:S02]  /*72b0*/  LDG.E.64 R80, desc[UR36][R90.64] ;  /* 0x000000245a507981 */ /* 0x000f24000c1e1b00 */
[----:B------:R-:W-:-:S05]  /*72c0*/  LEA.HI.X R73, R68, UR5, R69, 0x3, P1 ;  /* 0x0000000544497c11 */ /* 0x000fca00088f1c45 */
[----:B------:R-:W4:Y:S01]  /*72d0*/  LDG.E.64 R68, desc[UR36][R72.64+0x8] ;  /* 0x0000082448447981 */ /* 0x000f22000c1e1b00 */
[----:B--2---:R-:W-:-:S03]  /*72e0*/  DMUL R66, R66, R58 ;  /* 0x0000003a42427228 */ /* 0x004fc60000000000 */
[----:B------:R-:W2:Y:S05]  /*72f0*/  LDG.E.64 R58, desc[UR36][R90.64+-0x8] ;  /* 0xfffff8245a3a7981 */ /* 0x000eaa000c1e1b00 */
[----:B---3--:R-:W-:Y:S01]  /*7300*/  DFMA R78, R60, R78, R66 ;  /* 0x0000004e3c4e722b */ /* 0x008fe20000000042 */
[----:B------:R-:W3:Y:S04]  /*7310*/  LDG.E.64 R60, desc[UR36][R38.64] ;  /* 0x00000024263c7981 */ /* 0x000ee8000c1e1b00 */
[----:B------:R-:W3:Y:S03]  /*7320*/  LDG.E.64 R66, desc[UR36][R16.64] ;  /* 0x0000002410427981 */ /* 0x000ee6000c1e1b00 */
[----:B----4-:R-:W-:Y:S01]  /*7330*/  DFMA R74, R74, R76, R78 ;  /* 0x0000004c4a4a722b */ /* 0x010fe2000000004e */
[----:B------:R-:W4:Y:S04]  /*7340*/  LDG.E.64 R76, desc[UR36][R50.64] ;  /* 0x00000024324c7981 */ /* 0x000f28000c1e1b00 */
[----:B------:R-:W4:Y:S01]  /*7350*/  LDG.E.64 R78, desc[UR36][R10.64+0x10] ;  /* 0x000010240a4e7981 */ /* 0x000f22000c1e1b00 */
[----:B--2---:R-:W-:-:S02]  /*7360*/  DADD R80, -R58, R80 ;  /* 0x000000003a507229 */ /* 0x004fc40000000150 */
[----:B---3--:R-:W-:-:S06]  /*7370*/  DFMA R60, R60, R68, R74 ;  /* 0x000000443c3c722b */ /* 0x008fcc000000004a */
[----:B------:R-:W-:-:S08]  /*7380*/  DFMA R66, R66, R80, R58 ;  /* 0x000000504242722b */ /* 0x000fd0000000003a */
[----:B------:R-:W-:Y:S01]  /*7390*/  DFMA R60, R70, R66, R60 ;  /* 0x00000042463c722b */ /* 0x000fe2000000003c */
[----:B------:R-:W-:-:S07]  /*73a0*/  VIADD R59, R54, 0x3a8000 ;  /* 0x003a8000363b7836 */ /* 0x000fce0000000000 */
[----:B------:R-:W-:Y:S01]  /*73b0*/  DMUL R60, R84, R60 ;  /* 0x0000003c543c7228 */ /* 0x000fe20000000000 */
[----:B------:R-:W-:-:S07]  /*73c0*/  IMAD.WIDE.U32 R74, R59, 0x8, R20 ;  /* 0x000000083b4a7825 */ /* 0x000fce00078e0014 */
[----:B----4-:R-:W-:Y:S01]  /*73d0*/  DFMA R76, R76, R78, R60 ;  /* 0x0000004e4c4c722b */ /* 0x010fe2000000003c */
[----:B------:R-:W-:-:S06]  /*73e0*/  IMAD.WIDE.U32 R78, R59, 0x8, R52 ;  /* 0x000000083b4e7825 */ /* 0x000fcc00078e0034 */
        /* <DEDUP_REMOVED lines=17> */
[----:B--2---:R-:W-:-:S08]  /*7500*/  DMUL R58, R58, R60 ;  /* 0x0000003c3a3a7228 */ /* 0x004fd00000000000 */
[----:B---3--:R-:W-:-:S08]  /*7510*/  DFMA R58, R84, R62, R58 ;  /* 0x0000003e543a722b */ /* 0x008fd0000000003a */
[----:B----4-:R-:W-:Y:S02]  /*7520*/  DFMA R58, R66, R64, R58 ;  /* 0x00000040423a722b */ /* 0x010fe4000000003a */
[----:B------:R-:W-:-:S06]  /*7530*/  DADD R70, -R68, R70 ;  /* 0x0000000044467229 */ /* 0x000fcc0000000146 */
[----:B------:R-:W-:Y:S02]  /*7540*/  DFMA R58, R74, R72, R58 ;  /* 0x000000484a3a722b */ /* 0x000fe4000000003a */
[----:B------:R-:W-:-:S08]  /*7550*/  DFMA R70, R76, R70, R68 ;  /* 0x000000464c46722b */ /* 0x000fd00000000044 */
[----:B------:R-:W-:Y:S01]  /*7560*/  DFMA R58, R78, R70, R58 ;  /* 0x000000464e3a722b */ /* 0x000fe2000000003a */
[----:B------:R-:W-:-:S07]  /*7570*/  IADD3 R60, P1, PT, R57, 0x3ac, RZ ;  /* 0x000003ac393c7810 */ /* 0x000fce0007f3e0ff */
[----:B------:R-:W-:Y:S01]  /*7580*/  DMUL R58, R86, R58 ;  /* 0x0000003a563a7228 */ /* 0x000fe20000000000 */
[----:B------:R-:W-:Y:S01]  /*7590*/  IADD3 R71, PT, PT, R54, 0x3c2000, RZ ;  /* 0x003c200036477810 */ /* 0x000fe20007ffe0ff */
[----:B------:R-:W-:-:S06]  /*75a0*/  IMAD.X R61, RZ, RZ, R88, P1 ;  /* 0x000000ffff3d7224 */ /* 0x000fcc00008e0658 */
[----:B------:R-:W-:Y:S01]  /*75b0*/  DFMA R80, R80, R82, R58 ;  /* 0x000000525050722b */ /* 0x000fe2000000003a */
[----:B------:R-:W-:Y:S01]  /*75c0*/  LEA R82, P1, R60, UR4, 0x3 ;  /* 0x000000043c527c11 */ /* 0x000fe2000f8218ff */
[----:B------:R-:W-:-:S03]  /*75d0*/  IMAD.WIDE.U32 R68, R71, 0x8, R20 ;  /* 0x0000000847447825 */ /* 0x000fc600078e0014 */
[----:B------:R-:W-:Y:S01]  /*75e0*/  LEA.HI.X R83, R60, UR5, R61, 0x3, P1 ;  /* 0x000000053c537c11 */ /* 0x000fe200088f1c3d */
[----:B------:R-:W-:Y:S01]  /*75f0*/  IMAD.WIDE.U32 R70, R71, 0x8, R52 ;  /* 0x0000000847467825 */ /* 0x000fe200078e0034 */
[----:B------:R0:W-:Y:S03]  /*7600*/  STG.E.64 desc[UR36][R68.64], R80 ;  /* 0x0000005044007986 */ /* 0x0001e6000c101b24 */
[----:B------:R-:W-:Y:S01]  /*7610*/  VIADD R63, R57, 0x3ac ;  /* 0x000003ac393f7836 */ /* 0x000fe20000000000 */
[----:B------:R1:W-:Y:S04]  /*7620*/  STG.E.64 desc[UR36][R70.64], R12 ;  /* 0x0000000c46007986 */ /* 0x0003e8000c101b24 */
[----:B------:R-:W2:Y:S04]  /*7630*/  LDG.E.64 R66, desc[UR36][R42.64] ;  /* 0x000000242a427981 */ /* 0x000ea8000c1e1b00 */
[----:B------:R-:W2:Y:S01]  /*7640*/  LDG.E.64 R58, desc[UR36][R82.64+0x8] ;  /* 0x00000824523a7981 */ /* 0x000ea2000c1e1b00 */
[----:B------:R-:W-:-:S03]  /*7650*/  IMAD.WIDE R62, R63, 0x8, R4 ;  /* 0x000000083f3e7825 */ /* 0x000fc600078e0204 */
[----:B------:R-:W3:Y:S04]  /*7660*/  LDG.E.64 R60, desc[UR36][R44.64] ;  /* 0x000000242c3c7981 */ /* 0x000ee8000c1e1b00 */
[----:B------:R-:W3:Y:S01]  /*7670*/  LDG.E.64 R78, desc[UR36][R62.64] ;  /* 0x000000243e4e7981 */ /* 0x000ee2000c1e1b00 */
[----:B------:R-:W-:-:S03]  /*7680*/  IADD3 R65, PT, PT, R2, 0x3ac, RZ ;  /* 0x000003ac02417810 */ /* 0x000fc60007ffe0ff */
[----:B------:R-:W4:Y:S02]  /*7690*/  LDG.E.64 R74, desc[UR36][R40.64] ;  /* 0x00000024284a7981 */ /* 0x000f24000c1e1b00 */
[----:B------:R-:W-:Y:S01]  /*76a0*/  IMAD.WIDE R64, R65, 0x8, R4 ;  /* 0x0000000841407825 */ /* 0x000fe200078e0204 */
[----:B0-----:R-:W-:Y:S01]  /*76b0*/  IADD3 R68, P1, PT, R2, 0x3ac, RZ ;  /* 0x000003ac02447810 */ /* 0x001fe20007f3e0ff */
[----:B-1----:R-:W4:Y:S04]  /*76c0*/  LDG.E.64 R70, desc[UR36][R18.64] ;  /* 0x0000002412467981 */ /* 0x002f28000c1e1b00 */
[----:B------:R-:W4:Y:S01]  /*76d0*/  LDG.E.64 R76, desc[UR36][R64.64] ;  /* 0x00000024404c7981 */ /* 0x000f22000c1e1b00 */
[----:B------:R-:W-:-:S03]  /*76e0*/  VIADD R91, R0, 0x10 ;  /* 0x00000010005b7836 */ /* 0x000fc60000000000 */
[----:B------:R-:W4:Y:S01]  /*76f0*/  LDG.E.64 R84, desc[UR36][R46.64] ;  /* 0x000000242e547981 */ /* 0x000f22000c1e1b00 */
[----:B------:R-:W-:-:S04]  /*7700*/  IMAD.WIDE R90, R91, 0x8, R8 ;  /* 0x000000085b5a7825 */ /* 0x000fc800078e0208 */
[----:B------:R-:W-:Y:S01]  /*7710*/  IMAD.X R69, RZ, RZ, R3, P1 ;  /* 0x000000ffff457224 */ /* 0x000fe200008e0603 */
[C---:B------:R-:W-:Y:S01]  /*7720*/  LEA R72, P1, R68.reuse, UR4, 0x3 ;  /* 0x0000000444487c11 */ /* 0x040fe2000f8218ff */
[----:B------:R-:W4:Y:S03]  /*7730*/  LDG.E.64 R80, desc[UR36][R90.64] ;  /* 0x000000245a507981 */ /* 0x000f26000c1e1b00 */
        /* <DEDUP_REMOVED lines=14> */
[----:B------:R-:W-:-:S07]  /*7820*/  IADD3 R59, PT, PT, R54, 0x3dc000, RZ ;  /* 0x003dc000363b7810 */ /* 0x000fce0007ffe0ff */
        /* <DEDUP_REMOVED lines=30> */
[----:B------:R-:W-:Y:S02]  /*7a10*/  VIADD R71, R54, 0x3f6000 ;  /* 0x003f600036477836 */ /* 0x000fe40000000000 */
[----:B------:R-:W-:Y:S02]  /*7a20*/  IMAD.X R61, RZ, RZ, R88, P1 ;  /* 0x000000ffff3d7224 */ /* 0x000fe400008e0658 */
[----:B------:R-:W-:-:S03]  /*7a30*/  IMAD.WIDE.U32 R68, R71, 0x8, R20 ;  /* 0x0000000847447825 */ /* 0x000fc600078e0014 */
[----:B------:R-:W-:Y:S01]  /*7a40*/  DFMA R80, R80, R82, R58 ;  /* 0x000000525050722b */ /* 0x000fe2000000003a */
[----:B------:R-:W-:Y:S01]  /*7a50*/  LEA R82, P1, R60, UR4, 0x3 ;  /* 0x000000043c527c11 */ /* 0x000fe2000f8218ff */
[----:B------:R-:W-:-:S03]  /*7a60*/  IMAD.WIDE.U32 R70, R71, 0x8, R52 ;  /* 0x0000000847467825 */ /* 0x000fc600078e0034 */
[----:B------:R-:W-:Y:S02]  /*7a70*/  LEA.HI.X R83, R60, UR5, R61, 0x3, P1 ;  /* 0x000000053c537c11 */ /* 0x000fe400088f1c3d */
[----:B------:R0:W-:Y:S01]  /*7a80*/  STG.E.64 desc[UR36][R68.64], R80 ;  /* 0x0000005044007986 */ /* 0x0001e2000c101b24 */
[----:B------:R-:W-:-:S03]  /*7a90*/  IADD3 R63, PT, PT, R57, 0x582, RZ ;  /* 0x00000582393f7810 */ /* 0x000fc60007ffe0ff */
        /* <DEDUP_REMOVED lines=9> */
[----:B0-----:R-:W-:Y:S02]  /*7b30*/  IADD3 R68, P1, PT, R2, 0x582, RZ ;  /* 0x0000058202447810 */ /* 0x001fe40007f3e0ff */
[----:B-1----:R-:W4:Y:S04]  /*7b40*/  LDG.E.64 R70, desc[UR36][R18.64] ;  /* 0x0000002412467981 */ /* 0x002f28000c1e1b00 */
[----:B------:R-:W4:Y:S01]  /*7b50*/  LDG.E.64 R76, desc[UR36][R66.64] ;  /* 0x00000024424c7981 */ /* 0x000f22000c1e1b00 */
[----:B------:R-:W-:Y:S01]  /*7b60*/  VIADD R91, R0, 0x18 ;  /* 0x00000018005b7836 */ /* 0x000fe20000000000 */
[----:B------:R-:W-:-:S02]  /*7b70*/  IADD3.X R69, PT, PT, RZ, R3, RZ, P1, !PT ;  /* 0x00000003ff457210 */ /* 0x000fc40000ffe4ff */
[----:B------:R-:W4:Y:S01]  /*7b80*/  LDG.E.64 R84, desc[UR36][R46.64] ;  /* 0x000000242e547981 */ /* 0x000f22000c1e1b00 */
[----:B------:R-:W-:Y:S01]  /*7b90*/  IMAD.WIDE R90, R91, 0x8, R8 ;  /* 0x000000085b5a7825 */ /* 0x000fe200078e0208 */
[----:B------:R-:W-:-:S04]  /*7ba0*/  LEA R74, P1, R68, UR4, 0x3 ;  /* 0x00000004444a7c11 */ /* 0x000fc8000f8218ff */
[----:B------:R-:W4:Y:S01]  /*7bb0*/  LDG.E.64 R80, desc[UR36][R90.64] ;  /* 0x000000245a507981 */ /* 0x000f22000c1e1b00 */
        /* <DEDUP_REMOVED lines=15> */
[----:B------:R-:W-:-:S08]  /*7cb0*/  DMUL R60, R84, R60 ;  /* 0x0000003c543c7228 */ /* 0x000fd00000000000 */
[----:B----4-:R-:W-:Y:S01]  /*7cc0*/  DFMA R76, R76, R78, R60 ;  /* 0x0000004e4c4c722b */ /* 0x010fe2000000003c */
[----:B------:R-:W-:-:S04]  /*7cd0*/  IMAD.WIDE.U32 R78, R81, 0x8, R20 ;  /* 0x00000008514e7825 */ /* 0x000fc800078e0014 */
[----:B------:R-:W-:Y:S02]  /*7ce0*/  IMAD.WIDE.U32 R80, R81, 0x8, R52 ;  /* 0x0000000851507825 */ /* 0x000fe400078e0034 */
        /* <DEDUP_REMOVED lines=35> */
[----:B------:R1:W-:Y:S01]  /*7f20*/  STG.E.64 desc[UR36][R70.64], R12 ;  /* 0x0000000c46007986 */ /* 0x0003e2000c101b24 */
[----:B------:R-:W-:-:S03]  /*7f30*/  IMAD.WIDE R60, R61, 0x8, R4 ;  /* 0x000000083d3c7825 */ /* 0x000fc600078e0204 */
[----:B------:R-:W2:Y:S04]  /*7f40*/  LDG.E.64 R64, desc[UR36][R42.64] ;  /* 0x000000242a407981 */ /* 0x000ea8000c1e1b00 */
[----:B------:R-:W2:Y:S01]  /*7f50*/  LDG.E.64 R62, desc[UR36][R58.64+0x8] ;  /* 0x000008243a3e7981 */ /* 0x000ea2000c1e1b00 */
[----:B------:R-:W-:Y:S01]  /*7f60*/  IADD3 R57, PT, PT, R2, 0x758, RZ ;  /* 0x0000075802397810 */ /* 0x000fe20007ffe0ff */
[----:B------:R-:W-:Y:S01]  /*7f70*/  VIADD R73, R0, 0x20 ;  /* 0x0000002000497836 */ /* 0x000fe20000000000 */
[----:B------:R-:W-:Y:S01]  /*7f80*/  IADD3 R72, P1, PT, R2, 0x758, RZ ;  /* 0x0000075802487810 */ /* 0x000fe20007f3e0ff */
[----:B------:R-:W3:Y:S04]  /*7f90*/  LDG.E.64 R68, desc[UR36][R44.64] ;  /* 0x000000242c447981 */ /* 0x000ee8000c1e1b00 */
[----:B0-----:R-:W3:Y:S01]  /*7fa0*/  LDG.E.64 R66, desc[UR36][R60.64] ;  /* 0x000000243c427981 */ /* 0x001ee2000c1e1b00 */
[----:B------:R-:W-:-:S03]  /*7fb0*/  IMAD.WIDE R4, R57, 0x8, R4 ;  /* 0x0000000839047825 */ /* 0x000fc600078e0204 */
[----:B------:R-:W4:Y:S01]  /*7fc0*/  LDG.E.64 R88, desc[UR36][R40.64] ;  /* 0x0000002428587981 */ /* 0x000f22000c1e1b00 */
[----:B------:R-:W-:-:S03]  /*7fd0*/  IMAD.WIDE R8, R73, 0x8, R8 ;  /* 0x0000000849087825 */ /* 0x000fc600078e0208 */
[----:B------:R-:W4:Y:S01]  /*7fe0*/  LDG.E.64 R90, desc[UR36][R4.64] ;  /* 0x00000024045a7981 */ /* 0x000f22000c1e1b00 */
[----:B------:R-:W-:Y:S01]  /*7ff0*/  IMAD.X R3, RZ, RZ, R3, P1 ;  /* 0x000000ffff037224 */ /* 0x000fe200008e0603 */
[C---:B------:R-:W-:Y:S02]  /*8000*/  LEA R2, P1, R72.reuse, UR4, 0x3 ;  /* 0x0000000448027c11 */ /* 0x040fe4000f8218ff */
[----:B------:R-:W4:Y:S04]  /*8010*/  LDG.E.64 R78, desc[UR36][R8.64+-0x8] ;  /* 0xfffff824084e7981 */ /* 0x000f28000c1e1b00 */
[----:B------:R-:W4:Y:S01]  /*8020*/  LDG.E.64 R82, desc[UR36][R8.64] ;  /* 0x0000002408527981 */ /* 0x000f22000c1e1b00 */
[----:B------:R-:W-:-:S03]  /*8030*/  LEA.HI.X R3, R72, UR5, R3, 0x3, P1 ;  /* 0x0000000548037c11 */ /* 0x000fc600088f1c03 */
[----:B------:R-:W4:Y:S04]  /*8040*/  LDG.E.64 R84, desc[UR36][R38.64] ;  /* 0x0000002426547981 */ /* 0x000f28000c1e1b00 */
[----:B------:R-:W4:Y:S04]  /*8050*/  LDG.E.64 R86, desc[UR36][R2.64+0x8] ;  /* 0x0000082402567981 */ /* 0x000f28000c1e1b00 */
[----:B------:R-:W4:Y:S04]  /*8060*/  LDG.E.64 R80, desc[UR36][R16.64] ;  /* 0x0000002410507981 */ /* 0x000f28000c1e1b00 */
[----:B------:R-:W4:Y:S04]  /*8070*/  LDG.E.64 R76, desc[UR36][R18.64] ;  /* 0x00000024124c7981 */ /* 0x000f28000c1e1b00 */
[----:B------:R-:W4:Y:S04]  /*8080*/  LDG.E.64 R74, desc[UR36][R46.64] ;  /* 0x000000242e4a7981 */ /* 0x000f28000c1e1b00 */
[----:B------:R-:W4:Y:S04]  /*8090*/  LDG.E.64 R72, desc[UR36][R50.64] ;  /* 0x0000002432487981 */ /* 0x000f28000c1e1b00 */
[----:B-1----:R-:W4:Y:S01]  /*80a0*/  LDG.E.64 R70, desc[UR36][R10.64+0x40] ;  /* 0x000040240a467981 */ /* 0x002f22000c1e1b00 */
[----:B--2---:R-:W-:-:S08]  /*80b0*/  DMUL R62, R64, R62 ;  /* 0x0000003e403e7228 */ /* 0x004fd00000000000 */
[----:B---3--:R-:W-:-:S08]  /*80c0*/  DFMA R62, R68, R66, R62 ;  /* 0x00000042443e722b */ /* 0x008fd0000000003e */
[----:B----4-:R-:W-:Y:S02]  /*80d0*/  DFMA R62, R88, R90, R62 ;  /* 0x0000005a583e722b */ /* 0x010fe4000000003e */
[----:B------:R-:W-:-:S06]  /*80e0*/  DADD R82, -R78, R82 ;  /* 0x000000004e527229 */ /* 0x000fcc0000000152 */
[----:B------:R-:W-:Y:S02]  /*80f0*/  DFMA R62, R84, R86, R62 ;  /* 0x00000056543e722b */ /* 0x000fe4000000003e */
[----:B------:R-:W-:-:S08]  /*8100*/  DFMA R80, R80, R82, R78 ;  /* 0x000000525050722b */ /* 0x000fd0000000004e */
[----:B------:R-:W-:Y:S01]  /*8110*/  DFMA R62, R76, R80, R62 ;  /* 0x000000504c3e722b */ /* 0x000fe2000000003e */
[----:B------:R-:W-:-:S07]  /*8120*/  VIADD R67, R54, 0x444000 ;  /* 0x0044400036437836 */ /* 0x000fce0000000000 */
[----:B------:R-:W-:Y:S01]  /*8130*/  DMUL R62, R74, R62 ;  /* 0x0000003e4a3e7228 */ /* 0x000fe20000000000 */
[----:B------:R-:W-:-:S04]  /*8140*/  IMAD.WIDE.U32 R64, R67, 0x8, R20 ;  /* 0x0000000843407825 */ /* 0x000fc800078e0014 */
[----:B------:R-:W-:-:S03]  /*8150*/  IMAD.WIDE.U32 R66, R67, 0x8, R52 ;  /* 0x0000000843427825 */ /* 0x000fc600078e0034 */
[----:B------:R-:W-:-:S07]  /*8160*/  DFMA R70, R72, R70, R62 ;  /* 0x000000464846722b */ /* 0x000fce000000003e */
        /* <DEDUP_REMOVED lines=12> */
[----:B-1----:R-:W4:Y:S04]  /*8230*/  LDG.E.64 R66, desc[UR36][R16.64] ;  /* 0x0000002410427981 */ /* 0x002f28000c1e1b00 */
[----:B------:R-:W4:Y:S04]  /*8240*/  LDG.E.64 R64, desc[UR36][R18.64] ;  /* 0x0000002412407981 */ /* 0x000f28000c1e1b00 */
        /* <DEDUP_REMOVED lines=10> */
[----:B------:R-:W-:-:S07]  /*82f0*/  IADD3 R5, PT, PT, R54, 0x45e000, RZ ;  /* 0x0045e00036057810 */ /* 0x000fce0007ffe0ff */
[----:B------:R-:W-:Y:S01]  /*8300*/  DMUL R2, R58, R2 ;  /* 0x000000023a027228 */ /* 0x000fe20000000000 */
[----:B------:R-:W-:-:S04]  /*8310*/  IMAD.WIDE.U32 R20, R5, 0x8, R20 ;  /* 0x0000000805147825 */ /* 0x000fc800078e0014 */
[----:B------:R-:W-:-:S03]  /*8320*/  IMAD.WIDE.U32 R52, R5, 0x8, R52 ;  /* 0x0000000805347825 */ /* 0x000fc600078e0034 */
[----:B------:R-:W-:-:S07]  /*8330*/  DFMA R2, R50, R10, R2 ;  /* 0x0000000a3202722b */ /* 0x000fce0000000002 */
[----:B------:R0:W-:Y:S04]  /*8340*/  STG.E.64 desc[UR36][R20.64], R2 ;  /* 0x0000000214007986 */ /* 0x0001e8000c101b24 */
[----:B------:R0:W-:Y:S04]  /*8350*/  STG.E.64 desc[UR36][R52.64], R12 ;  /* 0x0000000c34007986 */ /* 0x0001e8000c101b24 */
[----:B------:R0:W5:Y:S02]  /*8360*/  LDG.E R70, desc[UR36][R14.64] ;  /* 0x000000240e467981 */ /* 0x000164000c1e1900 */
.L_x_297:
[----:B------:R-:W-:Y:S05]  /*8370*/  BSYNC.RECONVERGENT B0 ;  /* 0x0000000000007941 */ /* 0x000fea0003800200 */
.L_x_296:
[----:B-----5:R-:W-:Y:S01]  /*8380*/  ISETP.GE.AND P1, PT, R55, R70, PT ;  /* 0x000000463700720c */ /* 0x020fe20003f26270 */
[----:B------:R-:W-:-:S12]  /*8390*/  BSSY.RECONVERGENT B1, `(.L_x_298) ;  /* 0x00000a3000017945 */ /* 0x000fd80003800200 */
[----:B------:R-:W-:Y:S05]  /*83a0*/  @P1 BRA `(.L_x_299) ;  /* 0x0000000800841947 */ /* 0x000fea0003800000 */
[----:B01----:R-:W5:Y:S01]  /*83b0*/  LDG.E R2, desc[UR36][R36.64] ;  /* 0x0000002424027981 */ /* 0x003f62000c1e1900 */
[----:B------:R-:W0:Y:S03]  /*83c0*/  LDC.64 R4, c[0x0][0x460] ;  /* 0x00011800ff047b82 */ /* 0x000e260000000a00 */
[----:B------:R-:W2:Y:S01]  /*83d0*/  LDG.E.64 R8, desc[UR36][R46.64] ;  /* 0x000000242e087981 */ /* 0x000ea2000c1e1b00 */
[----:B0-----:R-:W-:-:S05]  /*83e0*/  IMAD.WIDE.U32 R50, R54, 0x8, R4 ;  /* 0x0000000836327825 */ /* 0x001fca00078e0004 */
[----:B------:R-:W2:Y:S01]  /*83f0*/  LDG.E.64 R20, desc[UR36][R50.64] ;  /* 0x0000002432147981 */ /* 0x000ea2000c1e1b00 */
[----:B-----5:R-:W-:-:S13]  /*8400*/  ISETP.GT.AND P2, PT, R2, 0x1d, PT ;  /* 0x0000001d0200780c */ /* 0x020fda0003f44270 */
[----:B------:R-:W0:Y:S01]  /*8410*/  @!P2 LDC.64 R4, c[0x0][0x3c0] ;  /* 0x0000f000ff04ab82 */ /* 0x000e220000000a00 */
[----:B------:R-:W-:-:S04]  /*8420*/  @!P2 VIADD R13, R54, 0x800 ;  /* 0x00000800360da836 */ /* 0x000fc80000000000 */
[----:B0-----:R-:W-:-:S06]  /*8430*/  @!P2 IMAD.WIDE.U32 R12, R13, 0x4, R4 ;  /* 0x000000040d0ca825 */ /* 0x001fcc00078e0004 */
[----:B------:R-:W5:Y:S01]  /*8440*/  @!P2 LDG.E R12, desc[UR36][R12.64] ;  /* 0x000000240c0ca981 */ /* 0x000f62000c1e1900 */
[----:B--2---:R-:W-:-:S06]  /*8450*/  DADD R20, R8, R20 ;  /* 0x0000000008147229 */ /* 0x004fcc0000000014 */
[----:B------:R-:W0:Y:S01]  /*8460*/  MUFU.RCP64H R5, R21 ;  /* 0x0000001500057308 */ /* 0x000e220000001800 */
[----:B------:R-:W-:-:S06]  /*8470*/  IMAD.MOV.U32 R4, RZ, RZ, 0x1 ;  /* 0x00000001ff047424 */ /* 0x000fcc00078e00ff */
[----:B0-----:R-:W-:-:S08]  /*8480*/  DFMA R10, -R20, R4, 1 ;  /* 0x3ff00000140a742b */ /* 0x001fd00000000104 */
[----:B------:R-:W-:-:S08]  /*8490*/  DFMA R10, R10, R10, R10 ;  /* 0x0000000a0a0a722b */ /* 0x000fd0000000000a */
[----:B------:R-:W-:-:S08]  /*84a0*/  DFMA R10, R4, R10, R4 ;  /* 0x0000000a040a722b */ /* 0x000fd00000000004 */
[----:B------:R-:W-:-:S08]  /*84b0*/  DFMA R4, -R20, R10, 1 ;  /* 0x3ff000001404742b */ /* 0x000fd0000000010a */
[----:B------:R-:W-:-:S08]  /*84c0*/  DFMA R4, R10, R4, R10 ;  /* 0x000000040a04722b */ /* 0x000fd0000000000a */
[----:B------:R-:W-:-:S08]  /*84d0*/  DMUL R58, R8, R4 ;  /* 0x00000004083a7228 */ /* 0x000fd00000000000 */
[----:B------:R-:W-:-:S08]  /*84e0*/  DFMA R10, -R20, R58, R8 ;  /* 0x0000003a140a722b */ /* 0x000fd00000000108 */
[----:B------:R-:W-:Y:S01]  /*84f0*/  DFMA R58, R4, R10, R58 ;  /* 0x0000000a043a722b */ /* 0x000fe2000000003a */
[----:B------:R-:W-:-:S09]  /*8500*/  FSETP.GEU.AND P4, PT, |R9|, 6.5827683646048100446e-37, PT ;  /* 0x036000000900780b */ /* 0x000fd20003f8e200 */
[----:B------:R-:W-:-:S05]  /*8510*/  FFMA R0, RZ, R21, R59 ;  /* 0x00000015ff007223 */ /* 0x000fca000000003b */
[----:B------:R-:W-:Y:S01]  /*8520*/  FSETP.GT.AND P3, PT, |R0|, 1.469367938527859385e-39, PT ;  /* 0x001000000000780b */ /* 0x000fe20003f64200 */
[----:B------:R-:W-:Y:S01]  /*8530*/  BSSY.RECONVERGENT B2, `(.L_x_300) ;  /* 0x0000009000027945 */ /* 0x000fe20003800200 */
[----:B------:R-:W-:Y:S02]  /*8540*/  @!P2 VIADDMNMX R3, R55, 0x1, R70, PT ;  /* 0x000000013703a846 */ /* 0x000fe40003800146 */
[----:B-----5:R-:W-:-:S04]  /*8550*/  @!P2 ISETP.GT.AND P1, PT, R12, 0x1d, PT ;  /* 0x0000001d0c00a80c */ /* 0x020fc80003f24270 */
[----:B------:R-:W-:-:S05]  /*8560*/  @!P2 SEL R70, R3, R70, P1 ;  /* 0x000000460346a207 */ /* 0x000fca0000800000 */
[----:B------:R-:W-:Y:S05]  /*8570*/  @P3 BRA P4, `(.L_x_301) ;  /* 0x0000000000103947 */ /* 0x000fea0002000000 */
[----:B------:R-:W-:Y:S01]  /*8580*/  MOV R10, R20 ;  /* 0x00000014000a7202 */ /* 0x000fe20000000f00 */
[----:B------:R-:W-:Y:S01]  /*8590*/  IMAD.MOV.U32 R11, RZ, RZ, R21 ;  /* 0x000000ffff0b7224 */ /* 0x000fe200078e0015 */
[----:B------:R-:W-:-:S07]  /*85a0*/  MOV R0, 0x85c0 ;  /* 0x000085c000007802 */ /* 0x000fce0000000f00 */
[----:B---34-:R-:W-:Y:S05]  /*85b0*/  CALL.REL.NOINC `($__internal_4_$__cuda_sm20_div_rn_f64_full) ;  /* 0x000000b800107944 */ /* 0x018fea0003c00000 */
.L_x_301:
[----:B------:R-:W-:Y:S05]  /*85c0*/  BSYNC.RECONVERGENT B2 ;  /* 0x0000000000027941 */ /* 0x000fea0003800200 */
.L_x_300:
        /* <DEDUP_REMOVED lines=11> */
[----:B------:R0:W5:Y:S04]  /*8680*/  LDG.E R0, desc[UR36][R28.64] ;  /* 0x000000241c007981 */ /* 0x000168000c1e1900 */
[----:B------:R0:W5:Y:S01]  /*8690*/  LDG.E.64 R8, desc[UR36][R26.64] ;  /* 0x000000241a087981 */ /* 0x000162000c1e1b00 */
[----:B-1----:R-:W-:Y:S01]  /*86a0*/  DSETP.GE.AND P1, PT, R58, UR4, PT ;  /* 0x000000043a007e2a */ /* 0x002fe2000bf26000 */
[----:B------:R-:W1:Y:S05]  /*86b0*/  LDCU.64 UR4, c[0x0][0x510] ;  /* 0x0000a200ff0477ac */ /* 0x000e6a0008000a00 */
[----:B----4-:R-:W-:-:S02]  /*86c0*/  FSEL R12, R58, UR6, !P1 ;  /* 0x000000063a0c7c08 */ /* 0x010fc4000c800000 */
[----:B------:R-:W-:-:S06]  /*86d0*/  FSEL R13, R59, UR7, !P1 ;  /* 0x000000073b0d7c08 */ /* 0x000fcc000c800000 */
[----:B------:R-:W-:-:S06]  /*86e0*/  DMUL R12, R12, 8 ;  /* 0x402000000c0c7828 */ /* 0x000fcc0000000000 */
[----:B------:R-:W0:Y:S08]  /*86f0*/  F2I.F64.TRUNC R60, R12 ;  /* 0x0000000c003c7311 */ /* 0x000e30000030d100 */
[----:B0-----:R-:W0:Y:S02]  /*8700*/  I2F.F64 R10, R60 ;  /* 0x0000003c000a7312 */ /* 0x001e240000201c00 */
[----:B0-----:R-:W-:-:S08]  /*8710*/  DADD R10, R12, -R10 ;  /* 0x000000000c0a7229 */ /* 0x001fd0000000080a */
[----:B------:R-:W-:Y:S01]  /*8720*/  DADD R68, -R10, 1 ;  /* 0x3ff000000a447429 */ /* 0x000fe20000000100 */
[----:B------:R-:W-:Y:S01]  /*8730*/  BSSY.RECONVERGENT B0, `(.L_x_302) ;  /* 0x0000067000007945 */ /* 0x000fe20003800200 */
[----:B------:R-:W-:Y:S01]  /*8740*/  VIADD R70, R70, 0xffffffff ;  /* 0xffffffff46467836 */ /* 0x000fe20000000000 */
[----:B------:R-:W-:Y:S01]  /*8750*/  MOV R57, R54 ;  /* 0x0000003600397202 */ /* 0x000fe20000000f00 */
[C---:B--2---:R-:W-:Y:S02]  /*8760*/  IMAD R53, R2.reuse, 0x5, R53 ;  /* 0x0000000502357824 */ /* 0x044fe400078e0235 */
[----:B---3--:R-:W-:-:S03]  /*8770*/  IMAD R51, R2, 0x5, R51 ;  /* 0x0000000502337824 */ /* 0x008fc600078e0233 */
[----:B------:R-:W-:Y:S01]  /*8780*/  IADD3 R53, PT, PT, R53, -0x1, RZ ;  /* 0xffffffff35357810 */ /* 0x000fe20007ffe0ff */
[----:B------:R-:W-:Y:S01]  /*8790*/  VIADD R51, R51, 0xfffffffa ;  /* 0xfffffffa33337836 */ /* 0x000fe20000000000 */
[----:B------:R-:W-:-:S03]  /*87a0*/  SHF.R.S32.HI R2, RZ, 0x1f, R60 ;  /* 0x0000001fff027819 */ /* 0x000fc6000001143c */
[----:B------:R-:W-:Y:S02]  /*87b0*/  IMAD R51, R51, R50, RZ ;  /* 0x0000003233337224 */ /* 0x000fe400078e02ff */
[----:B------:R-:W-:-:S03]  /*87c0*/  IMAD R53, R50, R53, RZ ;  /* 0x0000003532357224 */ /* 0x000fc600078e02ff */
[C---:B------:R-:W-:Y:S02]  /*87d0*/  IADD3 R75, P1, PT, R60.reuse, R51, RZ ;  /* 0x000000333c4b7210 */ /* 0x040fe40007f3e0ff */
[----:B------:R-:W-:Y:S02]  /*87e0*/  IADD3 R71, P2, PT, R60, R53, RZ ;  /* 0x000000353c477210 */ /* 0x000fe40007f5e0ff */
[-C--:B------:R-:W-:Y:S02]  /*87f0*/  LEA.HI.X.SX32 R50, R51, R2.reuse, 0x1, P1 ;  /* 0x0000000233327211 */ /* 0x080fe400008f0eff */
[----:B------:R-:W-:Y:S02]  /*8800*/  LEA.HI.X.SX32 R2, R53, R2, 0x1, P2 ;  /* 0x0000000235027211 */ /* 0x000fe400010f0eff */
[----:B-1----:R-:W-:Y:S02]  /*8810*/  LEA R74, P1, R75, UR4, 0x3 ;  /* 0x000000044b4a7c11 */ /* 0x002fe4000f8218ff */
[----:B------:R-:W-:Y:S01]  /*8820*/  LEA R88, P2, R71, UR4, 0x3 ;  /* 0x0000000447587c11 */ /* 0x000fe2000f8418ff */
[C---:B------:R-:W-:Y:S01]  /*8830*/  DMUL R52, R10.reuse, R64 ;  /* 0x000000400a347228 */ /* 0x040fe20000000000 */
[----:B------:R-:W-:Y:S01]  /*8840*/  LEA.HI.X R75, R75, UR5, R50, 0x3, P1 ;  /* 0x000000054b4b7c11 */ /* 0x000fe200088f1c32 */
[----:B------:R-:W-:Y:S01]  /*8850*/  DMUL R50, R10, R62 ;  /* 0x0000003e0a327228 */ /* 0x000fe20000000000 */
[----:B------:R-:W-:Y:S01]  /*8860*/  LEA.HI.X R71, R71, UR5, R2, 0x3, P2 ;  /* 0x0000000547477c11 */ /* 0x000fe200090f1c02 */
[C---:B------:R-:W-:Y:S01]  /*8870*/  DMUL R58, R68.reuse, R4 ;  /* 0x00000004443a7228 */ /* 0x040fe20000000000 */
[----:B------:R-:W-:Y:S01]  /*8880*/  IADD3 R74, P1, PT, R74, 0x50, RZ ;  /* 0x000000504a4a7810 */ /* 0x000fe20007f3e0ff */
[C---:B------:R-:W-:Y:S01]  /*8890*/  DMUL R62, R68.reuse, R62 ;  /* 0x0000003e443e7228 */ /* 0x040fe20000000000 */
[----:B------:R-:W-:Y:S01]  /*88a0*/  IADD3 R88, P2, PT, R88, 0x50, RZ ;  /* 0x0000005058587810 */ /* 0x000fe20007f5e0ff */
[----:B------:R-:W-:-:S02]  /*88b0*/  DMUL R64, R68, R64 ;  /* 0x0000004044407228 */ /* 0x000fc40000000000 */
[-C--:B------:R-:W-:Y:S02]  /*88c0*/  DMUL R68, R68, R72.reuse ;  /* 0x0000004844447228 */ /* 0x080fe40000000000 */
[C---:B------:R-:W-:Y:S01]  /*88d0*/  DMUL R72, R10.reuse, R72 ;  /* 0x000000480a487228 */ /* 0x040fe20000000000 */
[----:B------:R-:W-:Y:S01]  /*88e0*/  IMAD R2, R60, 0xa, RZ ;  /* 0x0000000a3c027824 */ /* 0x000fe200078e02ff */
[----:B------:R-:W-:Y:S01]  /*88f0*/  DMUL R12, R10, R4 ;  /* 0x000000040a0c7228 */ /* 0x000fe20000000000 */
[----:B------:R-:W-:Y:S01]  /*8900*/  IMAD.X R75, RZ, RZ, R75, P1 ;  /* 0x000000ffff4b7224 */ /* 0x000fe200008e064b */
[----:B------:R-:W-:Y:S01]  /*8910*/  IADD3.X R71, PT, PT, RZ, R71, RZ, P2, !PT ;  /* 0x00000047ff477210 */ /* 0x000fe200017fe4ff */
[----:B------:R-:W-:Y:S02]  /*8920*/  IMAD.MOV.U32 R4, RZ, RZ, 0x478000 ;  /* 0x00478000ff047424 */ /* 0x000fe400078e00ff */
[----:B------:R-:W-:-:S07]  /*8930*/  IMAD.MOV.U32 R5, RZ, RZ, R56 ;  /* 0x000000ffff057224 */ /* 0x000fce00078e0038 */
.L_x_303:
        /* <DEDUP_REMOVED lines=9> */
[----:B------:R0:W3:Y:S02]  /*89d0*/  LDG.E.64 R86, desc[UR36][R66.64] ;  /* 0x0000002442567981 */ /* 0x0000e4000c1e1b00 */
[----:B0-----:R-:W-:Y:S02]  /*89e0*/  IMAD.MOV.U32 R66, RZ, RZ, R74 ;  /* 0x000000ffff427224 */ /* 0x001fe400078e004a */
[----:B------:R-:W-:-:S05]  /*89f0*/  IMAD.MOV.U32 R67, RZ, RZ, R75 ;  /* 0x000000ffff437224 */ /* 0x000fca00078e004b */
[----:B------:R-:W3:Y:S04]  /*8a00*/  LDG.E.64 R74, desc[UR36][R66.64+-0x48] ;  /* 0xffffb824424a7981 */ /* 0x000ee8000c1e1b00 */
[----:B------:R-:W3:Y:S01]  /*8a10*/  LDG.E.64 R80, desc[UR36][R66.64+-0x50] ;  /* 0xffffb02442507981 */ /* 0x000ee2000c1e1b00 */
[----:B------:R-:W-:Y:S01]  /*8a20*/  MOV R89, R71 ;  /* 0x0000004700597202 */ /* 0x000fe20000000f00 */
[----:B----4-:R-:W-:-:S08]  /*8a30*/  DADD R78, -R76, R78 ;  /* 0x000000004c4e7229 */ /* 0x010fd0000000014e */
[----:B--2---:R-:W-:Y:S01]  /*8a40*/  DFMA R78, R60, R78, R76 ;  /* 0x0000004e3c4e722b */ /* 0x004fe2000000004c */
[----:B------:R-:W2:Y:S04]  /*8a50*/  LDG.E.64 R60, desc[UR36][R66.64+-0x8] ;  /* 0xfffff824423c7981 */ /* 0x000ea8000c1e1b00 */
[----:B------:R-:W4:Y:S01]  /*8a60*/  LDG.E.64 R76, desc[UR36][R66.64] ;  /* 0x00000024424c7981 */ /* 0x000f22000c1e1b00 */
[----:B---3--:R-:W-:-:S08]  /*8a70*/  DADD R86, -R84, R86 ;  /* 0x0000000054567229 */ /* 0x008fd00000000156 */
[----:B------:R-:W-:Y:S01]  /*8a80*/  DFMA R82, R82, R86, R84 ;  /* 0x000000565252722b */ /* 0x000fe20000000054 */
[----:B------:R-:W3:Y:S04]  /*8a90*/  LDG.E.64 R84, desc[UR36][R18.64] ;  /* 0x0000002412547981 */ /* 0x000ee8000c1e1b00 */
[----:B------:R-:W3:Y:S01]  /*8aa0*/  LDG.E.64 R86, desc[UR36][R88.64+-0x50] ;  /* 0xffffb02458567981 */ /* 0x000ee2000c1e1b00 */
[----:B------:R-:W-:-:S08]  /*8ab0*/  DMUL R74, R12, R74 ;  /* 0x0000004a0c4a7228 */ /* 0x000fd00000000000 */
[----:B------:R-:W-:Y:S02]  /*8ac0*/  DFMA R80, R58, R80, R74 ;  /* 0x000000503a50722b */ /* 0x000fe4000000004a */
[----:B------:R-:W3:Y:S06]  /*8ad0*/  LDG.E.64 R74, desc[UR36][R24.64] ;  /* 0x00000024184a7981 */ /* 0x000eec000c1e1b00 */
[----:B--2---:R-:W-:Y:S01]  /*8ae0*/  DFMA R80, R62, R60, R80 ;  /* 0x0000003c3e50722b */ /* 0x004fe20000000050 */
[----:B------:R-:W2:Y:S07]  /*8af0*/  LDG.E.64 R60, desc[UR36][R88.64+-0x48] ;  /* 0xffffb824583c7981 */ /* 0x000eae000c1e1b00 */
[----:B----4-:R-:W-:Y:S01]  /*8b00*/  DFMA R80, R50, R76, R80 ;  /* 0x0000004c3250722b */ /* 0x010fe20000000050 */
[----:B------:R-:W4:Y:S01]  /*8b10*/  LDG.E.64 R76, desc[UR36][R88.64+-0x8] ;  /* 0xfffff824584c7981 */ /* 0x000f22000c1e1b00 */
[----:B---3--:R-:W-:-:S03]  /*8b20*/  DMUL R78, R84, R78 ;  /* 0x0000004e544e7228 */ /* 0x008fc60000000000 */
[----:B------:R-:W3:Y:S03]  /*8b30*/  LDG.E.64 R84, desc[UR36][R88.64] ;  /* 0x0000002458547981 */ /* 0x000ee6000c1e1b00 */
[----:B------:R-:W-:Y:S02]  /*8b40*/  DFMA R86, R64, R86, R80 ;  /* 0x000000564056722b */ /* 0x000fe40000000050 */
[----:B------:R-:W3:Y:S01]  /*8b50*/  LDG.E.64 R80, desc[UR36][R46.64] ;  /* 0x000000242e507981 */ /* 0x000ee2000c1e1b00 */
[----:B------:R-:W-:Y:S01]  /*8b60*/  ISETP.NE.AND P1, PT, R55, R70, PT ;  /* 0x000000463700720c */ /* 0x000fe20003f25270 */
[----:B------:R-:W-:Y:S01]  /*8b70*/  DFMA R74, R74, R82, R78 ;  /* 0x000000524a4a722b */ /* 0x000fe2000000004e */
[----:B------:R-:W-:-:S03]  /*8b80*/  VIADD R71, R57, 0x478000 ;  /* 0x0047800039477836 */ /* 0x000fc60000000000 */
[----:B--2---:R-:W-:-:S08]  /*8b90*/  DFMA R60, R52, R60, R86 ;  /* 0x0000003c343c722b */ /* 0x004fd00000000056 */
[----:B----4-:R-:W-:Y:S02]  /*8ba0*/  DFMA R78, R68, R76, R60 ;  /* 0x0000004c444e722b */ /* 0x010fe4000000003c */
[----:B------:R-:W0:Y:S08]  /*8bb0*/  LDC.64 R60, c[0x0][0x3f8] ;  /* 0x0000fe00ff3c7b82 */ /* 0x000e300000000a00 */
[----:B------:R-:W1:Y:S01]  /*8bc0*/  @!P1 LDC.64 R76, c[0x0][0x528] ;  /* 0x00014a00ff4c9b82 */ /* 0x000e620000000a00 */
[----:B---3--:R-:W-:-:S02]  /*8bd0*/  DFMA R78, R72, R84, R78 ;  /* 0x00000054484e722b */ /* 0x008fc4000000004e */
[----:B------:R-:W-:-:S08]  /*8be0*/  DMUL R74, R80, R74 ;  /* 0x0000004a504a7228 */ /* 0x000fd00000000000 */
[----:B------:R-:W-:Y:S02]  /*8bf0*/  DFMA R78, R20, R78, R74 ;  /* 0x0000004e144e722b */ /* 0x000fe4000000004a */
[----:B------:R-:W2:Y:S01]  /*8c00*/  @!P1 LDC.64 R74, c[0x0][0x450] ;  /* 0x00011400ff4a9b82 */ /* 0x000ea20000000a00 */
[----:B0-----:R-:W-:-:S04]  /*8c10*/  IMAD.WIDE.U32 R82, R71, 0x8, R60 ;  /* 0x0000000847527825 */ /* 0x001fc800078e003c */
[----:B-1----:R-:W-:Y:S01]  /*8c20*/  @!P1 IMAD.WIDE R84, R2, 0x8, R76 ;  /* 0x0000000802549825 */ /* 0x002fe200078e024c */
[----:B------:R0:W-:Y:S02]  /*8c30*/  STG.E.64 desc[UR36][R82.64], R78 ;  /* 0x0000004e52007986 */ /* 0x0001e4000c101b24 */
[----:B------:R-:W1:Y:S02]  /*8c40*/  LDC.64 R60, c[0x0][0x438] ;  /* 0x00010e00ff3c7b82 */ /* 0x000e640000000a00 */
[----:B------:R-:W3:Y:S04]  /*8c50*/  @!P1 LDG.E.64 R76, desc[UR36][R84.64] ;  /* 0x00000024544c9981 */ /* 0x000ee8000c1e1b00 */
[----:B------:R-:W3:Y:S01]  /*8c60*/  @!P1 LDG.E.64 R80, desc[UR36][R84.64+0x50] ;  /* 0x0000502454509981 */ /* 0x000ee2000c1e1b00 */
[----:B------:R-:W-:Y:S01]  /*8c70*/  @!P1 VIADD R87, R5, 0x16000 ;  /* 0x0001600005579836 */ /* 0x000fe20000000000 */
[----:B------:R-:W-:Y:S01]  /*8c80*/  IADD3 R4, PT, PT, R4, 0x1a000, RZ ;  /* 0x0001a00004047810 */ /* 0x000fe20007ffe0ff */
[----:B-1----:R-:W-:Y:S01]  /*8c90*/  IMAD.WIDE.U32 R60, R71, 0x8, R60 ;  /* 0x00000008473c7825 */ /* 0x002fe200078e003c */
[----:B------:R-:W-:-:S02]  /*8ca0*/  IADD3 R88, P2, PT, R88, 0x1248, RZ ;  /* 0x0000124858587810 */ /* 0x000fc40007f5e0ff */
[----:B------:R-:W-:Y:S01]  /*8cb0*/  IADD3 R57, PT, PT, R57, 0x1a000, RZ ;  /* 0x0001a00039397810 */ /* 0x000fe20007ffe0ff */
[----:B------:R-:W-:Y:S01]  /*8cc0*/  VIADD R5, R5, 0x800 ;  /* 0x0000080005057836 */ /* 0x000fe20000000000 */
[----:B------:R-:W-:Y:S01]  /*8cd0*/  IADD3 R3, PT, PT, R3, 0xa, RZ ;  /* 0x0000000a03037810 */ /* 0x000fe20007ffe0ff */
[----:B------:R-:W-:Y:S02]  /*8ce0*/  IMAD.X R71, RZ, RZ, R89, P2 ;  /* 0x000000ffff477224 */ /* 0x000fe400010e0659 */
[----:B------:R-:W-:Y:S02]  /*8cf0*/  VIADD R0, R0, 0x4 ;  /* 0x0000000400007836 */ /* 0x000fe40000000000 */
[----:B------:R-:W-:Y:S01]  /*8d00*/  VIADD R2, R2, 0x1 ;  /* 0x0000000102027836 */ /* 0x000fe20000000000 */
[----:B---3--:R-:W-:-:S08]  /*8d10*/  @!P1 DADD R80, -R76, R80 ;  /* 0x000000004c509229 */ /* 0x008fd00000000150 */
[----:B------:R-:W-:Y:S01]  /*8d20*/  @!P1 DFMA R76, R10, R80, R76 ;  /* 0x000000500a4c922b */ /* 0x000fe2000000004c */
[----:B--2---:R-:W-:-:S06]  /*8d30*/  @!P1 IMAD.WIDE.U32 R80, R87, 0x8, R74 ;  /* 0x0000000857509825 */ /* 0x004fcc00078e004a */
[----:B------:R0:W-:Y:S01]  /*8d40*/  @!P1 STG.E.64 desc[UR36][R80.64], R76 ;  /* 0x0000004c50009986 */ /* 0x0001e2000c101b24 */
[----:B------:R-:W-:-:S03]  /*8d50*/  IADD3 R74, P1, PT, R66, 0x1248, RZ ;  /* 0x00001248424a7810 */ /* 0x000fc60007f3e0ff */
[----:B------:R0:W-:Y:S02]  /*8d60*/  STG.E.64 desc[UR36][R60.64], R8 ;  /* 0x000000083c007986 */ /* 0x0001e4000c101b24 */
[----:B------:R-:W-:Y:S01]  /*8d70*/  IMAD.X R75, RZ, RZ, R67, P1 ;  /* 0x000000ffff4b7224 */ /* 0x000fe200008e0643 */
[----:B------:R-:W-:-:S13]  /*8d80*/  ISETP.NE.AND P1, PT, R4, 0x57c000, PT ;  /* 0x0057c0000400780c */ /* 0x000fda0003f25270 */
[----:B0-----:R-:W-:Y:S05]  /*8d90*/  @P1 BRA `(.L_x_303) ;  /* 0xfffffff800e81947 */ /* 0x001fea000383ffff */
[----:B------:R-:W-:Y:S05]  /*8da0*/  BSYNC.RECONVERGENT B0 ;  /* 0x0000000000007941 */ /* 0x000fea0003800200 */
.L_x_302:
[----:B------:R0:W5:Y:S02]  /*8db0*/  LDG.E R70, desc[UR36][R48.64] ;  /* 0x0000002430467981 */ /* 0x000164000c1e1900 */
.L_x_299:
[----:B------:R-:W-:Y:S05]  /*8dc0*/  BSYNC.RECONVERGENT B1 ;  /* 0x0000000000017941 */ /* 0x000fea0003800200 */
.L_x_298:
[----:B01----:R-:W0:Y:S01]  /*8dd0*/  LDC.64 R20, c[0x0][0x460] ;  /* 0x00011800ff147b82 */ /* 0x003e220000000a00 */
[----:B-----5:R-:W-:Y:S01]  /*8de0*/  ISETP.LT.OR P1, PT, R55, R70, P0 ;  /* 0x000000463700720c */ /* 0x020fe20000721670 */
[----:B------:R-:W-:Y:S01]  /*8df0*/  BSSY.RECONVERGENT B1, `(.L_x_304) ;  /* 0x0000098000017945 */ /* 0x000fe20003800200 */
[----:B0-----:R-:W-:-:S11]  /*8e00*/  IMAD.WIDE.U32 R20, R54, 0x8, R20 ;  /* 0x0000000836147825 */ /* 0x001fd600078e0014 */
[----:B------:R-:W-:Y:S05]  /*8e10*/  @P1 BRA `(.L_x_305) ;  /* 0x0000000800541947 */ /* 0x000fea0003800000 */
[----:B------:R-:W5:Y:S04]  /*8e20*/  LDG.E.64 R8, desc[UR36][R46.64] ;  /* 0x000000242e087981 */ /* 0x000f68000c1e1b00 */
[----:B------:R-:W2:Y:S01]  /*8e30*/  LDG.E.64 R2, desc[UR36][R20.64] ;  /* 0x0000002414027981 */ /* 0x000ea2000c1e1b00 */
[----:B------:R-:W-:Y:S01]  /*8e40*/  IMAD.MOV.U32 R4, RZ, RZ, 0x1 ;  /* 0x00000001ff047424 */ /* 0x000fe200078e00ff */
[----:B------:R-:W-:Y:S01]  /*8e50*/  BSSY.RECONVERGENT B2, `(.L_x_306) ;  /* 0x0000013000027945 */ /* 0x000fe20003800200 */
[----:B-----5:R-:W-:Y:S01]  /*8e60*/  FSETP.GEU.AND P2, PT, |R9|, 6.5827683646048100446e-37, PT ;  /* 0x036000000900780b */ /* 0x020fe20003f4e200 */
[----:B--2---:R-:W-:-:S06]  /*8e70*/  DADD R2, R8, R2 ;  /* 0x0000000008027229 */ /* 0x004fcc0000000002 */
        /* <DEDUP_REMOVED lines=14> */
[----:B------:R-:W-:-:S07]  /*8f60*/  MOV R0, 0x8f80 ;  /* 0x00008f8000007802 */ /* 0x000fce0000000f00 */
[----:B---34-:R-:W-:Y:S05]  /*8f70*/  CALL.REL.NOINC `($__internal_4_$__cuda_sm20_div_rn_f64_full) ;  /* 0x000000ac00a07944 */ /* 0x018fea0003c00000 */
.L_x_307:
[----:B------:R-:W-:Y:S05]  /*8f80*/  BSYNC.RECONVERGENT B2 ;  /* 0x0000000000027941 */ /* 0x000fea0003800200 */
.L_x_306:
        /* <DEDUP_REMOVED lines=19> */
[----:B0-----:R-:W-:Y:S01]  /*90c0*/  DADD R58, R4, -R8 ;  /* 0x00000000043a7229 */ /* 0x001fe20000000808 */
[----:B------:R-:W-:Y:S07]  /*90d0*/  BSSY.RECONVERGENT B0, `(.L_x_308) ;  /* 0x0000068000007945 */ /* 0x000fee0003800200 */
[----:B------:R-:W-:Y:S01]  /*90e0*/  DADD R8, -R58, 1 ;  /* 0x3ff000003a087429 */ /* 0x000fe20000000100 */
[----:B--2---:R-:W-:-:S02]  /*90f0*/  IMAD R51, R12, 0x5, R51 ;  /* 0x000000050c337824 */ /* 0x004fc400078e0233 */
[----:B----4-:R-:W-:-:S03]  /*9100*/  IMAD R13, R12, 0x5, R13 ;  /* 0x000000050c0d7824 */ /* 0x010fc600078e020d */
[----:B------:R-:W-:Y:S01]  /*9110*/  IADD3 R70, PT, PT, R51, -0x3d, RZ ;  /* 0xffffffc333467810 */ /* 0x000fe20007ffe0ff */
[----:B------:R-:W-:Y:S01]  /*9120*/  VIADD R52, R13, 0xffffffbe ;  /* 0xffffffbe0d347836 */ /* 0x000fe20000000000 */
[C---:B------:R-:W-:Y:S02]  /*9130*/  DMUL R12, R58.reuse, R60 ;  /* 0x0000003c3a0c7228 */ /* 0x040fe40000000000 */
[C---:B------:R-:W-:Y:S01]  /*9140*/  DMUL R50, R58.reuse, R62 ;  /* 0x0000003e3a327228 */ /* 0x040fe20000000000 */
[----:B------:R-:W-:Y:S02]  /*9150*/  IMAD R68, R52, R69, RZ ;  /* 0x0000004534447224 */ /* 0x000fe400078e02ff */
[----:B------:R-:W-:Y:S01]  /*9160*/  IMAD R70, R69, R70, RZ ;  /* 0x0000004645467224 */ /* 0x000fe200078e02ff */
[----:B------:R-:W-:Y:S01]  /*9170*/  SHF.R.S32.HI R69, RZ, 0x1f, R57 ;  /* 0x0000001fff457819 */ /* 0x000fe20000011439 */
[----:B------:R-:W-:Y:S01]  /*9180*/  DMUL R52, R58, R64 ;  /* 0x000000403a347228 */ /* 0x000fe20000000000 */
[----:B------:R-:W-:-:S02]  /*9190*/  IADD3 R4, P1, PT, R57, R68, RZ ;  /* 0x0000004439047210 */ /* 0x000fc40007f3e0ff */
[----:B------:R-:W-:Y:S01]  /*91a0*/  IADD3 R5, P2, PT, R57, R70, RZ ;  /* 0x0000004639057210 */ /* 0x000fe20007f5e0ff */
[----:B------:R-:W-:Y:S01]  /*91b0*/  DMUL R58, R58, R66 ;  /* 0x000000423a3a7228 */ /* 0x000fe20000000000 */
[----:B------:R-:W-:Y:S01]  /*91c0*/  IMAD.MOV.U32 R57, RZ, RZ, RZ ;  /* 0x000000ffff397224 */ /* 0x000fe200078e00ff */
[C---:B------:R-:W-:Y:S02]  /*91d0*/  DMUL R60, R8.reuse, R60 ;  /* 0x0000003c083c7228 */ /* 0x040fe40000000000 */
[C---:B------:R-:W-:Y:S02]  /*91e0*/  DMUL R62, R8.reuse, R62 ;  /* 0x0000003e083e7228 */ /* 0x040fe40000000000 */
[C---:B------:R-:W-:Y:S02]  /*91f0*/  DMUL R64, R8.reuse, R64 ;  /* 0x0000004008407228 */ /* 0x040fe40000000000 */
[----:B------:R-:W-:Y:S01]  /*9200*/  DMUL R66, R8, R66 ;  /* 0x0000004208427228 */ /* 0x000fe20000000000 */
[----:B------:R-:W-:-:S02]  /*9210*/  LEA.HI.X.SX32 R8, R68, R69, 0x1, P1 ;  /* 0x0000004544087211 */ /* 0x000fc400008f0eff */
[----:B------:R-:W-:-:S08]  /*9220*/  LEA.HI.X.SX32 R9, R70, R69, 0x1, P2 ;  /* 0x0000004546097211 */ /* 0x000fd000010f0eff */
.L_x_309:
[----:B0-----:R-:W0:Y:S01]  /*9230*/  LDCU.64 UR4, c[0x0][0x530] ;  /* 0x0000a600ff0477ac */ /* 0x001e220008000a00 */
[----:B------:R-:W-:Y:S01]  /*9240*/  IMAD R68, R57, 0x497, RZ ;  /* 0x0000049739447824 */ /* 0x000fe200078e02ff */
[----:B------:R-:W1:Y:S01]  /*9250*/  LDC.64 R92, c[0x0][0x520] ;  /* 0x00014800ff5c7b82 */ /* 0x000e620000000a00 */
[----:B------:R-:W2:Y:S03]  /*9260*/  LDG.E.64 R80, desc[UR36][R16.64] ;  /* 0x0000002410507981 */ /* 0x000ea6000c1e1b00 */
[----:B------:R-:W-:-:S05]  /*9270*/  IADD3 R69, P1, PT, R68, R4, RZ ;  /* 0x0000000444457210 */ /* 0x000fca0007f3e0ff */
[----:B------:R-:W-:Y:S01]  /*9280*/  IMAD.X R70, RZ, RZ, R8, P1 ;  /* 0x000000ffff467224 */ /* 0x000fe200008e0608 */
[----:B0-----:R-:W-:-:S04]  /*9290*/  LEA R84, P1, R69, UR4, 0x3 ;  /* 0x0000000445547c11 */ /* 0x001fc8000f8218ff */
[----:B------:R-:W-:-:S05]  /*92a0*/  LEA.HI.X R85, R69, UR5, R70, 0x3, P1 ;  /* 0x0000000545557c11 */ /* 0x000fca00088f1c46 */
[----:B------:R-:W3:Y:S04]  /*92b0*/  LDG.E.64 R74, desc[UR36][R84.64+0x8] ;  /* 0x00000824544a7981 */ /* 0x000ee8000c1e1b00 */
[----:B------:R-:W4:Y:S01]  /*92c0*/  LDG.E.64 R76, desc[UR36][R84.64] ;  /* 0x00000024544c7981 */ /* 0x000f22000c1e1b00 */
[----:B------:R-:W-:-:S03]  /*92d0*/  IADD3 R72, P1, PT, R68, R5, RZ ;  /* 0x0000000544487210 */ /* 0x000fc60007f3e0ff */
[----:B------:R-:W2:Y:S01]  /*92e0*/  LDG.E.64 R70, desc[UR36][R84.64+0x28] ;  /* 0x0000282454467981 */ /* 0x000ea2000c1e1b00 */
[----:B------:R-:W-:Y:S02]  /*92f0*/  IADD3.X R73, PT, PT, RZ, R9, RZ, P1, !PT ;  /* 0x00000009ff497210 */ /* 0x000fe40000ffe4ff */
[C---:B------:R-:W-:Y:S01]  /*9300*/  LEA R88, P1, R72.reuse, UR4, 0x3 ;  /* 0x0000000448587c11 */ /* 0x040fe2000f8218ff */
[----:B------:R-:W2:Y:S03]  /*9310*/  LDG.E.64 R68, desc[UR36][R84.64+0x30] ;  /* 0x0000302454447981 */ /* 0x000ea6000c1e1b00 */
[----:B------:R-:W-:-:S05]  /*9320*/  LEA.HI.X R89, R72, UR5, R73, 0x3, P1 ;  /* 0x0000000548597c11 */ /* 0x000fca00088f1c49 */
[----:B------:R-:W2:Y:S04]  /*9330*/  LDG.E.64 R72, desc[UR36][R88.64] ;  /* 0x0000002458487981 */ /* 0x000ea8000c1e1b00 */
[----:B------:R-:W2:Y:S01]  /*9340*/  LDG.E.64 R78, desc[UR36][R88.64+0x8] ;  /* 0x00000824584e7981 */ /* 0x000ea2000c1e1b00 */
[----:B---3--:R-:W-:-:S08]  /*9350*/  DMUL R74, R12, R74 ;  /* 0x0000004a0c4a7228 */ /* 0x008fd00000000000 */
[----:B----4-:R-:W-:Y:S01]  /*9360*/  DFMA R74, R60, R76, R74 ;  /* 0x0000004c3c4a722b */ /* 0x010fe2000000004a */
[----:B-----5:R-:W-:-:S04]  /*9370*/  IMAD R77, R57, 0x4, R0 ;  /* 0x00000004394d7824 */ /* 0x020fc800078e0200 */
[----:B-1----:R-:W-:-:S03]  /*9380*/  IMAD.WIDE R92, R77, 0x8, R92 ;  /* 0x000000084d5c7825 */ /* 0x002fc600078e025c */
[----:B--2---:R-:W-:Y:S01]  /*9390*/  DFMA R70, R62, R70, R74 ;  /* 0x000000463e46722b */ /* 0x004fe2000000004a */
[----:B------:R-:W2:Y:S04]  /*93a0*/  LDG.E.64 R76, desc[UR36][R46.64] ;  /* 0x000000242e4c7981 */ /* 0x000ea8000c1e1b00 */
[----:B------:R-:W3:Y:S03]  /*93b0*/  LDG.E.64 R82, desc[UR36][R92.64+-0x8] ;  /* 0xfffff8245c527981 */ /* 0x000ee6000c1e1b00 */
[----:B------:R-:W-:Y:S01]  /*93c0*/  DFMA R68, R50, R68, R70 ;  /* 0x000000443244722b */ /* 0x000fe20000000046 */
[----:B------:R-:W3:Y:S04]  /*93d0*/  LDG.E.64 R74, desc[UR36][R92.64] ;  /* 0x000000245c4a7981 */ /* 0x000ee8000c1e1b00 */
[----:B------:R-:W4:Y:S03]  /*93e0*/  LDG.E.64 R70, desc[UR36][R88.64+0x28] ;  /* 0x0000282458467981 */ /* 0x000f26000c1e1b00 */
[----:B------:R-:W-:-:S02]  /*93f0*/  DFMA R72, R64, R72, R68 ;  /* 0x000000484048722b */ /* 0x000fc40000000044 */
[----:B------:R-:W2:Y:S06]  /*9400*/  LDG.E.64 R68, desc[UR36][R18.64] ;  /* 0x0000002412447981 */ /* 0x000eac000c1e1b00 */
[----:B------:R-:W-:Y:S02]  /*9410*/  DFMA R78, R52, R78, R72 ;  /* 0x0000004e344e722b */ /* 0x000fe40000000048 */
[----:B------:R-:W2:Y:S01]  /*9420*/  LDG.E.64 R72, desc[UR36][R88.64+0x30] ;  /* 0x0000302458487981 */ /* 0x000ea2000c1e1b00 */
[----:B---3--:R-:W-:-:S05]  /*9430*/  DADD R74, -R82, R74 ;  /* 0x00000000524a7229 */ /* 0x008fca000000014a */
[----:B----4-:R-:W-:Y:S01]  /*9440*/  DFMA R78, R66, R70, R78 ;  /* 0x00000046424e722b */ /* 0x010fe2000000004e */
[----:B------:R-:W0:Y:S01]  /*9450*/  LDC.64 R70, c[0x0][0x438] ;  /* 0x00010e00ff467b82 */ /* 0x000e220000000a00 */
[----:B--2---:R-:W-:Y:S02]  /*9460*/  DMUL R76, R76, R68 ;  /* 0x000000444c4c7228 */ /* 0x004fe40000000000 */
[----:B------:R-:W-:-:S05]  /*9470*/  DFMA R74, R80, R74, R82 ;  /* 0x0000004a504a722b */ /* 0x000fca0000000052 */
[----:B------:R-:W1:Y:S03]  /*9480*/  LDC.64 R68, c[0x0][0x3f8] ;  /* 0x0000fe00ff447b82 */ /* 0x000e660000000a00 */
[----:B------:R-:W-:Y:S01]  /*9490*/  DMUL R74, R76, R74 ;  /* 0x0000004a4c4a7228 */ /* 0x000fe20000000000 */
[----:B------:R-:W-:Y:S01]  /*94a0*/  IMAD R77, R57, 0x34, R55 ;  /* 0x00000034394d7824 */ /* 0x000fe200078e0237 */
[----:B------:R-:W-:-:S04]  /*94b0*/  DFMA R72, R58, R72, R78 ;  /* 0x000000483a48722b */ /* 0x000fc8000000004e */
[----:B------:R-:W-:-:S05]  /*94c0*/  LEA R90, R77, R56, 0xb ;  /* 0x000000384d5a7211 */ /* 0x000fca00078e58ff */
[----:B------:R-:W-:Y:S01]  /*94d0*/  VIADD R77, R90, 0x478000 ;  /* 0x004780005a4d7836 */ /* 0x000fe20000000000 */
[----:B------:R-:W-:-:S03]  /*94e0*/  DFMA R74, R2, R72, R74 ;  /* 0x00000048024a722b */ /* 0x000fc6000000004a */
[----:B0-----:R-:W-:-:S04]  /*94f0*/  IMAD.WIDE.U32 R72, R77, 0x8, R70 ;  /* 0x000000084d487825 */ /* 0x001fc800078e0046 */
[----:B-1----:R-:W-:-:S05]  /*9500*/  IMAD.WIDE.U32 R86, R77, 0x8, R68 ;  /* 0x000000084d567825 */ /* 0x002fca00078e0044 */
[----:B------:R-:W-:Y:S04]  /*9510*/  STG.E.64 desc[UR36][R86.64], R74 ;  /* 0x0000004a56007986 */ /* 0x000fe8000c101b24 */
[----:B------:R0:W-:Y:S04]  /*9520*/  STG.E.64 desc[UR36][R72.64], R10 ;  /* 0x0000000a48007986 */ /* 0x0001e8000c101b24 */
[----:B------:R-:W2:Y:S04]  /*9530*/  LDG.E.64 R80, desc[UR36][R84.64+0x24c0] ;  /* 0x0024c02454507981 */ /* 0x000ea8000c1e1b00 */
[----:B------:R-:W3:Y:S04]  /*9540*/  LDG.E.64 R82, desc[UR36][R84.64+0x24b8] ;  /* 0x0024b82454527981 */ /* 0x000ee8000c1e1b00 */
[----:B------:R-:W4:Y:S04]  /*9550*/  LDG.E.64 R78, desc[UR36][R84.64+0x24e0] ;  /* 0x0024e024544e7981 */ /* 0x000f28000c1e1b00 */
[----:B0-----:R-:W4:Y:S04]  /*9560*/  LDG.E.64 R72, desc[UR36][R84.64+0x24e8] ;  /* 0x0024e82454487981 */ /* 0x001f28000c1e1b00 */
[----:B------:R-:W4:Y:S04]  /*9570*/  LDG.E.64 R74, desc[UR36][R88.64+0x24b8] ;  /* 0x0024b824584a7981 */ /* 0x000f28000c1e1b00 */
[----:B------:R-:W4:Y:S04]  /*9580*/  LDG.E.64 R76, desc[UR36][R88.64+0x24c0] ;  /* 0x0024c024584c7981 */ /* 0x000f28000c1e1b00 */
[----:B------:R-:W4:Y:S04]  /*9590*/  LDG.E.64 R84, desc[UR36][R88.64+0x24e0] ;  /* 0x0024e02458547981 */ /* 0x000f28000c1e1b00 */
[----:B------:R-:W4:Y:S01]  /*95a0*/  LDG.E.64 R86, desc[UR36][R88.64+0x24e8] ;  /* 0x0024e82458567981 */ /* 0x000f22000c1e1b00 */
[----:B--2---:R-:W-:-:S08]  /*95b0*/  DMUL R80, R12, R80 ;  /* 0x000000500c507228 */ /* 0x004fd00000000000 */
[----:B---3--:R-:W-:Y:S01]  /*95c0*/  DFMA R80, R60, R82, R80 ;  /* 0x000000523c50722b */ /* 0x008fe20000000050 */
[----:B------:R-:W2:Y:S07]  /*95d0*/  LDG.E.64 R82, desc[UR36][R18.64] ;  /* 0x0000002412527981 */ /* 0x000eae000c1e1b00 */
[----:B----4-:R-:W-:Y:S02]  /*95e0*/  DFMA R78, R62, R78, R80 ;  /* 0x0000004e3e4e722b */ /* 0x010fe40000000050 */
[----:B------:R-:W2:Y:S06]  /*95f0*/  LDG.E.64 R80, desc[UR36][R46.64] ;  /* 0x000000242e507981 */ /* 0x000eac000c1e1b00 */
[----:B------:R-:W-:Y:S01]  /*9600*/  DFMA R78, R50, R72, R78 ;  /* 0x00000048324e722b */ /* 0x000fe2000000004e */
[----:B------:R-:W3:Y:S07]  /*9610*/  LDG.E.64 R72, desc[UR36][R92.64+0x18] ;  /* 0x000018245c487981 */ /* 0x000eee000c1e1b00 */
[----:B------:R-:W-:Y:S01]  /*9620*/  DFMA R78, R64, R74, R78 ;  /* 0x0000004a404e722b */ /* 0x000fe2000000004e */
[----:B------:R-:W3:Y:S07]  /*9630*/  LDG.E.64 R74, desc[UR36][R92.64+0x20] ;  /* 0x000020245c4a7981 */ /* 0x000eee000c1e1b00 */
[----:B------:R-:W-:-:S02]  /*9640*/  DFMA R76, R52, R76, R78 ;  /* 0x0000004c344c722b */ /* 0x000fc4000000004e */
[----:B------:R-:W4:Y:S06]  /*9650*/  LDG.E.64 R78, desc[UR36][R16.64] ;  /* 0x00000024104e7981 */ /* 0x000f2c000c1e1b00 */
[----:B------:R-:W-:-:S08]  /*9660*/  DFMA R76, R66, R84, R76 ;  /* 0x00000054424c722b */ /* 0x000fd0000000004c */
[----:B------:R-:W-:Y:S01]  /*9670*/  DFMA R76, R58, R86, R76 ;  /* 0x000000563a4c722b */ /* 0x000fe2000000004c */
[----:B------:R-:W-:-:S05]  /*9680*/  VIADD R57, R57, 0x2 ;  /* 0x0000000239397836 */ /* 0x000fca0000000000 */
[----:B------:R-:W-:Y:S01]  /*9690*/  ISETP.NE.AND P1, PT, R57, 0xa, PT ;  /* 0x0000000a3900780c */ /* 0x000fe20003f25270 */
[----:B--2---:R-:W-:Y:S02]  /*96a0*/  DMUL R80, R80, R82 ;  /* 0x0000005250507228 */ /* 0x004fe40000000000 */
[----:B---3--:R-:W-:-:S08]  /*96b0*/  DADD R74, -R72, R74 ;  /* 0x00000000484a7229 */ /* 0x008fd0000000014a */
[----:B----4-:R-:W-:Y:S01]  /*96c0*/  DFMA R74, R78, R74, R72 ;  /* 0x0000004a4e4a722b */ /* 0x010fe20000000048 */
[----:B------:R-:W-:-:S07]  /*96d0*/  IADD3 R73, PT, PT, R90, 0x492000, RZ ;  /* 0x004920005a497810 */ /* 0x000fce0007ffe0ff */
[----:B------:R-:W-:Y:S01]  /*96e0*/  DMUL R74, R80, R74 ;  /* 0x0000004a504a7228 */ /* 0x000fe20000000000 */
[----:B------:R-:W-:-:S04]  /*96f0*/  IMAD.WIDE.U32 R68, R73, 0x8, R68 ;  /* 0x0000000849447825 */ /* 0x000fc800078e0044 */
[----:B------:R-:W-:-:S03]  /*9700*/  IMAD.WIDE.U32 R70, R73, 0x8, R70 ;  /* 0x0000000849467825 */ /* 0x000fc600078e0046 */
[----:B------:R-:W-:-:S07]  /*9710*/  DFMA R74, R2, R76, R74 ;  /* 0x0000004c024a722b */ /* 0x000fce000000004a */
[----:B------:R0:W-:Y:S04]  /*9720*/  STG.E.64 desc[UR36][R68.64], R74 ;  /* 0x0000004a44007986 */ /* 0x0001e8000c101b24 */
[----:B------:R0:W-:Y:S01]  /*9730*/  STG.E.64 desc[UR36][R70.64], R10 ;  /* 0x0000000a46007986 */ /* 0x0001e2000c101b24 */
[----:B------:R-:W-:Y:S05]  /*9740*/  @P1 BRA `(.L_x_309) ;  /* 0xfffffff800b81947 */ /* 0x000fea000383ffff */
[----:B------:R-:W-:Y:S05]  /*9750*/  BSYNC.RECONVERGENT B0 ;  /* 0x0000000000007941 */ /* 0x000fea0003800200 */
.L_x_308:
[----:B0-----:R0:W5:Y:S02]  /*9760*/  LDG.E R70, desc[UR36][R14.64] ;  /* 0x000000240e467981 */ /* 0x001164000c1e1900 */
.L_x_305:
[----:B------:R-:W-:Y:S05]  /*9770*/  BSYNC.RECONVERGENT B1 ;  /* 0x0000000000017941 */ /* 0x000fea0003800200 */
.L_x_304:
[----:B------:R-:W1:Y:S01]  /*9780*/  LDC.64 R50, c[0x0][0x450] ;  /* 0x00011400ff327b82 */ /* 0x000e620000000a00 */
[----:B-----5:R-:W-:Y:S01]  /*9790*/  ISETP.GE.AND P1, PT, R55, R70, PT ;  /* 0x000000463700720c */ /* 0x020fe20003f26270 */
[----:B------:R-:W-:Y:S01]  /*97a0*/  BSSY.RECONVERGENT B1, `(.L_x_310) ;  /* 0x00000d9000017945 */ /* 0x000fe20003800200 */
[----:B-1----:R-:W-:-:S11]  /*97b0*/  IMAD.WIDE.U32 R50, R56, 0x8, R50 ;  /* 0x0000000838327825 */ /* 0x002fd600078e0032 */
[----:B------:R-:W-:Y:S05]  /*97c0*/  @P1 BRA `(.L_x_311) ;  /* 0x0000000c00581947 */ /* 0x000fea0003800000 */
[----:B------:R-:W5:Y:S01]  /*97d0*/  LDG.E R72, desc[UR36][R36.64] ;  /* 0x0000002424487981 */ /* 0x000f62000c1e1900 */
[----:B------:R-:W1:Y:S02]  /*97e0*/  LDC.64 R64, c[0x0][0x538] ;  /* 0x00014e00ff407b82 */ /* 0x000e640000000a00 */
[----:B-1----:R-:W-:-:S06]  /*97f0*/  IMAD.WIDE.U32 R64, R54, 0x8, R64 ;  /* 0x0000000836407825 */ /* 0x002fcc00078e0040 */
[----:B------:R-:W2:Y:S01]  /*9800*/  LDG.E.64 R64, desc[UR36][R64.64] ;  /* 0x0000002440407981 */ /* 0x000ea2000c1e1b00 */
[----:B------:R-:W-:Y:S01]  /*9810*/  IMAD.MOV.U32 R8, RZ, RZ, 0x0 ;  /* 0x00000000ff087424 */ /* 0x000fe200078e00ff */
[----:B------:R-:W-:Y:S02]  /*9820*/  MOV R9, 0x4085e000 ;  /* 0x4085e00000097802 */ /* 0x000fe40000000f00 */
[----:B-----5:R-:W-:-:S13]  /*9830*/  ISETP.GT.AND P2, PT, R72, 0x1d, PT ;  /* 0x0000001d4800780c */ /* 0x020fda0003f44270 */
[----:B------:R-:W1:Y:S01]  /*9840*/  @!P2 LDC.64 R2, c[0x0][0x3c0] ;  /* 0x0000f000ff02ab82 */ /* 0x000e620000000a00 */
[----:B------:R-:W-:-:S05]  /*9850*/  @!P2 IADD3 R11, PT, PT, R54, 0x800, RZ ;  /* 0x00000800360ba810 */ /* 0x000fca0007ffe0ff */
[----:B-1----:R-:W-:-:S05]  /*9860*/  @!P2 IMAD.WIDE.U32 R10, R11, 0x4, R2 ;  /* 0x000000040b0aa825 */ /* 0x002fca00078e0002 */
[----:B------:R1:W5:Y:S01]  /*9870*/  @!P2 LDG.E R0, desc[UR36][R10.64] ;  /* 0x000000240a00a981 */ /* 0x000362000c1e1900 */
[----:B------:R-:W0:Y:S01]  /*9880*/  MUFU.RCP64H R3, 700 ;  /* 0x4085e00000037908 */ /* 0x000e220000001800 */
[----:B------:R-:W-:-:S06]  /*9890*/  IMAD.MOV.U32 R2, RZ, RZ, 0x1 ;  /* 0x00000001ff027424 */ /* 0x000fcc00078e00ff */
[----:B0-----:R-:W-:-:S08]  /*98a0*/  DFMA R4, R2, -R8, 1 ;  /* 0x3ff000000204742b */ /* 0x001fd00000000808 */
[----:B------:R-:W-:-:S08]  /*98b0*/  DFMA R4, R4, R4, R4 ;  /* 0x000000040404722b */ /* 0x000fd00000000004 */
[----:B------:R-:W-:Y:S01]  /*98c0*/  DFMA R4, R2, R4, R2 ;  /* 0x000000040204722b */ /* 0x000fe20000000002 */
[----:B------:R-:W-:Y:S01]  /*98d0*/  UMOV UR4, 0xc61522a7 ;  /* 0xc61522a700047882 */ /* 0x000fe20000000000 */
[----:B------:R-:W-:-:S06]  /*98e0*/  UMOV UR5, 0x3f3c8216 ;  /* 0x3f3c821600057882 */ /* 0x000fcc0000000000 */
[----:B------:R-:W-:Y:S02]  /*98f0*/  DFMA R2, R4, -R8, 1 ;  /* 0x3ff000000402742b */ /* 0x000fe40000000808 */
[----:B--2---:R-:W-:-:S06]  /*9900*/  DMUL R8, R64, UR4 ;  /* 0x0000000440087c28 */ /* 0x004fcc0008000000 */
[----:B------:R-:W-:-:S08]  /*9910*/  DFMA R2, R4, R2, R4 ;  /* 0x000000020402722b */ /* 0x000fd00000000004 */
[----:B------:R-:W-:-:S08]  /*9920*/  DMUL R4, R8, R2 ;  /* 0x0000000208047228 */ /* 0x000fd00000000000 */
[----:B-1----:R-:W-:-:S08]  /*9930*/  DFMA R10, R4, -700, R8 ;  /* 0xc085e000040a782b */ /* 0x002fd00000000008 */
[----:B------:R-:W-:Y:S01]  /*9940*/  DFMA R2, R2, R10, R4 ;  /* 0x0000000a0202722b */ /* 0x000fe20000000004 */
[----:B------:R-:W-:-:S09]  /*9950*/  FSETP.GEU.AND P4, PT, |R9|, 6.5827683646048100446e-37, PT ;  /* 0x036000000900780b */ /* 0x000fd20003f8e200 */
[----:B------:R-:W-:-:S05]  /*9960*/  FFMA R4, RZ, 4.18359375, R3 ;  /* 0x4085e000ff047823 */ /* 0x000fca0000000003 */
[----:B------:R-:W-:Y:S01]  /*9970*/  FSETP.GT.AND P3, PT, |R4|, 1.469367938527859385e-39, PT ;  /* 0x001000000400780b */ /* 0x000fe20003f64200 */
[----:B------:R-:W-:Y:S01]  /*9980*/  BSSY.RECONVERGENT B2, `(.L_x_312) ;  /* 0x000000b000027945 */ /* 0x000fe20003800200 */
[----:B------:R-:W-:Y:S02]  /*9990*/  @!P2 VIADDMNMX R5, R55, 0x1, R70, PT ;  /* 0x000000013705a846 */ /* 0x000fe40003800146 */
[----:B-----5:R-:W-:-:S04]  /*99a0*/  @!P2 ISETP.GT.AND P1, PT, R0, 0x1d, PT ;  /* 0x0000001d0000a80c */ /* 0x020fc80003f24270 */
[----:B------:R-:W-:-:S05]  /*99b0*/  @!P2 SEL R70, R5, R70, P1 ;  /* 0x000000460546a207 */ /* 0x000fca0000800000 */
[----:B------:R-:W-:Y:S05]  /*99c0*/  @P3 BRA P4, `(.L_x_313) ;  /* 0x0000000000183947 */ /* 0x000fea0002000000 */
[----:B------:R-:W-:Y:S01]  /*99d0*/  MOV R10, RZ ;  /* 0x000000ff000a7202 */ /* 0x000fe20000000f00 */
[----:B------:R-:W-:Y:S01]  /*99e0*/  IMAD.MOV.U32 R11, RZ, RZ, 0x4085e000 ;  /* 0x4085e000ff0b7424 */ /* 0x000fe200078e00ff */
[----:B------:R-:W-:-:S07]  /*99f0*/  MOV R0, 0x9a10 ;  /* 0x00009a1000007802 */ /* 0x000fce0000000f00 */
[----:B---34-:R-:W-:Y:S05]  /*9a00*/  CALL.REL.NOINC `($__internal_4_$__cuda_sm20_div_rn_f64_full) ;  /* 0x000000a000fc7944 */ /* 0x018fea0003c00000 */
[----:B------:R-:W-:Y:S01]  /*9a10*/  MOV R2, R58 ;  /* 0x0000003a00027202 */ /* 0x000fe20000000f00 */
[----:B------:R-:W-:-:S07]  /*9a20*/  IMAD.MOV.U32 R3, RZ, RZ, R59 ;  /* 0x000000ffff037224 */ /* 0x000fce00078e003b */
.L_x_313:
[----:B------:R-:W-:Y:S05]  /*9a30*/  BSYNC.RECONVERGENT B2 ;  /* 0x0000000000027941 */ /* 0x000fea0003800200 */
.L_x_312:
[----:B------:R-:W2:Y:S01]  /*9a40*/  LDG.E.64 R52, desc[UR36][R46.64] ;  /* 0x000000242e347981 */ /* 0x000ea2000c1e1b00 */
[----:B------:R-:W-:Y:S01]  /*9a50*/  MOV R4, 0x1 ;  /* 0x0000000100047802 */ /* 0x000fe20000000f00 */
[----:B------:R-:W-:Y:S01]  /*9a60*/  BSSY.RECONVERGENT B2, `(.L_x_314) ;  /* 0x0000017000027945 */ /* 0x000fe20003800200 */
[----:B--2---:R-:W-:Y:S01]  /*9a70*/  DADD R64, R64, R52 ;  /* 0x0000000040407229 */ /* 0x004fe20000000034 */
[----:B------:R-:W-:-:S05]  /*9a80*/  FSETP.GEU.AND P2, PT, |R53|, 6.5827683646048100446e-37, PT ;  /* 0x036000003500780b */ /* 0x000fca0003f4e200 */
        /* <DEDUP_REMOVED lines=17> */
[----:B---34-:R-:W-:Y:S05]  /*9ba0*/  CALL.REL.NOINC `($__internal_4_$__cuda_sm20_div_rn_f64_full) ;  /* 0x000000a000947944 */ /* 0x018fea0003c00000 */
[----:B------:R-:W-:Y:S01]  /*9bb0*/  IMAD.MOV.U32 R4, RZ, RZ, R58 ;  /* 0x000000ffff047224 */ /* 0x000fe200078e003a */
[----:B------:R-:W-:-:S07]  /*9bc0*/  MOV R5, R59 ;  /* 0x0000003b00057202 */ /* 0x000fce0000000f00 */
.L_x_315:
[----:B------:R-:W-:Y:S05]  /*9bd0*/  BSYNC.RECONVERGENT B2 ;  /* 0x0000000000027941 */ /* 0x000fea0003800200 */
.L_x_314:
[----:B------:R-:W2:Y:S01]  /*9be0*/  LDG.E R9, desc[UR36][R30.64] ;  /* 0x000000241e097981 */ /* 0x000ea2000c1e1900 */
[----:B------:R-:W0:Y:S01]  /*9bf0*/  LDC.64 R10, c[0x0][0x3d0] ;  /* 0x0000f400ff0a7b82 */ /* 0x000e220000000a00 */
[----:B------:R-:W1:Y:S02]  /*9c00*/  LDCU.64 UR4, c[0x0][0x380] ;  /* 0x00007000ff0477ac */ /* 0x000e640008000a00 */
[----:B------:R-:W3:Y:S01]  /*9c10*/  LDG.E R63, desc[UR36][R28.64] ;  /* 0x000000241c3f7981 */ /* 0x000ee2000c1e1900 */
[----:B------:R-:W4:Y:S03]  /*9c20*/  LDCU.64 UR6, c[0x0][0x380] ;  /* 0x00007000ff0677ac */ /* 0x000f260008000a00 */
[----:B------:R-:W3:Y:S01]  /*9c30*/  LDG.E R57, desc[UR36][R34.64] ;  /* 0x0000002422397981 */ /* 0x000ee2000c1e1900 */
[----:B------:R-:W2:Y:S03]  /*9c40*/  LDC.64 R68, c[0x0][0x548] ;  /* 0x00015200ff447b82 */ /* 0x000ea60000000a00 */
[----:B------:R-:W3:Y:S04]  /*9c50*/  LDG.E.64 R12, desc[UR36][R22.64] ;  /* 0x00000024160c7981 */ /* 0x000ee8000c1e1b00 */
[----:B------:R-:W3:Y:S01]  /*9c60*/  LDG.E.64 R84, desc[UR36][R16.64] ;  /* 0x0000002410547981 */ /* 0x000ee2000c1e1b00 */
[----:B------:R-:W3:Y:S03]  /*9c70*/  LDC.64 R60, c[0x0][0x550] ;  /* 0x00015400ff3c7b82 */ /* 0x000ee60000000a00 */
[----:B------:R-:W3:Y:S04]  /*9c80*/  LDG.E.64 R82, desc[UR36][R18.64] ;  /* 0x0000002412527981 */ /* 0x000ee8000c1e1b00 */
[----:B------:R-:W3:Y:S01]  /*9c90*/  LDG.E.64 R78, desc[UR36][R24.64] ;  /* 0x00000024184e7981 */ /* 0x000ee2000c1e1b00 */
[----:B------:R-:W3:Y:S03]  /*9ca0*/  LDC.64 R66, c[0x0][0x540] ;  /* 0x00015000ff427b82 */ /* 0x000ee60000000a00 */
[----:B0-----:R-:W3:Y:S01]  /*9cb0*/  LDG.E R0, desc[UR36][R10.64+0x18] ;  /* 0x000018240a007981 */ /* 0x001ee2000c1e1900 */
[----:B-1----:R-:W-:Y:S01]  /*9cc0*/  DSETP.GE.AND P1, PT, R4, UR4, PT ;  /* 0x0000000404007e2a */ /* 0x002fe2000bf26000 */
[----:B------:R-:W0:Y:S02]  /*9cd0*/  LDCU.64 UR4, c[0x0][0x540] ;  /* 0x0000a800ff0477ac */ /* 0x000e240008000a00 */
[----:B------:R-:W3:Y:S03]  /*9ce0*/  LDG.E.64 R76, desc[UR36][R44.64] ;  /* 0x000000242c4c7981 */ /* 0x000ee6000c1e1b00 */
[----:B----4-:R-:W-:-:S02]  /*9cf0*/  FSEL R80, R4, UR6, !P1 ;  /* 0x0000000604507c08 */ /* 0x010fc4000c800000 */
[----:B------:R-:W-:Y:S02]  /*9d00*/  FSEL R81, R5, UR7, !P1 ;  /* 0x0000000705517c08 */ /* 0x000fe4000c800000 */
[----:B------:R-:W4:Y:S04]  /*9d10*/  LDG.E R5, desc[UR36][R32.64] ;  /* 0x0000002420057981 */ /* 0x000f28000c1e1900 */
[----:B------:R-:W-:Y:S01]  /*9d20*/  DMUL R80, R80, 8 ;  /* 0x4020000050507828 */ /* 0x000fe20000000000 */
[----:B--2---:R-:W-:-:S05]  /*9d30*/  IMAD.WIDE R68, R9, 0x8, R68 ;  /* 0x0000000809447825 */ /* 0x004fca00078e0244 */
[----:B------:R-:W2:Y:S04]  /*9d40*/  LDG.E.64 R58, desc[UR36][R68.64+-0x8] ;  /* 0xfffff824443a7981 */ /* 0x000ea8000c1e1b00 */
[----:B------:R-:W2:Y:S01]  /*9d50*/  LDG.E.64 R8, desc[UR36][R68.64] ;  /* 0x0000002444087981 */ /* 0x000ea2000c1e1b00 */
[----:B---3--:R-:W-:-:S05]  /*9d60*/  IMAD.WIDE R60, R63, 0x8, R60 ;  /* 0x000000083f3c7825 */ /* 0x008fca00078e023c */
[----:B------:R-:W3:Y:S04]  /*9d70*/  LDG.E.64 R86, desc[UR36][R60.64+-0x8] ;  /* 0xfffff8243c567981 */ /* 0x000ee8000c1e1b00 */
[----:B------:R-:W3:Y:S01]  /*9d80*/  LDG.E.64 R88, desc[UR36][R60.64] ;  /* 0x000000243c587981 */ /* 0x000ee2000c1e1b00 */
[----:B------:R-:W1:Y:S01]  /*9d90*/  F2I.F64.TRUNC R4, R80 ;  /* 0x0000005000047311 */ /* 0x000e62000030d100 */
[----:B------:R-:W-:-:S04]  /*9da0*/  IMAD R57, R72, 0x5, R57 ;  /* 0x0000000548397824 */ /* 0x000fc800078e0239 */
[----:B------:R-:W-:-:S04]  /*9db0*/  VIADD R57, R57, 0xfffffffa ;  /* 0xfffffffa39397836 */ /* 0x000fc80000000000 */
[----:B------:R-:W-:Y:S01]  /*9dc0*/  IMAD R63, R57, R0, RZ ;  /* 0x00000000393f7224 */ /* 0x000fe200078e02ff */
[----:B-1----:R-:W-:-:S04]  /*9dd0*/  SHF.R.S32.HI R57, RZ, 0x1f, R4 ;  /* 0x0000001fff397819 */ /* 0x002fc80000011404 */
[----:B------:R-:W-:-:S04]  /*9de0*/  IADD3 R11, P1, PT, R4, R63, RZ ;  /* 0x0000003f040b7210 */ /* 0x000fc80007f3e0ff */
[----:B------:R-:W-:Y:S02]  /*9df0*/  LEA.HI.X.SX32 R62, R63, R57, 0x1, P1 ;  /* 0x000000393f3e7211 */ /* 0x000fe400008f0eff */
[----:B0-----:R-:W-:-:S04]  /*9e00*/  LEA R10, P1, R11, UR4, 0x3 ;  /* 0x000000040b0a7c11 */ /* 0x001fc8000f8218ff */
[----:B------:R-:W-:Y:S02]  /*9e10*/  LEA.HI.X R11, R11, UR5, R62, 0x3, P1 ;  /* 0x000000050b0b7c11 */ /* 0x000fe400088f1c3e */
[----:B------:R-:W-:-:S03]  /*9e20*/  IADD3 R63, PT, PT, R4, R63, RZ ;  /* 0x0000003f043f7210 */ /* 0x000fc60007ffe0ff */
[----:B------:R-:W4:Y:S02]  /*9e30*/  LDG.E.64 R74, desc[UR36][R10.64+0x8] ;  /* 0x000008240a4a7981 */ /* 0x000f24000c1e1b00 */
[----:B------:R-:W-:-:S06]  /*9e40*/  IMAD.WIDE R62, R63, 0x8, R66 ;  /* 0x000000083f3e7825 */ /* 0x000fcc00078e0242 */
[----:B------:R-:W4:Y:S01]  /*9e50*/  LDG.E.64 R62, desc[UR36][R62.64] ;  /* 0x000000243e3e7981 */ /* 0x000f22000c1e1b00 */
[----:B--2---:R-:W-:-:S08]  /*9e60*/  DADD R8, -R58, R8 ;  /* 0x000000003a087229 */ /* 0x004fd00000000108 */
[----:B------:R-:W-:Y:S01]  /*9e70*/  DFMA R12, R12, R8, R58 ;  /* 0x000000080c0c722b */ /* 0x000fe2000000003a */
[----:B------:R-:W2:Y:S04]  /*9e80*/  LDG.E.64 R58, desc[UR36][R42.64] ;  /* 0x000000242a3a7981 */ /* 0x000ea8000c1e1b00 */
[----:B------:R-:W2:Y:S01]  /*9e90*/  LDG.E.64 R8, desc[UR36][R10.64+0x48] ;  /* 0x000048240a087981 */ /* 0x000ea2000c1e1b00 */
[----:B---3--:R-:W-:Y:S01]  /*9ea0*/  DADD R88, -R86, R88 ;  /* 0x0000000056587229 */ /* 0x008fe20000000158 */
[----:B----4-:R-:W-:-:S07]  /*9eb0*/  IMAD R5, R72, 0x5, R5 ;  /* 0x0000000548057824 */ /* 0x010fce00078e0205 */
[----:B------:R-:W-:Y:S01]  /*9ec0*/  DFMA R84, R84, R88, R86 ;  /* 0x000000585454722b */ /* 0x000fe20000000056 */
[----:B------:R-:W0:Y:S01]  /*9ed0*/  I2F.F64 R86, R4 ;  /* 0x0000000400567312 */ /* 0x000e220000201c00 */
[----:B------:R-:W-:-:S04]  /*9ee0*/  VIADD R5, R5, 0xffffffff ;  /* 0xffffffff05057836 */ /* 0x000fc80000000000 */
[----:B------:R-:W-:Y:S02]  /*9ef0*/  IMAD R5, R0, R5, RZ ;  /* 0x0000000500057224 */ /* 0x000fe400078e02ff */
[----:B------:R-:W-:-:S03]  /*9f00*/  DMUL R82, R82, R84 ;  /* 0x0000005452527228 */ /* 0x000fc60000000000 */
[----:B------:R-:W-:Y:S01]  /*9f10*/  IADD3 R85, PT, PT, R4, R5, RZ ;  /* 0x0000000504557210 */ /* 0x000fe20007ffe0ff */
[----:B0-----:R-:W-:-:S04]  /*9f20*/  DADD R80, R80, -R86 ;  /* 0x0000000050507229 */ /* 0x001fc80000000856 */
[----:B------:R-:W-:Y:S01]  /*9f30*/  IMAD.WIDE R84, R85, 0x8, R66 ;  /* 0x0000000855547825 */ /* 0x000fe200078e0242 */
[----:B------:R-:W-:Y:S01]  /*9f40*/  DFMA R12, R78, R12, R82 ;  /* 0x0000000c4e0c722b */ /* 0x000fe20000000052 */
[----:B------:R-:W3:Y:S02]  /*9f50*/  LDG.E.64 R82, desc[UR36][R10.64+0x50] ;  /* 0x000050240a527981 */ /* 0x000ee4000c1e1b00 */
[C---:B------:R-:W-:Y:S02]  /*9f60*/  DMUL R66, R80.reuse, R76 ;  /* 0x0000004c50427228 */ /* 0x040fe40000000000 */
[----:B------:R-:W4:Y:S01]  /*9f70*/  LDG.E.64 R78, desc[UR36][R40.64] ;  /* 0x00000024284e7981 */ /* 0x000f22000c1e1b00 */
[----:B------:R-:W-:Y:S01]  /*9f80*/  DADD R72, -R80, 1 ;  /* 0x3ff0000050487429 */ /* 0x000fe20000000100 */
[----:B------:R-:W-:Y:S02]  /*9f90*/  IADD3 R0, P1, PT, R4, R5, RZ ;  /* 0x0000000504007210 */ /* 0x000fe40007f3e0ff */
[----:B------:R-:W4:Y:S02]  /*9fa0*/  LDG.E.64 R84, desc[UR36][R84.64] ;  /* 0x0000002454547981 */ /* 0x000f24000c1e1b00 */
[----:B------:R-:W-:Y:S01]  /*9fb0*/  LEA.HI.X.SX32 R5, R5, R57, 0x1, P1 ;  /* 0x0000003905057211 */ /* 0x000fe200008f0eff */
[----:B------:R-:W-:Y:S01]  /*9fc0*/  DMUL R92, R66, R74 ;  /* 0x0000004a425c7228 */ /* 0x000fe20000000000 */
[----:B------:R-:W-:Y:S01]  /*9fd0*/  LEA R74, P1, R0, UR4, 0x3 ;  /* 0x00000004004a7c11 */ /* 0x000fe2000f8218ff */
[----:B------:R-:W-:-:S03]  /*9fe0*/  DMUL R76, R72, R76 ;  /* 0x0000004c484c7228 */ /* 0x000fc60000000000 */
[----:B------:R-:W-:-:S05]  /*9ff0*/  LEA.HI.X R75, R0, UR5, R5, 0x3, P1 ;  /* 0x00000005004b7c11 */ /* 0x000fca00088f1c05 */
[----:B------:R-:W-:Y:S01]  /*a000*/  DFMA R92, R76, R62, R92 ;  /* 0x0000003e4c5c722b */ /* 0x000fe2000000005c */
[----:B------:R-:W4:Y:S04]  /*a010*/  LDG.E.64 R90, desc[UR36][R74.64+0x8] ;  /* 0x000008244a5a7981 */ /* 0x000f28000c1e1b00 */
[----:B------:R-:W4:Y:S04]  /*a020*/  LDG.E.64 R62, desc[UR36][R38.64] ;  /* 0x00000024263e7981 */ /* 0x000f28000c1e1b00 */
[----:B------:R-:W4:Y:S01]  /*a030*/  LDG.E.64 R88, desc[UR36][R74.64+0x48] ;  /* 0x000048244a587981 */ /* 0x000f22000c1e1b00 */
[----:B--2---:R-:W-:-:S08]  /*a040*/  DMUL R86, R72, R58 ;  /* 0x0000003a48567228 */ /* 0x004fd00000000000 */
[----:B------:R-:W-:Y:S01]  /*a050*/  DFMA R92, R86, R8, R92 ;  /* 0x00000008565c722b */ /* 0x000fe2000000005c */
[----:B------:R-:W2:Y:S01]  /*a060*/  LDG.E.64 R8, desc[UR36][R74.64+0x50] ;  /* 0x000050244a087981 */ /* 0x000ea2000c1e1b00 */
[----:B------:R-:W-:-:S08]  /*a070*/  DMUL R58, R80, R58 ;  /* 0x0000003a503a7228 */ /* 0x000fd00000000000 */
[----:B---3--:R-:W-:Y:S02]  /*a080*/  DFMA R92, R58, R82, R92 ;  /* 0x000000523a5c722b */ /* 0x008fe4000000005c */
[-C--:B----4-:R-:W-:Y:S02]  /*a090*/  DMUL R82, R72, R78.reuse ;  /* 0x0000004e48527228 */ /* 0x090fe40000000000 */
[----:B------:R-:W-:-:S06]  /*a0a0*/  DMUL R78, R80, R78 ;  /* 0x0000004e504e7228 */ /* 0x000fcc0000000000 */
[----:B------:R-:W-:-:S08]  /*a0b0*/  DFMA R84, R82, R84, R92 ;  /* 0x000000545254722b */ /* 0x000fd0000000005c */
[----:B------:R-:W-:Y:S02]  /*a0c0*/  DFMA R84, R78, R90, R84 ;  /* 0x0000005a4e54722b */ /* 0x000fe40000000054 */
[----:B------:R-:W-:-:S08]  /*a0d0*/  DMUL R72, R72, R62 ;  /* 0x0000003e48487228 */ /* 0x000fd00000000000 */
[----:B------:R-:W-:Y:S01]  /*a0e0*/  DFMA R88, R72, R88, R84 ;  /* 0x000000584858722b */ /* 0x000fe20000000054 */
[----:B------:R-:W0:Y:S01]  /*a0f0*/  LDC.64 R84, c[0x0][0x3f8] ;  /* 0x0000fe00ff547b82 */ /* 0x000e220000000a00 */
[----:B------:R-:W-:Y:S02]  /*a100*/  DMUL R62, R80, R62 ;  /* 0x0000003e503e7228 */ /* 0x000fe40000000000 */
[----:B------:R-:W-:-:S05]  /*a110*/  DMUL R12, R52, R12 ;  /* 0x0000000c340c7228 */ /* 0x000fca0000000000 */
[----:B------:R-:W1:Y:S01]  /*a120*/  LDC.64 R52, c[0x0][0x558] ;  /* 0x00015600ff347b82 */ /* 0x000e620000000a00 */
[----:B------:R-:W-:Y:S01]  /*a130*/  VIADD R70, R70, 0xffffffff ;  /* 0xffffffff46467836 */ /* 0x000fe20000000000 */
[----:B------:R-:W-:-:S04]  /*a140*/  SHF.L.U32 R5, R4, 0x1, RZ ;  /* 0x0000000104057819 */ /* 0x000fc800000006ff */
[----:B------:R-:W-:Y:S01]  /*a150*/  ISETP.NE.AND P2, PT, R55, R70, PT ;  /* 0x000000463700720c */ /* 0x000fe20003f45270 */
[----:B0-----:R-:W-:-:S04]  /*a160*/  IMAD.WIDE.U32 R84, R54, 0x8, R84 ;  /* 0x0000000836547825 */ /* 0x001fc800078e0054 */
[----:B-1----:R-:W-:Y:S02]  /*a170*/  IMAD.WIDE R52, R5, 0x8, R52 ;  /* 0x0000000805347825 */ /* 0x002fe400078e0234 */
[----:B------:R-:W3:Y:S01]  /*a180*/  LDG.E.64 R4, desc[UR36][R26.64] ;  /* 0x000000241a047981 */ /* 0x000ee2000c1e1b00 */
[----:B--2---:R-:W-:Y:S01]  /*a190*/  DFMA R8, R62, R8, R88 ;  /* 0x000000083e08722b */ /* 0x004fe20000000058 */
[----:B------:R-:W0:Y:S07]  /*a1a0*/  LDC.64 R88, c[0x0][0x438] ;  /* 0x00010e00ff587b82 */ /* 0x000e2e0000000a00 */
[----:B------:R-:W-:Y:S01]  /*a1b0*/  DFMA R12, R64, R8, R12 ;  /* 0x00000008400c722b */ /* 0x000fe2000000000c */
[----:B------:R-:W-:-:S07]  /*a1c0*/  IADD3 R8, P1, PT, R84, 0x3000000, RZ ;  /* 0x0300000054087810 */ /* 0x000fce0007f3e0ff */
[----:B------:R-:W-:Y:S01]  /*a1d0*/  DADD R70, R12, R2 ;  /* 0x000000000c467229 */ /* 0x000fe20000000002 */
[----:B------:R-:W-:-:S06]  /*a1e0*/  IMAD.X R9, RZ, RZ, R85, P1 ;  /* 0x000000ffff097224 */ /* 0x000fcc00008e0655 */
[----:B------:R1:W-:Y:S04]  /*a1f0*/  STG.E.64 desc[UR36][R8.64+-0x420000], R70 ;  /* 0xbe00004608007986 */ /* 0x0003e8000c101b24 */
[----:B------:R-:W2:Y:S04]  /*a200*/  @!P2 LDG.E.64 R12, desc[UR36][R52.64] ;  /* 0x00000024340ca981 */ /* 0x000ea8000c1e1b00 */
[----:B------:R-:W2:Y:S01]  /*a210*/  @!P2 LDG.E.64 R84, desc[UR36][R52.64+0x10] ;  /* 0x000010243454a981 */ /* 0x000ea2000c1e1b00 */
[----:B0-----:R-:W-:Y:S01]  /*a220*/  IMAD.WIDE.U32 R88, R54, 0x8, R88 ;  /* 0x0000000836587825 */ /* 0x001fe200078e0058 */
[----:B--2---:R-:W-:-:S08]  /*a230*/  @!P2 DADD R84, -R12, R84 ;  /* 0x000000000c54a229 */ /* 0x004fd00000000154 */
[----:B------:R-:W-:Y:S01]  /*a240*/  @!P2 DFMA R84, R80, R84, R12 ;  /* 0x000000545054a22b */ /* 0x000fe2000000000c */
[----:B------:R-:W-:-:S04]  /*a250*/  IADD3 R12, P1, PT, R88, 0x3000000, RZ ;  /* 0x03000000580c7810 */ /* 0x000fc80007f3e0ff */
[----:B------:R-:W-:Y:S02]  /*a260*/  IADD3.X R13, PT, PT, RZ, R89, RZ, P1, !PT ;  /* 0x00000059ff0d7210 */ /* 0x000fe40000ffe4ff */
[----:B------:R0:W-:Y:S04]  /*a270*/  @!P2 STG.E.64 desc[UR36][R50.64+0xd8000], R84 ;  /* 0x0d8000543200a986 */ /* 0x0001e8000c101b24 */
[----:B---3--:R2:W-:Y:S04]  /*a280*/  STG.E.64 desc[UR36][R12.64+-0x420000], R4 ;  /* 0xbe0000040c007986 */ /* 0x0085e8000c101b24 */
[----:B-1----:R-:W3:Y:S04]  /*a290*/  LDG.E.64 R70, desc[UR36][R10.64+0x1250] ;  /* 0x001250240a467981 */ /* 0x002ee8000c1e1b00 */
[----:B------:R-:W4:Y:S04]  /*a2a0*/  LDG.E.64 R88, desc[UR36][R10.64+0x1248] ;  /* 0x001248240a587981 */ /* 0x000f28000c1e1b00 */
[----:B0-----:R-:W2:Y:S04]  /*a2b0*/  LDG.E.64 R84, desc[UR36][R10.64+0x1290] ;  /* 0x001290240a547981 */ /* 0x001ea8000c1e1b00 */
[----:B------:R-:W2:Y:S04]  /*a2c0*/  LDG.E.64 R92, desc[UR36][R10.64+0x1298] ;  /* 0x001298240a5c7981 */ /* 0x000ea8000c1e1b00 */
[----:B------:R-:W2:Y:S04]  /*a2d0*/  LDG.E.64 R90, desc[UR36][R74.64+0x1248] ;  /* 0x001248244a5a7981 */ /* 0x000ea8000c1e1b00 */
[----:B------:R-:W2:Y:S01]  /*a2e0*/  LDG.E.64 R10, desc[UR36][R74.64+0x1290] ;  /* 0x001290244a0a7981 */ /* 0x000ea2000c1e1b00 */
[----:B---3--:R-:W-:-:S03]  /*a2f0*/  DMUL R70, R66, R70 ;  /* 0x0000004642467228 */ /* 0x008fc60000000000 */
[----:B------:R-:W3:Y:S05]  /*a300*/  LDG.E.64 R66, desc[UR36][R60.64+0x10] ;  /* 0x000010243c427981 */ /* 0x000eea000c1e1b00 */
[----:B----4-:R-:W-:Y:S01]  /*a310*/  DFMA R70, R76, R88, R70 ;  /* 0x000000584c46722b */ /* 0x010fe20000000046 */
[----:B------:R-:W4:Y:S04]  /*a320*/  LDG.E.64 R76, desc[UR36][R68.64+0x48] ;  /* 0x00004824444c7981 */ /* 0x000f28000c1e1b00 */
[----:B------:R-:W4:Y:S03]  /*a330*/  LDG.E.64 R88, desc[UR36][R18.64] ;  /* 0x0000002412587981 */ /* 0x000f26000c1e1b00 */
[----:B--2---:R-:W-:-:S02]  /*a340*/  DFMA R86, R86, R84, R70 ;  /* 0x000000545656722b */ /* 0x004fc40000000046 */
[----:B------:R-:W3:Y:S04]  /*a350*/  LDG.E.64 R70, desc[UR36][R60.64+0x18] ;  /* 0x000018243c467981 */ /* 0x000ee8000c1e1b00 */
[----:B------:R-:W4:Y:S02]  /*a360*/  LDG.E.64 R84, desc[UR36][R68.64+0x50] ;  /* 0x0000502444547981 */ /* 0x000f24000c1e1b00 */
[----:B------:R-:W-:Y:S02]  /*a370*/  DFMA R86, R58, R92, R86 ;  /* 0x0000005c3a56722b */ /* 0x000fe40000000056 */
[----:B------:R-:W2:Y:S04]  /*a380*/  LDG.E.64 R58, desc[UR36][R16.64] ;  /* 0x00000024103a7981 */ /* 0x000ea8000c1e1b00 */
[----:B------:R-:W2:Y:S02]  /*a390*/  LDG.E.64 R92, desc[UR36][R22.64] ;  /* 0x00000024165c7981 */ /* 0x000ea4000c1e1b00 */
[----:B------:R-:W-:-:S02]  /*a3a0*/  DFMA R90, R82, R90, R86 ;  /* 0x0000005a525a722b */ /* 0x000fc40000000056 */
[----:B------:R-:W2:Y:S04]  /*a3b0*/  LDG.E.64 R86, desc[UR36][R74.64+0x1250] ;  /* 0x001250244a567981 */ /* 0x000ea8000c1e1b00 */
[----:B------:R-:W2:Y:S04]  /*a3c0*/  LDG.E.64 R82, desc[UR36][R24.64] ;  /* 0x0000002418527981 */ /* 0x000ea8000c1e1b00 */
[----:B------:R-:W2:Y:S04]  /*a3d0*/  LDG.E.64 R60, desc[UR36][R74.64+0x1298] ;  /* 0x001298244a3c7981 */ /* 0x000ea8000c1e1b00 */
[----:B------:R-:W2:Y:S01]  /*a3e0*/  LDG.E.64 R68, desc[UR36][R46.64] ;  /* 0x000000242e447981 */ /* 0x000ea2000c1e1b00 */
[----:B---3--:R-:W-:-:S02]  /*a3f0*/  DADD R70, -R66, R70 ;  /* 0x0000000042467229 */ /* 0x008fc40000000146 */
[----:B----4-:R-:W-:-:S06]  /*a400*/  DADD R84, -R76, R84 ;  /* 0x000000004c547229 */ /* 0x010fcc0000000154 */
[----:B--2---:R-:W-:Y:S02]  /*a410*/  DFMA R58, R58, R70, R66 ;  /* 0x000000463a3a722b */ /* 0x004fe40000000042 */
[----:B------:R-:W-:-:S06]  /*a420*/  DFMA R84, R92, R84, R76 ;  /* 0x000000545c54722b */ /* 0x000fcc000000004c */
[----:B------:R-:W-:Y:S02]  /*a430*/  DMUL R58, R88, R58 ;  /* 0x0000003a583a7228 */ /* 0x000fe40000000000 */
[----:B------:R-:W-:-:S06]  /*a440*/  DFMA R86, R78, R86, R90 ;  /* 0x000000564e56722b */ /* 0x000fcc000000005a */
[----:B------:R-:W-:Y:S02]  /*a450*/  DFMA R58, R82, R84, R58 ;  /* 0x00000054523a722b */ /* 0x000fe4000000003a */
[----:B------:R-:W-:-:S06]  /*a460*/  DFMA R10, R72, R10, R86 ;  /* 0x0000000a480a722b */ /* 0x000fcc0000000056 */
[----:B------:R-:W-:Y:S02]  /*a470*/  DMUL R58, R68, R58 ;  /* 0x0000003a443a7228 */ /* 0x000fe40000000000 */
[----:B------:R-:W-:-:S08]  /*a480*/  DFMA R10, R62, R60, R10 ;  /* 0x0000003c3e0a722b */ /* 0x000fd0000000000a */
[----:B------:R-:W-:-:S08]  /*a490*/  DFMA R10, R64, R10, R58 ;  /* 0x0000000a400a722b */ /* 0x000fd0000000003a */
[----:B------:R-:W-:-:S07]  /*a4a0*/  DADD R10, R10, R2 ;  /* 0x000000000a0a7229 */ /* 0x000fce0000000002 */
[----:B------:R1:W-:Y:S04]  /*a4b0*/  STG.E.64 desc[UR36][R8.64+-0x350000], R10 ;  /* 0xcb00000a08007986 */ /* 0x0003e8000c101b24 */
[----:B------:R-:W2:Y:S04]  /*a4c0*/  @!P2 LDG.E.64 R2, desc[UR36][R52.64+0x8] ;  /* 0x000008243402a981 */ /* 0x000ea8000c1e1b00 */
[----:B------:R-:W2:Y:S02]  /*a4d0*/  @!P2 LDG.E.64 R58, desc[UR36][R52.64+0x18] ;  /* 0x00001824343aa981 */ /* 0x000ea4000c1e1b00 */
[----:B--2---:R-:W-:-:S08]  /*a4e0*/  @!P2 DADD R58, -R2, R58 ;  /* 0x00000000023aa229 */ /* 0x004fd0000000013a */
[----:B------:R-:W-:-:S07]  /*a4f0*/  @!P2 DFMA R58, R80, R58, R2 ;  /* 0x0000003a503aa22b */ /* 0x000fce0000000002 */
[----:B------:R1:W-:Y:S04]  /*a500*/  @!P2 STG.E.64 desc[UR36][R50.64+0xdc000], R58 ;  /* 0x0dc0003a3200a986 */ /* 0x0003e8000c101b24 */
[----:B------:R1:W-:Y:S04]  /*a510*/  STG.E.64 desc[UR36][R12.64+-0x350000], R4 ;  /* 0xcb0000040c007986 */ /* 0x0003e8000c101b24 */
[----:B------:R1:W5:Y:S02]  /*a520*/  LDG.E R70, desc[UR36][R48.64] ;  /* 0x0000002430467981 */ /* 0x000364000c1e1900 */
.L_x_311:
[----:B------:R-:W-:Y:S05]  /*a530*/  BSYNC.RECONVERGENT B1 ;  /* 0x0000000000017941 */ /* 0x000fea0003800200 */
.L_x_310:
[----:B-----5:R-:W-:Y:S01]  /*a540*/  ISETP.LT.OR P1, PT, R55, R70, P0 ;  /* 0x000000463700720c */ /* 0x020fe20000721670 */
[----:B------:R-:W-:-:S12]  /*a550*/  BSSY.RECONVERGENT B1, `(.L_x_316) ;  /* 0x0000055000017945 */ /* 0x000fd80003800200 */
[----:B------:R-:W-:Y:S05]  /*a560*/  @P1 BRA `(.L_x_317) ;  /* 0x00000004004c1947 */ /* 0x000fea0003800000 */
[----:B------:R-:W0:Y:S01]  /*a570*/  LDC.64 R2, c[0x0][0x538] ;  /* 0x00014e00ff027b82 */ /* 0x000e220000000a00 */
[----:B------:R-:W3:Y:S04]  /*a580*/  LDG.E R0, desc[UR36][R36.64] ;  /* 0x0000002424007981 */ /* 0x000ee8000c1e1900 */
[----:B------:R-:W3:Y:S03]  /*a590*/  LDG.E R57, desc[UR36][R34.64] ;  /* 0x0000002422397981 */ /* 0x000ee6000c1e1900 */
[----:B-1----:R-:W1:Y:S01]  /*a5a0*/  LDC.64 R4, c[0x0][0x440] ;  /* 0x00011000ff047b82 */ /* 0x002e620000000a00 */
[----:B------:R-:W4:Y:S04]  /*a5b0*/  LDG.E R61, desc[UR36][R32.64] ;  /* 0x00000024203d7981 */ /* 0x000f28000c1e1900 */
[----:B------:R-:W5:Y:S01]  /*a5c0*/  LDG.E.64 R64, desc[UR36][R26.64] ;  /* 0x000000241a407981 */ /* 0x000f62000c1e1b00 */
[----:B0-----:R-:W-:-:S05]  /*a5d0*/  IMAD.WIDE.U32 R2, R54, 0x8, R2 ;  /* 0x0000000836027825 */ /* 0x001fca00078e0002 */
[----:B------:R-:W2:Y:S04]  /*a5e0*/  LDG.E.64 R52, desc[UR36][R2.64] ;  /* 0x0000002402347981 */ /* 0x000ea8000c1e1b00 */
[----:B-1----:R0:W4:Y:S01]  /*a5f0*/  LDG.E R72, desc[UR36][R4.64+0x18] ;  /* 0x0000182404487981 */ /* 0x002122000c1e1900 */
[----:B------:R-:W1:Y:S01]  /*a600*/  MUFU.RCP64H R9, 700 ;  /* 0x4085e00000097908 */ /* 0x000e620000001800 */
[----:B------:R-:W-:Y:S02]  /*a610*/  HFMA2 R11, -RZ, RZ, 2.259765625, -512 ;  /* 0x4085e000ff0b7431 */ /* 0x000fe400000001ff */
[----:B------:R-:W-:Y:S02]  /*a620*/  IMAD.MOV.U32 R10, RZ, RZ, 0x0 ;  /* 0x00000000ff0a7424 */ /* 0x000fe400078e00ff */
[----:B------:R-:W-:-:S06]  /*a630*/  IMAD.MOV.U32 R8, RZ, RZ, 0x1 ;  /* 0x00000001ff087424 */ /* 0x000fcc00078e00ff */
[----:B-1----:R-:W-:-:S08]  /*a640*/  DFMA R12, R8, -R10, 1 ;  /* 0x3ff00000080c742b */ /* 0x002fd0000000080a */
[----:B------:R-:W-:-:S08]  /*a650*/  DFMA R12, R12, R12, R12 ;  /* 0x0000000c0c0c722b */ /* 0x000fd0000000000c */
[----:B------:R-:W-:Y:S01]  /*a660*/  DFMA R12, R8, R12, R8 ;  /* 0x0000000c080c722b */ /* 0x000fe20000000008 */
[----:B------:R-:W-:Y:S01]  /*a670*/  UMOV UR4, 0xc61522a7 ;  /* 0xc61522a700047882 */ /* 0x000fe20000000000 */
[----:B------:R-:W-:-:S06]  /*a680*/  UMOV UR5, 0x3f3c8216 ;  /* 0x3f3c821600057882 */ /* 0x000fcc0000000000 */
[----:B------:R-:W-:-:S08]  /*a690*/  DFMA R10, R12, -R10, 1 ;  /* 0x3ff000000c0a742b */ /* 0x000fd0000000080a */
[----:B------:R-:W-:Y:S01]  /*a6a0*/  DFMA R10, R12, R10, R12 ;  /* 0x0000000a0c0a722b */ /* 0x000fe2000000000c */
[----:B------:R-:W-:Y:S01]  /*a6b0*/  BSSY.RECONVERGENT B2, `(.L_x_318) ;  /* 0x0000013000027945 */ /* 0x000fe20003800200 */
[----:B--2---:R-:W-:-:S08]  /*a6c0*/  DMUL R8, R52, UR4 ;  /* 0x0000000434087c28 */ /* 0x004fd00008000000 */
[----:B------:R-:W-:-:S08]  /*a6d0*/  DMUL R58, R10, R8 ;  /* 0x000000080a3a7228 */ /* 0x000fd00000000000 */
[----:B0-----:R-:W-:-:S08]  /*a6e0*/  DFMA R4, R58, -700, R8 ;  /* 0xc085e0003a04782b */ /* 0x001fd00000000008 */
[----:B------:R-:W-:Y:S01]  /*a6f0*/  DFMA R58, R10, R4, R58 ;  /* 0x000000040a3a722b */ /* 0x000fe2000000003a */
[----:B------:R-:W-:-:S09]  /*a700*/  FSETP.GEU.AND P2, PT, |R9|, 6.5827683646048100446e-37, PT ;  /* 0x036000000900780b */ /* 0x000fd20003f4e200 */
[----:B------:R-:W-:Y:S01]  /*a710*/  FFMA R4, RZ, 4.18359375, R59 ;  /* 0x4085e000ff047823 */ /* 0x000fe2000000003b */
[----:B---3--:R-:W-:-:S04]  /*a720*/  IMAD R57, R0, 0x5, R57 ;  /* 0x0000000500397824 */ /* 0x008fc800078e0239 */
[----:B------:R-:W-:Y:S01]  /*a730*/  FSETP.GT.AND P1, PT, |R4|, 1.469367938527859385e-39, PT ;  /* 0x001000000400780b */ /* 0x000fe20003f24200 */
[----:B----4-:R-:W-:Y:S01]  /*a740*/  IMAD R61, R0, 0x5, R61 ;  /* 0x00000005003d7824 */ /* 0x010fe200078e023d */
[----:B------:R-:W-:-:S03]  /*a750*/  IADD3 R57, PT, PT, R57, -0x42, RZ ;  /* 0xffffffbe39397810 */ /* 0x000fc60007ffe0ff */
[----:B------:R-:W-:Y:S02]  /*a760*/  VIADD R61, R61, 0xffffffc3 ;  /* 0xffffffc33d3d7836 */ /* 0x000fe40000000000 */
[----:B------:R-:W-:Y:S02]  /*a770*/  IMAD R70, R57, R72, RZ ;  /* 0x0000004839467224 */ /* 0x000fe400078e02ff */
[----:B------:R-:W-:-:S04]  /*a780*/  IMAD R72, R72, R61, RZ ;  /* 0x0000003d48487224 */ /* 0x000fc800078e02ff */
[----:B------:R-:W-:Y:S05]  /*a790*/  @P1 BRA P2, `(.L_x_319) ;  /* 0x0000000000101947 */ /* 0x000fea0001000000 */
[----:B------:R-:W-:Y:S01]  /*a7a0*/  MOV R10, RZ ;  /* 0x000000ff000a7202 */ /* 0x000fe20000000f00 */
[----:B------:R-:W-:Y:S01]  /*a7b0*/  IMAD.MOV.U32 R11, RZ, RZ, 0x4085e000 ;  /* 0x4085e000ff0b7424 */ /* 0x000fe200078e00ff */
[----:B------:R-:W-:-:S07]  /*a7c0*/  MOV R0, 0xa7e0 ;  /* 0x0000a7e000007802 */ /* 0x000fce0000000f00 */
[----:B-----5:R-:W-:Y:S05]  /*a7d0*/  CALL.REL.NOINC `($__internal_4_$__cuda_sm20_div_rn_f64_full) ;  /* 0x0000009400887944 */ /* 0x020fea0003c00000 */
.L_x_319:
[----:B------:R-:W-:Y:S05]  /*a7e0*/  BSYNC.RECONVERGENT B2 ;  /* 0x0000000000027941 */ /* 0x000fea0003800200 */
.L_x_318:
[----:B------:R-:W0:Y:S01]  /*a7f0*/  LDC.64 R60, c[0x0][0x560] ;  /* 0x00015800ff3c7b82 */ /* 0x000e220000000a00 */
[----:B------:R-:W2:Y:S04]  /*a800*/  LDG.E.64 R10, desc[UR36][R42.64] ;  /* 0x000000242a0a7981 */ /* 0x000ea8000c1e1b00 */
[----:B------:R-:W3:Y:S03]  /*a810*/  LDG.E.64 R4, desc[UR36][R44.64] ;  /* 0x000000242c047981 */ /* 0x000ee6000c1e1b00 */
[----:B------:R-:W1:Y:S01]  /*a820*/  LDC.64 R74, c[0x0][0x3f8] ;  /* 0x0000fe00ff4a7b82 */ /* 0x000e620000000a00 */
[----:B------:R-:W4:Y:S07]  /*a830*/  LDG.E.64 R66, desc[UR36][R38.64] ;  /* 0x0000002426427981 */ /* 0x000f2e000c1e1b00 */
[----:B------:R-:W1:Y:S01]  /*a840*/  LDC.64 R76, c[0x0][0x438] ;  /* 0x00010e00ff4c7b82 */ /* 0x000e620000000a00 */
[----:B0-----:R-:W-:-:S05]  /*a850*/  IMAD.WIDE R70, R70, 0x8, R60 ;  /* 0x0000000846467825 */ /* 0x001fca00078e023c */
[----:B------:R-:W2:Y:S01]  /*a860*/  LDG.E.64 R12, desc[UR36][R70.64+0x8] ;  /* 0x00000824460c7981 */ /* 0x000ea2000c1e1b00 */
[----:B------:R-:W-:-:S03]  /*a870*/  IMAD.WIDE R72, R72, 0x8, R60 ;  /* 0x0000000848487825 */ /* 0x000fc600078e023c */
[----:B------:R-:W3:Y:S04]  /*a880*/  LDG.E.64 R8, desc[UR36][R70.64] ;  /* 0x0000002446087981 */ /* 0x000ee8000c1e1b00 */
[----:B------:R-:W4:Y:S04]  /*a890*/  LDG.E.64 R60, desc[UR36][R40.64] ;  /* 0x00000024283c7981 */ /* 0x000f28000c1e1b00 */
[----:B------:R-:W4:Y:S04]  /*a8a0*/  LDG.E.64 R62, desc[UR36][R72.64] ;  /* 0x00000024483e7981 */ /* 0x000f28000c1e1b00 */
[----:B------:R-:W4:Y:S01]  /*a8b0*/  LDG.E.64 R68, desc[UR36][R72.64+0x8] ;  /* 0x0000082448447981 */ /* 0x000f22000c1e1b00 */
[----:B-1----:R-:W-:-:S04]  /*a8c0*/  IMAD.WIDE.U32 R74, R54, 0x8, R74 ;  /* 0x00000008364a7825 */ /* 0x002fc800078e004a */
[----:B------:R-:W-:Y:S01]  /*a8d0*/  IMAD.WIDE.U32 R76, R54, 0x8, R76 ;  /* 0x00000008364c7825 */ /* 0x000fe200078e004c */
[----:B--2---:R-:W-:-:S08]  /*a8e0*/  DMUL R10, R10, R12 ;  /* 0x0000000c0a0a7228 */ /* 0x004fd00000000000 */
[----:B---3--:R-:W-:-:S08]  /*a8f0*/  DFMA R4, R4, R8, R10 ;  /* 0x000000080404722b */ /* 0x008fd0000000000a */
[----:B----4-:R-:W-:Y:S01]  /*a900*/  DFMA R4, R60, R62, R4 ;  /* 0x0000003e3c04722b */ /* 0x010fe20000000004 */
[----:B------:R-:W-:-:S07]  /*a910*/  IADD3 R8, P1, PT, R74, 0x3000000, RZ ;  /* 0x030000004a087810 */ /* 0x000fce0007f3e0ff */
[----:B------:R-:W-:Y:S01]  /*a920*/  DFMA R66, R66, R68, R4 ;  /* 0x000000444242722b */ /* 0x000fe20000000004 */
[----:B------:R-:W-:Y:S02]  /*a930*/  IADD3 R4, P2, PT, R76, 0x3000000, RZ ;  /* 0x030000004c047810 */ /* 0x000fe40007f5e0ff */
[----:B------:R-:W-:-:S05]  /*a940*/  IADD3.X R9, PT, PT, RZ, R75, RZ, P1, !PT ;  /* 0x0000004bff097210 */ /* 0x000fca0000ffe4ff */
[----:B------:R-:W-:Y:S01]  /*a950*/  DFMA R66, R52, R66, R58 ;  /* 0x000000423442722b */ /* 0x000fe2000000003a */
[----:B------:R-:W-:-:S06]  /*a960*/  IMAD.X R5, RZ, RZ, R77, P2 ;  /* 0x000000ffff057224 */ /* 0x000fcc00010e064d */
[----:B------:R0:W-:Y:S04]  /*a970*/  STG.E.64 desc[UR36][R8.64+-0x420000], R66 ;  /* 0xbe00004208007986 */ /* 0x0001e8000c101b24 */
[----:B-----5:R0:W-:Y:S04]  /*a980*/  STG.E.64 desc[UR36][R4.64+-0x420000], R64 ;  /* 0xbe00004004007986 */ /* 0x0201e8000c101b24 */
        /* <DEDUP_REMOVED lines=13> */
[----:B------:R-:W-:-:S07]  /*aa60*/  DFMA R10, R2, R10, R58 ;  /* 0x0000000a020a722b */ /* 0x000fce000000003a */
[----:B------:R0:W-:Y:S04]  /*aa70*/  STG.E.64 desc[UR36][R8.64+-0x350000], R10 ;  /* 0xcb00000a08007986 */ /* 0x0001e8000c101b24 */
[----:B------:R0:W-:Y:S04]  /*aa80*/  STG.E.64 desc[UR36][R4.64+-0x350000], R64 ;  /* 0xcb00004004007986 */ /* 0x0001e8000c101b24 */
[----:B------:R0:W5:Y:S02]  /*aa90*/  LDG.E R70, desc[UR36][R14.64] ;  /* 0x000000240e467981 */ /* 0x000164000c1e1900 */
.L_x_317:
[----:B------:R-:W-:Y:S05]  /*aaa0*/  BSYNC.RECONVERGENT B1 ;  /* 0x0000000000017941 */ /* 0x000fea0003800200 */
.L_x_316:
[----:B-----5:R-:W-:Y:S01]  /*aab0*/  ISETP.GE.AND P1, PT, R55, R70, PT ;  /* 0x000000463700720c */ /* 0x020fe20003f26270 */
[----:B------:R-:W-:-:S12]  /*aac0*/  BSSY.RECONVERGENT B0, `(.L_x_320) ;  /* 0x0000091000007945 */ /* 0x000fd80003800200 */
[----:B------:R-:W-:Y:S05]  /*aad0*/  @P1 BRA `(.L_x_321) ;  /* 0x00000008003c1947 */ /* 0x000fea0003800000 */
[----:B01----:R-:W2:Y:S01]  /*aae0*/  LDG.E R10, desc[UR36][R36.64] ;  /* 0x00000024240a7981 */ /* 0x003ea2000c1e1900 */
[----:B------:R-:W0:Y:S03]  /*aaf0*/  LDC.64 R8, c[0x0][0x3d0] ;  /* 0x0000f400ff087b82 */ /* 0x000e260000000a00 */
[----:B------:R-:W3:Y:S04]  /*ab00*/  LDG.E R11, desc[UR36][R32.64] ;  /* 0x00000024200b7981 */ /* 0x000ee8000c1e1900 */
[----:B------:R1:W5:Y:S04]  /*ab10*/  LDG.E R0, desc[UR36][R30.64] ;  /* 0x000000241e007981 */ /* 0x000368000c1e1900 */
[----:B0-----:R-:W4:Y:S01]  /*ab20*/  LDG.E R8, desc[UR36][R8.64+0x1c] ;  /* 0x00001c2408087981 */ /* 0x001f22000c1e1900 */
[----:B--2---:R-:W-:-:S13]  /*ab30*/  ISETP.GT.AND P2, PT, R10, 0x1d, PT ;  /* 0x0000001d0a00780c */ /* 0x004fda0003f44270 */
[----:B------:R-:W0:Y:S01]  /*ab40*/  @!P2 LDC.64 R2, c[0x0][0x3c0] ;  /* 0x0000f000ff02ab82 */ /* 0x000e220000000a00 */
[----:B------:R-:W-:-:S05]  /*ab50*/  @!P2 IADD3 R5, PT, PT, R54, 0x800, RZ ;  /* 0x000008003605a810 */ /* 0x000fca0007ffe0ff */
[----:B0-----:R-:W-:Y:S02]  /*ab60*/  @!P2 IMAD.WIDE.U32 R4, R5, 0x4, R2 ;  /* 0x000000040504a825 */ /* 0x001fe400078e0002 */
[----:B------:R-:W2:Y:S04]  /*ab70*/  LDG.E R3, desc[UR36][R34.64] ;  /* 0x0000002422037981 */ /* 0x000ea8000c1e1900 */
[----:B------:R-:W2:Y:S04]  /*ab80*/  @!P2 LDG.E R4, desc[UR36][R4.64] ;  /* 0x000000240404a981 */ /* 0x000ea8000c1e1900 */
[----:B------:R1:W5:Y:S01]  /*ab90*/  LDG.E R2, desc[UR36][R28.64] ;  /* 0x000000241c027981 */ /* 0x000362000c1e1900 */
[----:B------:R-:W-:Y:S01]  /*aba0*/  @!P2 VIADDMNMX R13, R55, 0x1, R70, PT ;  /* 0x00000001370da846 */ /* 0x000fe20003800146 */
[----:B---3--:R-:W-:-:S02]  /*abb0*/  IMAD R11, R10, 0x5, R11 ;  /* 0x000000050a0b7824 */ /* 0x008fc400078e020b */
[----:B------:R-:W-:Y:S01]  /*abc0*/  HFMA2 R89, -RZ, RZ, 0, 0 ;  /* 0x00000000ff597431 */ /* 0x000fe200000001ff */
[----:B------:R-:W-:Y:S01]  /*abd0*/  BSSY.RECONVERGENT B1, `(.L_x_322) ;  /* 0x000007e000017945 */ /* 0x000fe20003800200 */
[----:B------:R-:W-:-:S04]  /*abe0*/  VIADD R11, R11, 0xffffffff ;  /* 0xffffffff0b0b7836 */ /* 0x000fc80000000000 */
[----:B----4-:R-:W-:Y:S02]  /*abf0*/  IMAD R57, R8, R11, RZ ;  /* 0x0000000b08397224 */ /* 0x010fe400078e02ff */
[----:B--2---:R-:W-:Y:S01]  /*ac00*/  IMAD R3, R10, 0x5, R3 ;  /* 0x000000050a037824 */ /* 0x004fe200078e0203 */
[----:B------:R-:W-:-:S04]  /*ac10*/  @!P2 ISETP.GT.AND P1, PT, R4, 0x1d, PT ;  /* 0x0000001d0400a80c */ /* 0x000fc80003f24270 */
[----:B------:R-:W-:Y:S02]  /*ac20*/  @!P2 SEL R70, R13, R70, P1 ;  /* 0x000000460d46a207 */ /* 0x000fe40000800000 */
[----:B------:R-:W-:-:S03]  /*ac30*/  IADD3 R3, PT, PT, R3, -0x6, RZ ;  /* 0xfffffffa03037810 */ /* 0x000fc60007ffe0ff */
[----:B------:R-:W-:Y:S02]  /*ac40*/  VIADD R70, R70, 0xffffffff ;  /* 0xffffffff46467836 */ /* 0x000fe40000000000 */
[----:B------:R-:W-:-:S03]  /*ac50*/  IMAD R3, R3, R8, RZ ;  /* 0x0000000803037224 */ /* 0x000fc600078e02ff */
[----:B-1----:R-:W-:-:S13]  /*ac60*/  ISETP.NE.AND P1, PT, R55, R70, PT ;  /* 0x000000463700720c */ /* 0x002fda0003f25270 */
.L_x_323:
[----:B------:R-:W0:Y:S01]  /*ac70*/  LDCU.64 UR4, c[0x0][0x570] ;  /* 0x0000ae00ff0477ac */ /* 0x000e220008000a00 */
[----:B-1----:R-:W1:Y:S01]  /*ac80*/  LDC.64 R60, c[0x0][0x570] ;  /* 0x00015c00ff3c7b82 */ /* 0x002e620000000a00 */
[----:B------:R-:W-:Y:S01]  /*ac90*/  IMAD R4, R89, 0x41, RZ ;  /* 0x0000004159047824 */ /* 0x000fe200078e02ff */
[----:B------:R-:W2:Y:S04]  /*aca0*/  LDG.E.64 R80, desc[UR36][R44.64] ;  /* 0x000000242c507981 */ /* 0x000ea8000c1e1b00 */
[C---:B------:R-:W-:Y:S02]  /*acb0*/  IADD3 R5, P2, PT, R3.reuse, R4, RZ ;  /* 0x0000000403057210 */ /* 0x040fe40007f5e0ff */
[----:B------:R-:W3:Y:S08]  /*acc0*/  LDC.64 R92, c[0x0][0x578] ;  /* 0x00015e00ff5c7b82 */ /* 0x000ef00000000a00 */
[----:B------:R-:W4:Y:S01]  /*acd0*/  LDC.64 R90, c[0x0][0x580] ;  /* 0x00016000ff5a7b82 */ /* 0x000f220000000a00 */
[----:B------:R-:W-:Y:S01]  /*ace0*/  LEA.HI.X.SX32 R8, R3, RZ, 0x1, P2 ;  /* 0x000000ff03087211 */ /* 0x000fe200010f0eff */
[----:B-----5:R-:W-:Y:S01]  /*acf0*/  IMAD R59, R89, 0xa, R0 ;  /* 0x0000000a593b7824 */ /* 0x020fe200078e0200 */
[C---:B0-----:R-:W-:Y:S01]  /*ad00*/  LEA R82, P2, R5.reuse, UR4, 0x3 ;  /* 0x0000000405527c11 */ /* 0x041fe2000f8418ff */
[----:B------:R-:W2:Y:S03]  /*ad10*/  LDG.E.64 R78, desc[UR36][R40.64] ;  /* 0x00000024284e7981 */ /* 0x000ea6000c1e1b00 */
[----:B------:R-:W-:Y:S01]  /*ad20*/  LEA.HI.X R83, R5, UR5, R8, 0x3, P2 ;  /* 0x0000000505537c11 */ /* 0x000fe200090f1c08 */
[----:B------:R-:W-:Y:S01]  /*ad30*/  IMAD.IADD R53, R3, 0x1, R4 ;  /* 0x0000000103357824 */ /* 0x000fe200078e0204 */
[----:B------:R-:W2:Y:S04]  /*ad40*/  LDG.E.64 R8, desc[UR36][R42.64] ;  /* 0x000000242a087981 */ /* 0x000ea8000c1e1b00 */
[----:B------:R-:W2:Y:S01]  /*ad50*/  LDG.E.64 R12, desc[UR36][R82.64+0x8] ;  /* 0x00000824520c7981 */ /* 0x000ea2000c1e1b00 */
[----:B-1----:R-:W-:-:S03]  /*ad60*/  IMAD.WIDE R52, R53, 0x8, R60 ;  /* 0x0000000835347825 */ /* 0x002fc600078e023c */
[----:B------:R-:W2:Y:S04]  /*ad70*/  LDG.E.64 R70, desc[UR36][R38.64] ;  /* 0x0000002426467981 */ /* 0x000ea8000c1e1b00 */
[----:B------:R-:W2:Y:S01]  /*ad80*/  LDG.E.64 R10, desc[UR36][R52.64] ;  /* 0x00000024340a7981 */ /* 0x000ea2000c1e1b00 */
[CC--:B------:R-:W-:Y:S02]  /*ad90*/  IADD3 R5, PT, PT, R57.reuse, R4.reuse, RZ ;  /* 0x0000000439057210 */ /* 0x0c0fe40007ffe0ff */
[----:B------:R-:W-:Y:S01]  /*ada0*/  IADD3 R58, P2, PT, R57, R4, RZ ;  /* 0x00000004393a7210 */ /* 0x000fe20007f5e0ff */
[----:B------:R-:W2:Y:S02]  /*adb0*/  LDG.E.64 R74, desc[UR36][R22.64] ;  /* 0x00000024164a7981 */ /* 0x000ea4000c1e1b00 */
[----:B------:R-:W-:Y:S01]  /*adc0*/  IMAD.WIDE R60, R5, 0x8, R60 ;  /* 0x00000008053c7825 */ /* 0x000fe200078e023c */
[----:B------:R-:W-:-:S02]  /*add0*/  LEA.HI.X.SX32 R63, R57, RZ, 0x1, P2 ;  /* 0x000000ff393f7211 */ /* 0x000fc400010f0eff */
[C---:B------:R-:W-:Y:S01]  /*ade0*/  LEA R68, P2, R58.reuse, UR4, 0x3 ;  /* 0x000000043a447c11 */ /* 0x040fe2000f8418ff */
[----:B---3--:R-:W-:Y:S01]  /*adf0*/  IMAD.WIDE R92, R59, 0x8, R92 ;  /* 0x000000083b5c7825 */ /* 0x008fe200078e025c */
[----:B------:R-:W3:Y:S02]  /*ae00*/  LDG.E.64 R4, desc[UR36][R60.64] ;  /* 0x000000243c047981 */ /* 0x000ee4000c1e1b00 */
[----:B------:R-:W-:Y:S01]  /*ae10*/  LEA.HI.X R69, R58, UR5, R63, 0x3, P2 ;  /* 0x000000053a457c11 */ /* 0x000fe200090f1c3f */
[----:B------:R-:W-:Y:S01]  /*ae20*/  IMAD R59, R89, 0x3, R2 ;  /* 0x00000003593b7824 */ /* 0x000fe200078e0202 */
[----:B------:R-:W3:Y:S04]  /*ae30*/  LDG.E.64 R64, desc[UR36][R92.64+-0x8] ;  /* 0xfffff8245c407981 */ /* 0x000ee8000c1e1b00 */
[----:B------:R-:W3:Y:S01]  /*ae40*/  LDG.E.64 R66, desc[UR36][R92.64] ;  /* 0x000000245c427981 */ /* 0x000ee2000c1e1b00 */
[----:B----4-:R-:W-:-:S03]  /*ae50*/  IMAD.WIDE R90, R59, 0x8, R90 ;  /* 0x000000083b5a7825 */ /* 0x010fc600078e025a */
[----:B------:R-:W4:Y:S04]  /*ae60*/  LDG.E.64 R72, desc[UR36][R68.64+0x8] ;  /* 0x0000082444487981 */ /* 0x000f28000c1e1b00 */
[----:B------:R-:W4:Y:S04]  /*ae70*/  LDG.E.64 R76, desc[UR36][R90.64] ;  /* 0x000000245a4c7981 */ /* 0x000f28000c1e1b00 */
[----:B------:R-:W4:Y:S04]  /*ae80*/  LDG.E.64 R58, desc[UR36][R16.64] ;  /* 0x00000024103a7981 */ /* 0x000f28000c1e1b00 */
[----:B------:R-:W4:Y:S01]  /*ae90*/  LDG.E.64 R62, desc[UR36][R18.64] ;  /* 0x00000024123e7981 */ /* 0x000f22000c1e1b00 */
[----:B--2---:R-:W-:-:S03]  /*aea0*/  DMUL R12, R8, R12 ;  /* 0x0000000c080c7228 */ /* 0x004fc60000000000 */
[----:B------:R-:W2:Y:S05]  /*aeb0*/  LDG.E.64 R8, desc[UR36][R90.64+-0x8] ;  /* 0xfffff8245a087981 */ /* 0x000eaa000c1e1b00 */
[----:B------:R-:W-:Y:S02]  /*aec0*/  DFMA R80, R80, R10, R12 ;  /* 0x0000000a5050722b */ /* 0x000fe4000000000c */
[----:B------:R-:W2:Y:S04]  /*aed0*/  LDG.E.64 R12, desc[UR36][R24.64] ;  /* 0x00000024180c7981 */ /* 0x000ea8000c1e1b00 */
[----:B------:R-:W2:Y:S02]  /*aee0*/  LDG.E.64 R10, desc[UR36][R46.64] ;  /* 0x000000242e0a7981 */ /* 0x000ea4000c1e1b00 */
[----:B---3--:R-:W-:-:S02]  /*aef0*/  DFMA R4, R78, R4, R80 ;  /* 0x000000044e04722b */ /* 0x008fc40000000050 */
[----:B------:R-:W-:-:S06]  /*af00*/  DADD R66, -R64, R66 ;  /* 0x0000000040427229 */ /* 0x000fcc0000000142 */
[----:B----4-:R-:W-:Y:S01]  /*af10*/  DFMA R72, R70, R72, R4 ;  /* 0x000000484648722b */ /* 0x010fe20000000004 */
[----:B------:R-:W0:Y:S01]  /*af20*/  LDC.64 R70, c[0x0][0x568] ;  /* 0x00015a00ff467b82 */ /* 0x000e220000000a00 */
[----:B------:R-:W-:-:S07]  /*af30*/  DFMA R66, R74, R66, R64 ;  /* 0x000000424a42722b */ /* 0x000fce0000000040 */
[----:B------:R-:W1:Y:S08]  /*af40*/  LDC.64 R4, c[0x0][0x3f8] ;  /* 0x0000fe00ff047b82 */ /* 0x000e700000000a00 */
[----:B------:R-:W3:Y:S01]  /*af50*/  LDC.64 R64, c[0x0][0x588] ;  /* 0x00016200ff407b82 */ /* 0x000ee20000000a00 */
[----:B--2---:R-:W-:Y:S02]  /*af60*/  DADD R76, -R8, R76 ;  /* 0x00000000084c7229 */ /* 0x004fe4000000014c */
[----:B------:R-:W-:-:S06]  /*af70*/  DFMA R12, R12, R66, R72 ;  /* 0x000000420c0c722b */ /* 0x000fcc0000000048 */
[----:B------:R-:W-:Y:S01]  /*af80*/  DFMA R58, R58, R76, R8 ;  /* 0x0000004c3a3a722b */ /* 0x000fe20000000008 */
[----:B------:R-:W-:-:S04]  /*af90*/  IMAD R9, R89, 0x34, R55 ;  /* 0x0000003459097824 */ /* 0x000fc800078e0237 */
[----:B------:R-:W-:-:S03]  /*afa0*/  IMAD R88, R9, 0x800, R56 ;  /* 0x0000080009587824 */ /* 0x000fc600078e0238 */
[----:B------:R-:W-:Y:S01]  /*afb0*/  DFMA R12, R62, R58, R12 ;  /* 0x0000003a3e0c722b */ /* 0x000fe2000000000c */
[----:B0-----:R-:W-:Y:S01]  /*afc0*/  IMAD.WIDE.U32 R8, R89, 0x8, R70 ;  /* 0x0000000859087825 */ /* 0x001fe200078e0046 */
[----:B------:R-:W2:Y:S01]  /*afd0*/  LDG.E.64 R58, desc[UR36][R26.64] ;  /* 0x000000241a3a7981 */ /* 0x000ea2000c1e1b00 */
[----:B------:R-:W-:-:S03]  /*afe0*/  IADD3 R67, PT, PT, R88, 0x5b0000, RZ ;  /* 0x005b000058437810 */ /* 0x000fc60007ffe0ff */
[----:B------:R-:W2:Y:S02]  /*aff0*/  LDG.E.64 R62, desc[UR36][R8.64] ;  /* 0x00000024083e7981 */ /* 0x000ea4000c1e1b00 */
[----:B------:R-:W-:Y:S01]  /*b000*/  DMUL R72, R10, R12 ;  /* 0x0000000c0a487228 */ /* 0x000fe20000000000 */
[----:B-1----:R-:W-:Y:S01]  /*b010*/  IMAD.WIDE.U32 R74, R67, 0x8, R4 ;  /* 0x00000008434a7825 */ /* 0x002fe200078e0004 */
[----:B------:R-:W0:Y:S03]  /*b020*/  LDC.64 R12, c[0x0][0x438] ;  /* 0x00010e00ff0c7b82 */ /* 0x000e260000000a00 */
[C---:B---3--:R-:W-:Y:S02]  /*b030*/  IMAD.WIDE.U32 R10, R89.reuse, 0x8, R64 ;  /* 0x00000008590a7825 */ /* 0x048fe400078e0040 */
[----:B------:R-:W-:Y:S03]  /*b040*/  STG.E.64 desc[UR36][R74.64], R72 ;  /* 0x000000484a007986 */ /* 0x000fe6000c101b24 */
[----:B------:R-:W1:Y:S01]  /*b050*/  @!P1 LDC.64 R64, c[0x0][0x450] ;  /* 0x00011400ff409b82 */ /* 0x000e620000000a00 */
[----:B------:R-:W3:Y:S01]  /*b060*/  @!P1 LDG.E.64 R70, desc[UR36][R10.64] ;  /* 0x000000240a469981 */ /* 0x000ee2000c1e1b00 */
[----:B------:R-:W-:-:S05]  /*b070*/  @!P1 IMAD R66, R89, 0x800, R56 ;  /* 0x0000080059429824 */ /* 0x000fca00078e0238 */
[----:B------:R-:W-:Y:S01]  /*b080*/  @!P1 IADD3 R77, PT, PT, R66, 0x1c000, RZ ;  /* 0x0001c000424d9810 */ /* 0x000fe20007ffe0ff */
[----:B0-----:R-:W-:-:S04]  /*b090*/  IMAD.WIDE.U32 R78, R67, 0x8, R12 ;  /* 0x00000008434e7825 */ /* 0x001fc800078e000c */
[----:B-1----:R-:W-:Y:S01]  /*b0a0*/  @!P1 IMAD.WIDE.U32 R76, R77, 0x8, R64 ;  /* 0x000000084d4c9825 */ /* 0x002fe200078e0040 */
[----:B--2---:R-:W-:-:S04]  /*b0b0*/  DMUL R80, R58, R62 ;  /* 0x0000003e3a507228 */ /* 0x004fc80000000000 */
[----:B---3--:R0:W-:Y:S04]  /*b0c0*/  @!P1 STG.E.64 desc[UR36][R76.64], R70 ;  /* 0x000000464c009986 */ /* 0x0081e8000c101b24 */
        /* <DEDUP_REMOVED lines=12> */
[----:B------:R-:W4:Y:S04]  /*b190*/  LDG.E.64 R74, desc[UR36][R90.64+0x10] ;  /* 0x000010245a4a7981 */ /* 0x000f28000c1e1b00 */
[----:B------:R-:W4:Y:S04]  /*b1a0*/  LDG.E.64 R76, desc[UR36][R90.64+0x18] ;  /* 0x000018245a4c7981 */ /* 0x000f28000c1e1b00 */
[----:B-1----:R-:W4:Y:S04]  /*b1b0*/  LDG.E.64 R78, desc[UR36][R24.64] ;  /* 0x00000024184e7981 */ /* 0x002f28000c1e1b00 */
[----:B------:R-:W4:Y:S04]  /*b1c0*/  LDG.E.64 R80, desc[UR36][R16.64] ;  /* 0x0000002410507981 */ /* 0x000f28000c1e1b00 */
[----:B------:R-:W4:Y:S04]  /*b1d0*/  LDG.E.64 R86, desc[UR36][R46.64] ;  /* 0x000000242e567981 */ /* 0x000f28000c1e1b00 */
[----:B------:R-:W4:Y:S01]  /*b1e0*/  LDG.E.64 R8, desc[UR36][R8.64+0x8] ;  /* 0x0000082408087981 */ /* 0x000f22000c1e1b00 */
[----:B--2---:R-:W-:-:S03]  /*b1f0*/  DMUL R82, R84, R82 ;  /* 0x0000005254527228 */ /* 0x004fc60000000000 */
[----:B------:R-:W2:Y:S05]  /*b200*/  LDG.E.64 R84, desc[UR36][R18.64] ;  /* 0x0000002412547981 */ /* 0x000eaa000c1e1b00 */
[----:B---3--:R-:W-:-:S08]  /*b210*/  DFMA R52, R58, R52, R82 ;  /* 0x000000343a34722b */ /* 0x008fd00000000052 */
[----:B----4-:R-:W-:Y:S01]  /*b220*/  DFMA R52, R62, R60, R52 ;  /* 0x0000003c3e34722b */ /* 0x010fe20000000034 */
[----:B------:R-:W0:Y:S01]  /*b230*/  @!P1 LDC.64 R62, c[0x0][0x450] ;  /* 0x00011400ff3e9b82 */ /* 0x000e220000000a00 */
[----:B------:R-:W-:-:S06]  /*b240*/  DADD R66, -R64, R66 ;  /* 0x0000000040427229 */ /* 0x000fcc0000000142 */
[----:B------:R-:W-:Y:S02]  /*b250*/  DFMA R52, R70, R68, R52 ;  /* 0x000000444634722b */ /* 0x000fe40000000034 */
[----:B------:R-:W-:Y:S02]  /*b260*/  DFMA R66, R72, R66, R64 ;  /* 0x000000424842722b */ /* 0x000fe40000000040 */
[----:B------:R-:W-:-:S06]  /*b270*/  DADD R76, -R74, R76 ;  /* 0x000000004a4c7229 */ /* 0x000fcc000000014c */
[----:B------:R-:W-:Y:S02]  /*b280*/  DFMA R52, R78, R66, R52 ;  /* 0x000000424e34722b */ /* 0x000fe40000000034 */
[----:B------:R-:W-:Y:S01]  /*b290*/  DFMA R76, R80, R76, R74 ;  /* 0x0000004c504c722b */ /* 0x000fe2000000004a */
[----:B------:R-:W-:-:S04]  /*b2a0*/  VIADD R67, R88, 0x5ca000 ;  /* 0x005ca00058437836 */ /* 0x000fc80000000000 */
[----:B------:R-:W-:Y:S02]  /*b2b0*/  IMAD.WIDE.U32 R58, R67, 0x8, R4 ;  /* 0x00000008433a7825 */ /* 0x000fe400078e0004 */
[----:B------:R-:W3:Y:S01]  /*b2c0*/  LDG.E.64 R4, desc[UR36][R26.64] ;  /* 0x000000241a047981 */ /* 0x000ee2000c1e1b00 */
[----:B--2---:R-:W-:-:S08]  /*b2d0*/  DFMA R52, R84, R76, R52 ;  /* 0x0000004c5434722b */ /* 0x004fd00000000034 */
[----:B------:R-:W-:-:S07]  /*b2e0*/  DMUL R52, R86, R52 ;  /* 0x0000003456347228 */ /* 0x000fce0000000000 */
[----:B------:R1:W-:Y:S04]  /*b2f0*/  STG.E.64 desc[UR36][R58.64], R52 ;  /* 0x000000343a007986 */ /* 0x0003e8000c101b24 */
[----:B------:R-:W2:Y:S01]  /*b300*/  @!P1 LDG.E.64 R10, desc[UR36][R10.64+0x8] ;  /* 0x000008240a0a9981 */ /* 0x000ea2000c1e1b00 */
[----:B------:R-:W-:-:S05]  /*b310*/  @!P1 LEA R65, R89, R56, 0xb ;  /* 0x0000003859419211 */ /* 0x000fca00078e58ff */
[----:B------:R-:W-:Y:S02]  /*b320*/  @!P1 VIADD R65, R65, 0x1c800 ;  /* 0x0001c80041419836 */ /* 0x000fe40000000000 */
[----:B------:R-:W-:Y:S01]  /*b330*/  IMAD.WIDE.U32 R12, R67, 0x8, R12 ;  /* 0x00000008430c7825 */ /* 0x000fe200078e000c */
[----:B------:R-:W-:-:S04]  /*b340*/  IADD3 R89, PT, PT, R89, 0x2, RZ ;  /* 0x0000000259597810 */ /* 0x000fc80007ffe0ff */
[----:B------:R-:W-:Y:S01]  /*b350*/  ISETP.NE.AND P2, PT, R89, 0xa, PT ;  /* 0x0000000a5900780c */ /* 0x000fe20003f45270 */
[----:B---3--:R-:W-:Y:S01]  /*b360*/  DMUL R60, R4, R8 ;  /* 0x00000008043c7228 */ /* 0x008fe20000000000 */
[----:B0-----:R-:W-:-:S05]  /*b370*/  @!P1 IMAD.WIDE.U32 R4, R65, 0x8, R62 ;  /* 0x0000000841049825 */ /* 0x001fca00078e003e */
[----:B--2---:R1:W-:Y:S04]  /*b380*/  @!P1 STG.E.64 desc[UR36][R4.64], R10 ;  /* 0x0000000a04009986 */ /* 0x0043e8000c101b24 */
[----:B------:R1:W-:Y:S02]  /*b390*/  STG.E.64 desc[UR36][R12.64], R60 ;  /* 0x0000003c0c007986 */ /* 0x0003e4000c101b24 */
[----:B------:R-:W-:Y:S05]  /*b3a0*/  @P2 BRA `(.L_x_323) ;  /* 0xfffffff800302947 */ /* 0x000fea000383ffff */
[----:B------:R-:W-:Y:S05]  /*b3b0*/  BSYNC.RECONVERGENT B1 ;  /* 0x0000000000017941 */ /* 0x000fea0003800200 */
.L_x_322:
[----:B------:R0:W5:Y:S02]  /*b3c0*/  LDG.E R70, desc[UR36][R48.64] ;  /* 0x0000002430467981 */ /* 0x000164000c1e1900 */
.L_x_321:
[----:B------:R-:W-:Y:S05]  /*b3d0*/  BSYNC.RECONVERGENT B0 ;  /* 0x0000000000007941 */ /* 0x000fea0003800200 */
.L_x_320:
[----:B-----5:R-:W-:Y:S01]  /*b3e0*/  ISETP.LT.OR P1, PT, R55, R70, P0 ;  /* 0x000000463700720c */ /* 0x020fe20000721670 */
[----:B------:R-:W-:-:S12]  /*b3f0*/  BSSY.RECONVERGENT B0, `(.L_x_324) ;  /* 0x000003e000007945 */ /* 0x000fd80003800200 */
[----:B------:R-:W-:Y:S05]  /*b400*/  @P1 BRA `(.L_x_325) ;  /* 0x0000000000f01947 */ /* 0x000fea0003800000 */
[----:B------:R-:W2:Y:S08]  /*b410*/  LDC.64 R2, c[0x0][0x3f8] ;  /* 0x0000fe00ff027b82 */ /* 0x000eb00000000a00 */
[----:B01----:R-:W0:Y:S01]  /*b420*/  LDC.64 R4, c[0x0][0x568] ;  /* 0x00015a00ff047b82 */ /* 0x003e220000000a00 */
[----:B--2---:R-:W-:-:S03]  /*b430*/  IMAD.WIDE.U32 R2, R54, 0x8, R2 ;  /* 0x0000000836027825 */ /* 0x004fc600078e0002 */
[----:B------:R-:W-:-:S05]  /*b440*/  IADD3 R8, P1, PT, R2, 0x3000000, RZ ;  /* 0x0300000002087810 */ /* 0x000fca0007f3e0ff */
[----:B------:R-:W-:Y:S02]  /*b450*/  IMAD.X R9, RZ, RZ, R3, P1 ;  /* 0x000000ffff097224 */ /* 0x000fe400008e0603 */
[----:B------:R-:W1:Y:S03]  /*b460*/  LDC.64 R2, c[0x0][0x438] ;  /* 0x00010e00ff027b82 */ /* 0x000e660000000a00 */
[----:B------:R-:W-:Y:S04]  /*b470*/  STG.E.64 desc[UR36][R8.64+-0x280000], RZ ;  /* 0xd80000ff08007986 */ /* 0x000fe8000c101b24 */
[----:B------:R-:W2:Y:S04]  /*b480*/  LDG.E.64 R10, desc[UR36][R26.64] ;  /* 0x000000241a0a7981 */ /* 0x000ea8000c1e1b00 */
[----:B0-----:R-:W2:Y:S01]  /*b490*/  LDG.E.64 R12, desc[UR36][R4.64] ;  /* 0x00000024040c7981 */ /* 0x001ea2000c1e1b00 */
[----:B-1----:R-:W-:-:S03]  /*b4a0*/  IMAD.WIDE.U32 R2, R54, 0x8, R2 ;  /* 0x0000000836027825 */ /* 0x002fc600078e0002 */
[----:B------:R-:W-:-:S04]  /*b4b0*/  IADD3 R2, P1, PT, R2, 0x3000000, RZ ;  /* 0x0300000002027810 */ /* 0x000fc80007f3e0ff */
[----:B------:R-:W-:Y:S01]  /*b4c0*/  IADD3.X R3, PT, PT, RZ, R3, RZ, P1, !PT ;  /* 0x00000003ff037210 */ /* 0x000fe20000ffe4ff */
[----:B--2---:R-:W-:-:S07]  /*b4d0*/  DMUL R10, R10, R12 ;  /* 0x0000000c0a0a7228 */ /* 0x004fce0000000000 */
[----:B------:R0:W-:Y:S04]  /*b4e0*/  STG.E.64 desc[UR36][R2.64+-0x280000], R10 ;  /* 0xd800000a02007986 */ /* 0x0001e8000c101b24 */
[----:B------:R-:W-:Y:S04]  /*b4f0*/  STG.E.64 desc[UR36][R8.64+-0x1b0000], RZ ;  /* 0xe50000ff08007986 */ /* 0x000fe8000c101b24 */
[----:B------:R-:W2:Y:S04]  /*b500*/  LDG.E.64 R12, desc[UR36][R26.64] ;  /* 0x000000241a0c7981 */ /* 0x000ea8000c1e1b00 */
[----:B------:R-:W2:Y:S02]  /*b510*/  LDG.E.64 R52, desc[UR36][R4.64+0x8] ;  /* 0x0000082404347981 */ /* 0x000ea4000c1e1b00 */
        /* <DEDUP_REMOVED lines=8> */
[----:B0-----:R-:W3:Y:S04]  /*b5a0*/  LDG.E.64 R10, desc[UR36][R26.64] ;  /* 0x000000241a0a7981 */ /* 0x001ee8000c1e1b00 */
[----:B------:R-:W3:Y:S02]  /*b5b0*/  LDG.E.64 R58, desc[UR36][R4.64+0x18] ;  /* 0x00001824043a7981 */ /* 0x000ee4000c1e1b00 */
[----:B---3--:R-:W-:-:S07]  /*b5c0*/  DMUL R10, R10, R58 ;  /* 0x0000003a0a0a7228 */ /* 0x008fce0000000000 */
[----:B------:R0:W-:Y:S04]  /*b5d0*/  STG.E.64 desc[UR36][R2.64+-0x10000], R10 ;  /* 0xff00000a02007986 */ /* 0x0001e8000c101b24 */
[----:B------:R-:W-:Y:S04]  /*b5e0*/  STG.E.64 desc[UR36][R8.64+0xc0000], RZ ;  /* 0x0c0000ff08007986 */ /* 0x000fe8000c101b24 */
[----:B-1----:R-:W3:Y:S04]  /*b5f0*/  LDG.E.64 R12, desc[UR36][R26.64] ;  /* 0x000000241a0c7981 */ /* 0x002ee8000c1e1b00 */
[----:B------:R-:W3:Y:S02]  /*b600*/  LDG.E.64 R58, desc[UR36][R4.64+0x20] ;  /* 0x00002024043a7981 */ /* 0x000ee4000c1e1b00 */
[----:B---3--:R-:W-:-:S07]  /*b610*/  DMUL R12, R12, R58 ;  /* 0x0000003a0c0c7228 */ /* 0x008fce0000000000 */
[----:B------:R1:W-:Y:S04]  /*b620*/  STG.E.64 desc[UR36][R2.64+0xc0000], R12 ;  /* 0x0c00000c02007986 */ /* 0x0003e8000c101b24 */
[----:B------:R-:W-:Y:S04]  /*b630*/  STG.E.64 desc[UR36][R8.64+0x190000], RZ ;  /* 0x190000ff08007986 */ /* 0x000fe8000c101b24 */
[----:B--2---:R-:W2:Y:S04]  /*b640*/  LDG.E.64 R52, desc[UR36][R26.64] ;  /* 0x000000241a347981 */ /* 0x004ea8000c1e1b00 */
        /* <DEDUP_REMOVED lines=8> */
[----:B------:R3:W-:Y:S04]  /*b6d0*/  STG.E.64 desc[UR36][R8.64+0x330000], RZ ;  /* 0x330000ff08007986 */ /* 0x0007e8000c101b24 */
[----:B-1----:R-:W4:Y:S04]  /*b6e0*/  LDG.E.64 R12, desc[UR36][R26.64] ;  /* 0x000000241a0c7981 */ /* 0x002f28000c1e1b00 */
[----:B------:R-:W4:Y:S02]  /*b6f0*/  LDG.E.64 R58, desc[UR36][R4.64+0x38] ;  /* 0x00003824043a7981 */ /* 0x000f24000c1e1b00 */
[----:B----4-:R-:W-:-:S07]  /*b700*/  DMUL R12, R12, R58 ;  /* 0x0000003a0c0c7228 */ /* 0x010fce0000000000 */
[----:B------:R3:W-:Y:S04]  /*b710*/  STG.E.64 desc[UR36][R2.64+0x330000], R12 ;  /* 0x3300000c02007986 */ /* 0x0007e8000c101b24 */
[----:B------:R3:W-:Y:S04]  /*b720*/  STG.E.64 desc[UR36][R8.64+0x400000], RZ ;  /* 0x400000ff08007986 */ /* 0x0007e8000c101b24 */
[----:B--2---:R-:W2:Y:S04]  /*b730*/  LDG.E.64 R52, desc[UR36][R26.64] ;  /* 0x000000241a347981 */ /* 0x004ea8000c1e1b00 */
[----:B------:R-:W2:Y:S02]  /*b740*/  LDG.E.64 R58, desc[UR36][R4.64+0x40] ;  /* 0x00004024043a7981 */ /* 0x000ea4000c1e1b00 */
[----:B--2---:R-:W-:-:S07]  /*b750*/  DMUL R52, R52, R58 ;  /* 0x0000003a34347228 */ /* 0x004fce0000000000 */
[----:B------:R3:W-:Y:S04]  /*b760*/  STG.E.64 desc[UR36][R2.64+0x400000], R52 ;  /* 0x4000003402007986 */ /* 0x0007e8000c101b24 */
[----:B------:R3:W-:Y:S04]  /*b770*/  STG.E.64 desc[UR36][R8.64+0x4d0000], RZ ;  /* 0x4d0000ff08007986 */ /* 0x0007e8000c101b24 */
[----:B------:R-:W2:Y:S04]  /*b780*/  LDG.E.64 R58, desc[UR36][R4.64+0x48] ;  /* 0x00004824043a7981 */ /* 0x000ea8000c1e1b00 */
[----:B0-----:R-:W2:Y:S02]  /*b790*/  LDG.E.64 R10, desc[UR36][R26.64] ;  /* 0x000000241a0a7981 */ /* 0x001ea4000c1e1b00 */
[----:B--2---:R-:W-:-:S07]  /*b7a0*/  DMUL R10, R10, R58 ;  /* 0x0000003a0a0a7228 */ /* 0x004fce0000000000 */
[----:B------:R3:W-:Y:S04]  /*b7b0*/  STG.E.64 desc[UR36][R2.64+0x4d0000], R10 ;  /* 0x4d00000a02007986 */ /* 0x0007e8000c101b24 */
[----:B------:R3:W5:Y:S02]  /*b7c0*/  LDG.E R70, desc[UR36][R14.64] ;  /* 0x000000240e467981 */ /* 0x000764000c1e1900 */
.L_x_325:
[----:B------:R-:W-:Y:S05]  /*b7d0*/  BSYNC.RECONVERGENT B0 ;  /* 0x0000000000007941 */ /* 0x000fea0003800200 */
.L_x_324:
[----:B-----5:R-:W-:Y:S01]  /*b7e0*/  ISETP.GE.AND P1, PT, R55, R70, PT ;  /* 0x000000463700720c */ /* 0x020fe20003f26270 */
[----:B------:R-:W-:-:S12]  /*b7f0*/  BSSY.RECONVERGENT B1, `(.L_x_326) ;  /* 0x00000ba000017945 */ /* 0x000fd80003800200 */
[----:B------:R-:W-:Y:S05]  /*b800*/  @P1 BRA `(.L_x_327) ;  /* 0x0000000800e01947 */ /* 0x000fea0003800000 */
[----:B-1-3--:R-:W3:Y:S01]  /*b810*/  LDG.E R52, desc[UR36][R36.64] ;  /* 0x0000002424347981 */ /* 0x00aee2000c1e1900 */
[----:B------:R-:W2:Y:S03]  /*b820*/  LDC.64 R2, c[0x0][0x538] ;  /* 0x00014e00ff027b82 */ /* 0x000ea60000000a00 */
[----:B0-----:R-:W5:Y:S01]  /*b830*/  LDG.E.64 R8, desc[UR36][R46.64] ;  /* 0x000000242e087981 */ /* 0x001f62000c1e1b00 */
[----:B--2---:R-:W-:-:S05]  /*b840*/  IMAD.WIDE.U32 R58, R54, 0x8, R2 ;  /* 0x00000008363a7825 */ /* 0x004fca00078e0002 */
[----:B------:R-:W5:Y:S01]  /*b850*/  LDG.E.64 R2, desc[UR36][R58.64] ;  /* 0x000000243a027981 */ /* 0x000f62000c1e1b00 */
[----:B---3--:R-:W-:-:S13]  /*b860*/  ISETP.GT.AND P2, PT, R52, 0x1d, PT ;  /* 0x0000001d3400780c */ /* 0x008fda0003f44270 */
[----:B------:R-:W0:Y:S01]  /*b870*/  @!P2 LDC.64 R4, c[0x0][0x3c0] ;  /* 0x0000f000ff04ab82 */ /* 0x000e220000000a00 */
[----:B------:R-:W-:-:S04]  /*b880*/  @!P2 VIADD R13, R54, 0x800 ;  /* 0x00000800360da836 */ /* 0x000fc80000000000 */
[----:B0-----:R-:W-:-:S06]  /*b890*/  @!P2 IMAD.WIDE.U32 R12, R13, 0x4, R4 ;  /* 0x000000040d0ca825 */ /* 0x001fcc00078e0004 */
[----:B------:R-:W2:Y:S01]  /*b8a0*/  @!P2 LDG.E R12, desc[UR36][R12.64] ;  /* 0x000000240c0ca981 */ /* 0x000ea2000c1e1900 */
[----:B-----5:R-:W-:-:S06]  /*b8b0*/  DADD R2, R8, R2 ;  /* 0x0000000008027229 */ /* 0x020fcc0000000002 */
[----:B------:R-:W0:Y:S01]  /*b8c0*/  MUFU.RCP64H R5, R3 ;  /* 0x0000000300057308 */ /* 0x000e220000001800 */
[----:B------:R-:W-:-:S06]  /*b8d0*/  MOV R4, 0x1 ;  /* 0x0000000100047802 */ /* 0x000fcc0000000f00 */
        /* <DEDUP_REMOVED lines=13> */
[----:B--2---:R-:W-:-:S04]  /*b9b0*/  @!P2 ISETP.GT.AND P1, PT, R12, 0x1d, PT ;  /* 0x0000001d0c00a80c */ /* 0x004fc80003f24270 */
[----:B------:R-:W-:-:S05]  /*b9c0*/  @!P2 SEL R70, R5, R70, P1 ;  /* 0x000000460546a207 */ /* 0x000fca0000800000 */
[----:B------:R-:W-:Y:S05]  /*b9d0*/  @P3 BRA P4, `(.L_x_329) ;  /* 0x0000000000103947 */ /* 0x000fea0002000000 */
[----:B------:R-:W-:Y:S01]  /*b9e0*/  IMAD.MOV.U32 R10, RZ, RZ, R2 ;  /* 0x000000ffff0a7224 */ /* 0x000fe200078e0002 */
[----:B------:R-:W-:Y:S02]  /*b9f0*/  MOV R11, R3 ;  /* 0x00000003000b7202 */ /* 0x000fe40000000f00 */
[----:B------:R-:W-:-:S07]  /*ba00*/  MOV R0, 0xba20 ;  /* 0x0000ba2000007802 */ /* 0x000fce0000000f00 */
[----:B----4-:R-:W-:Y:S05]  /*ba10*/  CALL.REL.NOINC `($__internal_4_$__cuda_sm20_div_rn_f64_full) ;  /* 0x0000008000f87944 */ /* 0x010fea0003c00000 */
.L_x_329:
[----:B------:R-:W-:Y:S05]  /*ba20*/  BSYNC.RECONVERGENT B2 ;  /* 0x0000000000027941 */ /* 0x000fea0003800200 */
.L_x_328:
[----:B------:R-:W0:Y:S01]  /*ba30*/  LDC.64 R10, c[0x0][0x3d0] ;  /* 0x0000f400ff0a7b82 */ /* 0x000e220000000a00 */
[----:B------:R-:W2:Y:S01]  /*ba40*/  LDG.E R5, desc[UR36][R34.64] ;  /* 0x0000002422057981 */ /* 0x000ea2000c1e1900 */
[----:B------:R-:W1:Y:S03]  /*ba50*/  LDCU.64 UR4, c[0x0][0x380] ;  /* 0x00007000ff0477ac */ /* 0x000e660008000a00 */
[----:B------:R-:W3:Y:S01]  /*ba60*/  LDG.E R13, desc[UR36][R32.64] ;  /* 0x00000024200d7981 */ /* 0x000ee2000c1e1900 */
[----:B------:R-:W4:Y:S02]  /*ba70*/  LDCU.64 UR6, c[0x0][0x380] ;  /* 0x00007000ff0677ac */ /* 0x000f240008000a00 */
[----:B------:R-:W3:Y:S01]  /*ba80*/  LDC.64 R86, c[0x0][0x598] ;  /* 0x00016600ff567b82 */ /* 0x000ee20000000a00 */
[----:B------:R-:W3:Y:S04]  /*ba90*/  LDG.E.64 R62, desc[UR36][R44.64] ;  /* 0x000000242c3e7981 */ /* 0x000ee8000c1e1b00 */
[----:B------:R-:W3:Y:S03]  /*baa0*/  LDG.E.64 R64, desc[UR36][R42.64] ;  /* 0x000000242a407981 */ /* 0x000ee6000c1e1b00 */
[----:B------:R-:W4:Y:S01]  /*bab0*/  LDC.64 R72, c[0x0][0x5a0] ;  /* 0x00016800ff487b82 */ /* 0x000f220000000a00 */
[----:B------:R-:W3:Y:S04]  /*bac0*/  LDG.E.64 R66, desc[UR36][R40.64] ;  /* 0x0000002428427981 */ /* 0x000ee8000c1e1b00 */
[----:B------:R-:W3:Y:S04]  /*bad0*/  LDG.E.64 R74, desc[UR36][R38.64] ;  /* 0x00000024264a7981 */ /* 0x000ee8000c1e1b00 */
[----:B0-----:R0:W3:Y:S04]  /*bae0*/  LDG.E R60, desc[UR36][R10.64+0x20] ;  /* 0x000020240a3c7981 */ /* 0x0010e8000c1e1900 */
[----:B------:R2:W5:Y:S04]  /*baf0*/  LDG.E R4, desc[UR36][R30.64] ;  /* 0x000000241e047981 */ /* 0x000568000c1e1900 */
[----:B------:R2:W5:Y:S01]  /*bb00*/  LDG.E R0, desc[UR36][R28.64] ;  /* 0x000000241c007981 */ /* 0x000562000c1e1900 */
[----:B-1----:R-:W-:Y:S01]  /*bb10*/  DSETP.GE.AND P1, PT, R58, UR4, PT ;  /* 0x000000043a007e2a */ /* 0x002fe2000bf26000 */
[----:B0-----:R-:W0:Y:S01]  /*bb20*/  LDC.64 R10, c[0x0][0x590] ;  /* 0x00016400ff0a7b82 */ /* 0x001e220000000a00 */
[----:B------:R-:W1:Y:S04]  /*bb30*/  LDCU.64 UR4, c[0x0][0x5a8] ;  /* 0x0000b500ff0477ac */ /* 0x000e680008000a00 */
[----:B----4-:R-:W-:-:S02]  /*bb40*/  FSEL R8, R58, UR6, !P1 ;  /* 0x000000063a087c08 */ /* 0x010fc4000c800000 */
[----:B------:R-:W-:-:S06]  /*bb50*/  FSEL R9, R59, UR7, !P1 ;  /* 0x000000073b097c08 */ /* 0x000fcc000c800000 */
[----:B------:R-:W-:-:S06]  /*bb60*/  DMUL R8, R8, 8 ;  /* 0x4020000008087828 */ /* 0x000fcc0000000000 */
[----:B------:R-:W4:Y:S01]  /*bb70*/  F2I.F64.TRUNC R57, R8 ;  /* 0x0000000800397311 */ /* 0x000f22000030d100 */
[----:B------:R-:W-:Y:S01]  /*bb80*/  VIADD R90, R70, 0xffffffff ;  /* 0xffffffff465a7836 */ /* 0x000fe20000000000 */
[----:B------:R-:W-:Y:S01]  /*bb90*/  BSSY.RECONVERGENT B0, `(.L_x_330) ;  /* 0x000007e000007945 */ /* 0x000fe20003800200 */
[----:B-1----:R-:W-:Y:S01]  /*bba0*/  IMAD.U32 R88, RZ, RZ, UR4 ;  /* 0x00000004ff587e24 */ /* 0x002fe2000f8e00ff */
[----:B------:R-:W-:Y:S01]  /*bbb0*/  MOV R92, 0x6b4000 ;  /* 0x006b4000005c7802 */ /* 0x000fe20000000f00 */
[----:B------:R-:W-:Y:S01]  /*bbc0*/  IMAD.MOV.U32 R89, RZ, RZ, R54 ;  /* 0x000000ffff597224 */ /* 0x000fe200078e0036 */
[----:B------:R-:W-:Y:S01]  /*bbd0*/  MOV R91, R56 ;  /* 0x00000038005b7202 */ /* 0x000fe20000000f00 */
[----:B------:R-:W-:-:S04]  /*bbe0*/  IMAD.WIDE.U32 R72, R54, 0x8, R72 ;  /* 0x0000000836487825 */ /* 0x000fc800078e0048 */
[C---:B--2---:R-:W-:Y:S02]  /*bbf0*/  IMAD R5, R52.reuse, 0x5, R5 ;  /* 0x0000000534057824 */ /* 0x044fe400078e0205 */
[----:B---3--:R-:W-:Y:S02]  /*bc00*/  IMAD R52, R52, 0x5, R13 ;  /* 0x0000000534347824 */ /* 0x008fe400078e020d */
[----:B------:R-:W1:Y:S03]  /*bc10*/  LDC.64 R12, c[0x0][0x5c0] ;  /* 0x00017000ff0c7b82 */ /* 0x000e660000000a00 */
[----:B------:R-:W-:Y:S02]  /*bc20*/  IADD3 R59, PT, PT, R52, -0x1, RZ ;  /* 0xffffffff343b7810 */ /* 0x000fe40007ffe0ff */
[----:B----4-:R-:W2:Y:S01]  /*bc30*/  I2F.F64 R52, R57 ;  /* 0x0000003900347312 */ /* 0x010ea20000201c00 */
[----:B------:R-:W-:-:S04]  /*bc40*/  VIADD R5, R5, 0xfffffffa ;  /* 0xfffffffa05057836 */ /* 0x000fc80000000000 */
[----:B------:R-:W-:Y:S02]  /*bc50*/  IMAD R58, R5, R60, RZ ;  /* 0x0000003c053a7224 */ /* 0x000fe400078e02ff */
[----:B------:R-:W-:Y:S01]  /*bc60*/  IMAD R60, R60, R59, RZ ;  /* 0x0000003b3c3c7224 */ /* 0x000fe200078e02ff */
[----:B------:R-:W-:Y:S02]  /*bc70*/  SHF.R.S32.HI R5, RZ, 0x1f, R57 ;  /* 0x0000001fff057819 */ /* 0x000fe40000011439 */
[C---:B------:R-:W-:Y:S02]  /*bc80*/  IADD3 R76, P1, PT, R57.reuse, R58, RZ ;  /* 0x0000003a394c7210 */ /* 0x040fe40007f3e0ff */
[----:B------:R-:W-:Y:S01]  /*bc90*/  IADD3 R59, P2, PT, R57, R60, RZ ;  /* 0x0000003c393b7210 */ /* 0x000fe20007f5e0ff */
[----:B--2---:R-:W-:Y:S01]  /*bca0*/  DADD R8, R8, -R52 ;  /* 0x0000000008087229 */ /* 0x004fe20000000834 */
[-C--:B------:R-:W-:Y:S02]  /*bcb0*/  LEA.HI.X.SX32 R58, R58, R5.reuse, 0x1, P1 ;  /* 0x000000053a3a7211 */ /* 0x080fe400008f0eff */
[----:B------:R-:W-:-:S02]  /*bcc0*/  LEA.HI.X.SX32 R60, R60, R5, 0x1, P2 ;  /* 0x000000053c3c7211 */ /* 0x000fc400010f0eff */
[CC--:B------:R-:W-:Y:S02]  /*bcd0*/  LEA R93, P1, R76.reuse, R86.reuse, 0x3 ;  /* 0x000000564c5d7211 */ /* 0x0c0fe400078218ff */
[C---:B------:R-:W-:Y:S02]  /*bce0*/  LEA R86, P2, R59.reuse, R86, 0x3 ;  /* 0x000000563b567211 */ /* 0x040fe400078418ff */
[-C--:B------:R-:W-:Y:S01]  /*bcf0*/  LEA.HI.X R76, R76, R87.reuse, R58, 0x3, P1 ;  /* 0x000000574c4c7211 */ /* 0x080fe200008f1c3a */
[C---:B------:R-:W-:Y:S01]  /*bd00*/  DADD R68, -R8.reuse, 1 ;  /* 0x3ff0000008447429 */ /* 0x040fe20000000100 */
[----:B------:R-:W-:Y:S02]  /*bd10*/  LEA.HI.X R87, R59, R87, R60, 0x3, P2 ;  /* 0x000000573b577211 */ /* 0x000fe400010f1c3c */
[----:B0-----:R-:W-:Y:S02]  /*bd20*/  IADD3 R10, P1, PT, R10, 0x40, RZ ;  /* 0x000000400a0a7810 */ /* 0x001fe40007f3e0ff */
[----:B-1----:R-:W-:Y:S01]  /*bd30*/  IADD3 R12, P2, PT, R12, 0x40, RZ ;  /* 0x000000400c0c7810 */ /* 0x002fe20007f5e0ff */
[----:B------:R-:W-:-:S02]  /*bd40*/  DMUL R52, R8, R62 ;  /* 0x0000003e08347228 */ /* 0x000fc40000000000 */
[----:B------:R-:W-:Y:S01]  /*bd50*/  IMAD.X R11, RZ, RZ, R11, P1 ;  /* 0x000000ffff0b7224 */ /* 0x000fe200008e060b */
[----:B------:R-:W-:Y:S02]  /*bd60*/  IADD3.X R13, PT, PT, RZ, R13, RZ, P2, !PT ;  /* 0x0000000dff0d7210 */ /* 0x000fe400017fe4ff */
[----:B------:R-:W-:Y:S01]  /*bd70*/  IADD3 R86, P2, PT, R86, 0x48, RZ ;  /* 0x0000004856567810 */ /* 0x000fe20007f5e0ff */
[C---:B------:R-:W-:Y:S01]  /*bd80*/  DMUL R58, R8.reuse, R64 ;  /* 0x00000040083a7228 */ /* 0x040fe20000000000 */
[----:B------:R-:W-:Y:S01]  /*bd90*/  IADD3 R93, P1, PT, R93, 0x50, RZ ;  /* 0x000000505d5d7810 */ /* 0x000fe20007f3e0ff */
[----:B------:R-:W-:Y:S02]  /*bda0*/  DMUL R60, R8, R66 ;  /* 0x00000042083c7228 */ /* 0x000fe40000000000 */
[C---:B------:R-:W-:Y:S02]  /*bdb0*/  DMUL R62, R68.reuse, R62 ;  /* 0x0000003e443e7228 */ /* 0x040fe40000000000 */
[----:B------:R-:W-:-:S02]  /*bdc0*/  DMUL R64, R68, R64 ;  /* 0x0000004044407228 */ /* 0x000fc40000000000 */
[C---:B------:R-:W-:Y:S01]  /*bdd0*/  DMUL R66, R68.reuse, R66 ;  /* 0x0000004244427228 */ /* 0x040fe20000000000 */
[----:B------:R-:W-:Y:S01]  /*bde0*/  MOV R5, UR5 ;  /* 0x0000000500057c02 */ /* 0x000fe20008000f00 */
[-C--:B------:R-:W-:Y:S01]  /*bdf0*/  DMUL R68, R68, R74.reuse ;  /* 0x0000004a44447228 */ /* 0x080fe20000000000 */
[----:B------:R-:W-:Y:S01]  /*be00*/  IMAD.SHL.U32 R57, R57, 0x8, RZ ;  /* 0x0000000839397824 */ /* 0x000fe200078e00ff */
[----:B------:R-:W-:Y:S01]  /*be10*/  DMUL R70, R8, R74 ;  /* 0x0000004a08467228 */ /* 0x000fe20000000000 */
[----:B------:R-:W-:Y:S01]  /*be20*/  IMAD.X R87, RZ, RZ, R87, P2 ;  /* 0x000000ffff577224 */ /* 0x000fe200010e0657 */
[----:B------:R-:W-:-:S09]  /*be30*/  IADD3.X R75, PT, PT, RZ, R76, RZ, P1, !PT ;  /* 0x0000004cff4b7210 */ /* 0x000fd20000ffe4ff */
.L_x_331:
[----:B------:R-:W-:-:S05]  /*be40*/  MOV R74, R93 ;  /* 0x0000005d004a7202 */ /* 0x000fca0000000f00 */
[----:B0-----:R-:W2:Y:S04]  /*be50*/  LDG.E.64 R84, desc[UR36][R74.64+-0x48] ;  /* 0xffffb8244a547981 */ /* 0x001ea8000c1e1b00 */
[----:B------:R-:W3:Y:S04]  /*be60*/  LDG.E.64 R76, desc[UR36][R74.64+-0x50] ;  /* 0xffffb0244a4c7981 */ /* 0x000ee8000c1e1b00 */
[----:B------:R-:W4:Y:S04]  /*be70*/  LDG.E.64 R82, desc[UR36][R74.64+-0x8] ;  /* 0xfffff8244a527981 */ /* 0x000f28000c1e1b00 */
[----:B------:R-:W4:Y:S01]  /*be80*/  LDG.E.64 R80, desc[UR36][R74.64] ;  /* 0x000000244a507981 */ /* 0x000f22000c1e1b00 */
[----:B--2---:R-:W-:-:S08]  /*be90*/  DMUL R84, R52, R84 ;  /* 0x0000005434547228 */ /* 0x004fd00000000000 */
[----:B---3--:R-:W-:Y:S01]  /*bea0*/  DFMA R84, R62, R76, R84 ;  /* 0x0000004c3e54722b */ /* 0x008fe20000000054 */
[----:B------:R-:W-:Y:S01]  /*beb0*/  IMAD.MOV.U32 R76, RZ, RZ, R86 ;  /* 0x000000ffff4c7224 */ /* 0x000fe200078e0056 */
[----:B------:R-:W-:-:S05]  /*bec0*/  MOV R77, R87 ;  /* 0x00000057004d7202 */ /* 0x000fca0000000f00 */
[----:B------:R-:W2:Y:S04]  /*bed0*/  LDG.E.64 R78, desc[UR36][R76.64+-0x48] ;  /* 0xffffb8244c4e7981 */ /* 0x000ea8000c1e1b00 */
[----:B------:R-:W3:Y:S01]  /*bee0*/  LDG.E.64 R86, desc[UR36][R76.64+-0x40] ;  /* 0xffffc0244c567981 */ /* 0x000ee2000c1e1b00 */
[----:B----4-:R-:W-:-:S03]  /*bef0*/  DFMA R82, R64, R82, R84 ;  /* 0x000000524052722b */ /* 0x010fc60000000054 */
[----:B------:R-:W4:Y:S05]  /*bf00*/  LDG.E.64 R84, desc[UR36][R76.64] ;  /* 0x000000244c547981 */ /* 0x000f2a000c1e1b00 */
[----:B------:R-:W-:Y:S02]  /*bf10*/  DFMA R80, R58, R80, R82 ;  /* 0x000000503a50722b */ /* 0x000fe40000000052 */
[----:B------:R-:W4:Y:S06]  /*bf20*/  LDG.E.64 R82, desc[UR36][R76.64+0x8] ;  /* 0x000008244c527981 */ /* 0x000f2c000c1e1b00 */
[----:B--2---:R-:W-:-:S02]  /*bf30*/  DFMA R78, R66, R78, R80 ;  /* 0x0000004e424e722b */ /* 0x004fc40000000050 */
[----:B------:R-:W2:Y:S06]  /*bf40*/  LDG.E.64 R80, desc[UR36][R72.64] ;  /* 0x0000002448507981 */ /* 0x000eac000c1e1b00 */
[----:B---3--:R-:W-:Y:S01]  /*bf50*/  DFMA R86, R60, R86, R78 ;  /* 0x000000563c56722b */ /* 0x008fe2000000004e */
[----:B------:R-:W-:Y:S01]  /*bf60*/  IMAD.MOV.U32 R78, RZ, RZ, R88 ;  /* 0x000000ffff4e7224 */ /* 0x000fe200078e0058 */
[----:B------:R-:W-:-:S06]  /*bf70*/  MOV R79, R5 ;  /* 0x00000005004f7202 */ /* 0x000fcc0000000f00 */
[----:B------:R-:W2:Y:S01]  /*bf80*/  LDG.E.64 R78, desc[UR36][R78.64] ;  /* 0x000000244e4e7981 */ /* 0x000ea2000c1e1b00 */
[----:B----4-:R-:W-:-:S08]  /*bf90*/  DFMA R84, R68, R84, R86 ;  /* 0x000000544454722b */ /* 0x010fd00000000056 */
[----:B------:R-:W-:Y:S02]  /*bfa0*/  DFMA R82, R70, R82, R84 ;  /* 0x000000524652722b */ /* 0x000fe40000000054 */
[----:B--2---:R-:W-:Y:S01]  /*bfb0*/  DMUL R84, R80, R78 ;  /* 0x0000004e50547228 */ /* 0x004fe20000000000 */
[----:B------:R-:W0:Y:S07]  /*bfc0*/  LDC.64 R80, c[0x0][0x5b8] ;  /* 0x00016e00ff507b82 */ /* 0x000e2e0000000a00 */
[----:B------:R-:W-:Y:S01]  /*bfd0*/  DFMA R78, R2, R82, R84 ;  /* 0x00000052024e722b */ /* 0x000fe20000000054 */
[----:B0----5:R-:W-:-:S05]  /*bfe0*/  IMAD.WIDE R82, R0, 0x8, R80 ;  /* 0x0000000800527825 */ /* 0x021fca00078e0250 */
[----:B------:R-:W2:Y:S04]  /*bff0*/  LDG.E.64 R84, desc[UR36][R82.64+-0x8] ;  /* 0xfffff82452547981 */ /* 0x000ea8000c1e1b00 */
[----:B------:R-:W2:Y:S04]  /*c000*/  LDG.E.64 R80, desc[UR36][R82.64] ;  /* 0x0000002452507981 */ /* 0x000ea8000c1e1b00 */
[----:B------:R-:W3:Y:S01]  /*c010*/  LDG.E.64 R82, desc[UR36][R16.64] ;  /* 0x0000002410527981 */ /* 0x000ee2000c1e1b00 */
[----:B--2---:R-:W-:-:S08]  /*c020*/  DADD R80, -R84, R80 ;  /* 0x0000000054507229 */ /* 0x004fd00000000150 */
[----:B---3--:R-:W-:Y:S01]  /*c030*/  DFMA R80, R82, R80, R84 ;  /* 0x000000505250722b */ /* 0x008fe20000000054 */
[----:B------:R-:W0:Y:S02]  /*c040*/  LDC.64 R84, c[0x0][0x5b0] ;  /* 0x00016c00ff547b82 */ /* 0x000e240000000a00 */
[----:B0-----:R-:W-:-:S05]  /*c050*/  IMAD.WIDE R84, R4, 0x8, R84 ;  /* 0x0000000804547825 */ /* 0x001fca00078e0254 */
[----:B------:R-:W2:Y:S04]  /*c060*/  LDG.E.64 R82, desc[UR36][R84.64+-0x8] ;  /* 0xfffff82454527981 */ /* 0x000ea8000c1e1b00 */
[----:B------:R-:W2:Y:S04]  /*c070*/  LDG.E.64 R86, desc[UR36][R84.64] ;  /* 0x0000002454567981 */ /* 0x000ea8000c1e1b00 */
[----:B------:R-:W3:Y:S01]  /*c080*/  LDG.E.64 R84, desc[UR36][R22.64] ;  /* 0x0000002416547981 */ /* 0x000ee2000c1e1b00 */
[----:B--2---:R-:W-:-:S08]  /*c090*/  DADD R86, -R82, R86 ;  /* 0x0000000052567229 */ /* 0x004fd00000000156 */
[----:B---3--:R-:W-:Y:S01]  /*c0a0*/  DFMA R84, R84, R86, R82 ;  /* 0x000000565454722b */ /* 0x008fe20000000052 */
[----:B------:R-:W2:Y:S04]  /*c0b0*/  LDG.E.64 R82, desc[UR36][R18.64] ;  /* 0x0000002412527981 */ /* 0x000ea8000c1e1b00 */
[----:B------:R-:W3:Y:S01]  /*c0c0*/  LDG.E.64 R86, desc[UR36][R46.64] ;  /* 0x000000242e567981 */ /* 0x000ee2000c1e1b00 */
[----:B--2---:R-:W-:-:S03]  /*c0d0*/  DMUL R80, R82, R80 ;  /* 0x0000005052507228 */ /* 0x004fc60000000000 */
[----:B------:R-:W2:Y:S05]  /*c0e0*/  LDG.E.64 R82, desc[UR36][R24.64] ;  /* 0x0000002418527981 */ /* 0x000eaa000c1e1b00 */
[----:B--2---:R-:W-:Y:S01]  /*c0f0*/  DFMA R80, R82, R84, R80 ;  /* 0x000000545250722b */ /* 0x004fe20000000050 */
[----:B------:R-:W-:-:S07]  /*c100*/  IMAD.WIDE R82, R57, 0x8, R10 ;  /* 0x0000000839527825 */ /* 0x000fce00078e020a */
[----:B---3--:R-:W-:Y:S02]  /*c110*/  DFMA R86, R86, R80, R78 ;  /* 0x000000505656722b */ /* 0x008fe4000000004e */
[----:B------:R-:W2:Y:S04]  /*c120*/  LDG.E.64 R80, desc[UR36][R82.64+-0x40] ;  /* 0xffffc02452507981 */ /* 0x000ea8000c1e1b00 */
[----:B------:R-:W2:Y:S04]  /*c130*/  LDG.E.64 R78, desc[UR36][R82.64] ;  /* 0x00000024524e7981 */ /* 0x000ea8000c1e1b00 */
[----:B------:R-:W3:Y:S01]  /*c140*/  LDG.E.64 R82, desc[UR36][R26.64] ;  /* 0x000000241a527981 */ /* 0x000ee2000c1e1b00 */
[----:B------:R-:W-:Y:S01]  /*c150*/  ISETP.NE.AND P1, PT, R55, R90, PT ;  /* 0x0000005a3700720c */ /* 0x000fe20003f25270 */
[----:B------:R-:W-:Y:S01]  /*c160*/  VIADD R84, R89, 0x6b4000 ;  /* 0x006b400059547836 */ /* 0x000fe20000000000 */
[----:B--2---:R-:W-:-:S08]  /*c170*/  DADD R78, -R80, R78 ;  /* 0x00000000504e7229 */ /* 0x004fd0000000014e */
[----:B------:R-:W-:Y:S02]  /*c180*/  DFMA R80, R8, R78, R80 ;  /* 0x0000004e0850722b */ /* 0x000fe40000000050 */
[----:B------:R-:W0:Y:S06]  /*c190*/  LDC.64 R78, c[0x0][0x3f8] ;  /* 0x0000fe00ff4e7b82 */ /* 0x000e2c0000000a00 */
[----:B---3--:R-:W-:Y:S01]  /*c1a0*/  DMUL R80, R82, R80 ;  /* 0x0000005052507228 */ /* 0x008fe20000000000 */
[----:B0-----:R-:W-:-:S05]  /*c1b0*/  IMAD.WIDE.U32 R78, R84, 0x8, R78 ;  /* 0x00000008544e7825 */ /* 0x001fca00078e004e */
[----:B------:R0:W-:Y:S02]  /*c1c0*/  STG.E.64 desc[UR36][R78.64], R86 ;  /* 0x000000564e007986 */ /* 0x0001e4000c101b24 */
[----:B0-----:R-:W-:-:S05]  /*c1d0*/  @!P1 IMAD.WIDE R86, R57, 0x8, R12 ;  /* 0x0000000839569825 */ /* 0x001fca00078e020c */
[----:B------:R-:W2:Y:S04]  /*c1e0*/  @!P1 LDG.E.64 R78, desc[UR36][R86.64+-0x40] ;  /* 0xffffc024564e9981 */ /* 0x000ea8000c1e1b00 */
[----:B------:R0:W2:Y:S01]  /*c1f0*/  @!P1 LDG.E.64 R82, desc[UR36][R86.64] ;  /* 0x0000002456529981 */ /* 0x0000a2000c1e1b00 */
[----:B------:R-:W-:Y:S01]  /*c200*/  @!P1 IADD3 R85, PT, PT, R91, 0x21000, RZ ;  /* 0x000210005b559810 */ /* 0x000fe20007ffe0ff */
[----:B------:R-:W-:Y:S01]  /*c210*/  VIADD R92, R92, 0x1a000 ;  /* 0x0001a0005c5c7836 */ /* 0x000fe20000000000 */
[----:B0-----:R-:W-:-:S05]  /*c220*/  IADD3 R86, P2, PT, R76, 0x1248, RZ ;  /* 0x000012484c567810 */ /* 0x001fca0007f5e0ff */
[----:B------:R-:W-:Y:S01]  /*c230*/  IMAD.X R87, RZ, RZ, R77, P2 ;  /* 0x000000ffff577224 */ /* 0x000fe200010e064d */
[----:B------:R-:W-:Y:S01]  /*c240*/  IADD3 R88, P2, PT, R88, 0x8, RZ ;  /* 0x0000000858587810 */ /* 0x000fe20007f5e0ff */
[----:B------:R-:W-:Y:S01]  /*c250*/  VIADD R91, R91, 0x800 ;  /* 0x000008005b5b7836 */ /* 0x000fe20000000000 */
[----:B------:R-:W-:Y:S01]  /*c260*/  IADD3 R89, PT, PT, R89, 0x1a000, RZ ;  /* 0x0001a00059597810 */ /* 0x000fe20007ffe0ff */
[----:B------:R-:W-:Y:S01]  /*c270*/  VIADD R0, R0, 0x3 ;  /* 0x0000000300007836 */ /* 0x000fe20000000000 */
[----:B------:R-:W-:Y:S01]  /*c280*/  IADD3.X R5, PT, PT, RZ, R5, RZ, P2, !PT ;  /* 0x00000005ff057210 */ /* 0x000fe200017fe4ff */
[----:B------:R-:W-:Y:S01]  /*c290*/  VIADD R57, R57, 0x1 ;  /* 0x0000000139397836 */ /* 0x000fe20000000000 */
[----:B------:R-:W-:Y:S01]  /*c2a0*/  IADD3 R4, PT, PT, R4, 0xa, RZ ;  /* 0x0000000a04047810 */ /* 0x000fe20007ffe0ff */
[----:B--2---:R-:W-:-:S08]  /*c2b0*/  @!P1 DADD R82, -R78, R82 ;  /* 0x000000004e529229 */ /* 0x004fd00000000152 */
[----:B------:R-:W-:Y:S01]  /*c2c0*/  @!P1 DFMA R82, R8, R82, R78 ;  /* 0x000000520852922b */ /* 0x000fe2000000004e */
[----:B------:R-:W0:Y:S02]  /*c2d0*/  @!P1 LDC.64 R78, c[0x0][0x450] ;  /* 0x00011400ff4e9b82 */ /* 0x000e240000000a00 */
[----:B0-----:R-:W-:-:S05]  /*c2e0*/  @!P1 IMAD.WIDE.U32 R78, R85, 0x8, R78 ;  /* 0x00000008554e9825 */ /* 0x001fca00078e004e */
[----:B------:R0:W-:Y:S02]  /*c2f0*/  @!P1 STG.E.64 desc[UR36][R78.64], R82 ;  /* 0x000000524e009986 */ /* 0x0001e4000c101b24 */
[----:B0-----:R-:W0:Y:S01]  /*c300*/  LDC.64 R82, c[0x0][0x438] ;  /* 0x00010e00ff527b82 */ /* 0x001e220000000a00 */
[----:B------:R-:W-:-:S04]  /*c310*/  IADD3 R93, P1, PT, R74, 0x1248, RZ ;  /* 0x000012484a5d7810 */ /* 0x000fc80007f3e0ff */
[----:B------:R-:W-:Y:S02]  /*c320*/  IADD3.X R75, PT, PT, RZ, R75, RZ, P1, !PT ;  /* 0x0000004bff4b7210 */ /* 0x000fe40000ffe4ff */
[----:B------:R-:W-:Y:S01]  /*c330*/  ISETP.NE.AND P1, PT, R92, 0x784000, PT ;  /* 0x007840005c00780c */ /* 0x000fe20003f25270 */
[----:B0-----:R-:W-:-:S05]  /*c340*/  IMAD.WIDE.U32 R84, R84, 0x8, R82 ;  /* 0x0000000854547825 */ /* 0x001fca00078e0052 */
[----:B------:R0:W-:Y:S07]  /*c350*/  STG.E.64 desc[UR36][R84.64], R80 ;  /* 0x0000005054007986 */ /* 0x0001ee000c101b24 */
[----:B------:R-:W-:Y:S05]  /*c360*/  @P1 BRA `(.L_x_331) ;  /* 0xfffffff800b41947 */ /* 0x000fea000383ffff */
[----:B------:R-:W-:Y:S05]  /*c370*/  BSYNC.RECONVERGENT B0 ;  /* 0x0000000000007941 */ /* 0x000fea0003800200 */
.L_x_330:
[----:B------:R1:W5:Y:S02]  /*c380*/  LDG.E R70, desc[UR36][R48.64] ;  /* 0x0000002430467981 */ /* 0x000364000c1e1900 */
.L_x_327:
[----:B------:R-:W-:Y:S05]  /*c390*/  BSYNC.RECONVERGENT B1 ;  /* 0x0000000000017941 */ /* 0x000fea0003800200 */
.L_x_326:
[----:B---3--:R-:W3:Y:S01]  /*c3a0*/  LDC.64 R2, c[0x0][0x5a0] ;  /* 0x00016800ff027b82 */ /* 0x008ee20000000a00 */
[----:B-----5:R-:W-:Y:S01]  /*c3b0*/  ISETP.LT.OR P0, PT, R55, R70, P0 ;  /* 0x000000463700720c */ /* 0x020fe20000701670 */
[----:B------:R-:W-:Y:S06]  /*c3c0*/  BSSY.RECONVERGENT B0, `(.L_x_332) ;  /* 0x00000d5000007945 */ /* 0x000fec0003800200 */
[----:B-1----:R-:W1:Y:S08]  /*c3d0*/  LDC.64 R52, c[0x0][0x3f8] ;  /* 0x0000fe00ff347b82 */ /* 0x002e700000000a00 */
[----:B0-----:R-:W0:Y:S01]  /*c3e0*/  LDC.64 R64, c[0x0][0x438] ;  /* 0x00010e00ff407b82 */ /* 0x001e220000000a00 */
[----:B------:R-:W-:Y:S05]  /*c3f0*/  @P0 BRA `(.L_x_333) ;  /* 0x0000000c00440947 */ /* 0x000fea0003800000 */
[----:B------:R-:W4:Y:S01]  /*c400*/  LDC.64 R4, c[0x0][0x440] ;  /* 0x00011000ff047b82 */ /* 0x000f220000000a00 */
[----:B------:R-:W3:Y:S04]  /*c410*/  LDG.E R0, desc[UR36][R36.64] ;  /* 0x0000002424007981 */ /* 0x000ee8000c1e1900 */
[----:B------:R-:W3:Y:S03]  /*c420*/  LDG.E R9, desc[UR36][R34.64] ;  /* 0x0000002422097981 */ /* 0x000ee6000c1e1900 */
[----:B------:R-:W1:Y:S01]  /*c430*/  LDC.64 R12, c[0x0][0x5c8] ;  /* 0x00017200ff0c7b82 */ /* 0x000e620000000a00 */
[----:B------:R-:W3:Y:S04]  /*c440*/  LDG.E R11, desc[UR36][R32.64] ;  /* 0x00000024200b7981 */ /* 0x000ee8000c1e1900 */
[----:B------:R-:W3:Y:S03]  /*c450*/  LDG.E.64 R86, desc[UR36][R42.64] ;  /* 0x000000242a567981 */ /* 0x000ee6000c1e1b00 */
[----:B--2---:R-:W2:Y:S01]  /*c460*/  LDC.64 R62, c[0x0][0x5a0] ;  /* 0x00016800ff3e7b82 */ /* 0x004ea20000000a00 */
[----:B------:R-:W2:Y:S04]  /*c470*/  LDG.E.64 R82, desc[UR36][R44.64] ;  /* 0x000000242c527981 */ /* 0x000ea8000c1e1b00 */
[----:B------:R-:W2:Y:S03]  /*c480*/  LDG.E.64 R70, desc[UR36][R40.64] ;  /* 0x0000002428467981 */ /* 0x000ea6000c1e1b00 */
[----:B------:R-:W0:Y:S01]  /*c490*/  LDC.64 R58, c[0x0][0x5d0] ;  /* 0x00017400ff3a7b82 */ /* 0x000e220000000a00 */
[----:B----4-:R-:W4:Y:S04]  /*c4a0*/  LDG.E R4, desc[UR36][R4.64+0x20] ;  /* 0x0000202404047981 */ /* 0x010f28000c1e1900 */
[----:B------:R-:W2:Y:S03]  /*c4b0*/  LDG.E.64 R74, desc[UR36][R38.64] ;  /* 0x00000024264a7981 */ /* 0x000ea6000c1e1b00 */
[----:B------:R-:W1:Y:S01]  /*c4c0*/  LDC.64 R60, c[0x0][0x538] ;  /* 0x00014e00ff3c7b82 */ /* 0x000e620000000a00 */
[----:B0-----:R-:W2:Y:S01]  /*c4d0*/  LDG.E.64 R76, desc[UR36][R58.64] ;  /* 0x000000243a4c7981 */ /* 0x001ea2000c1e1b00 */
[----:B-1----:R-:W-:-:S05]  /*c4e0*/  IMAD.WIDE.U32 R60, R54, 0x8, R60 ;  /* 0x00000008363c7825 */ /* 0x002fca00078e003c */
[----:B------:R-:W2:Y:S01]  /*c4f0*/  LDG.E.64 R68, desc[UR36][R60.64] ;  /* 0x000000243c447981 */ /* 0x000ea2000c1e1b00 */
[----:B---3--:R-:W-:-:S05]  /*c500*/  IMAD R9, R0, 0x5, R9 ;  /* 0x0000000500097824 */ /* 0x008fca00078e0209 */
[----:B------:R-:W-:Y:S01]  /*c510*/  IADD3 R9, PT, PT, R9, -0x42, RZ ;  /* 0xffffffbe09097810 */ /* 0x000fe20007ffe0ff */
[----:B------:R-:W-:-:S04]  /*c520*/  IMAD R11, R0, 0x5, R11 ;  /* 0x00000005000b7824 */ /* 0x000fc800078e020b */
[----:B----4-:R-:W-:-:S04]  /*c530*/  IMAD R9, R9, R4, RZ ;  /* 0x0000000409097224 */ /* 0x010fc800078e02ff */
[----:B------:R-:W-:-:S05]  /*c540*/  IMAD.WIDE R8, R9, 0x8, R12 ;  /* 0x0000000809087825 */ /* 0x000fca00078e020c */
[----:B------:R-:W3:Y:S01]  /*c550*/  LDG.E.64 R88, desc[UR36][R8.64+0x8] ;  /* 0x0000082408587981 */ /* 0x000ee2000c1e1b00 */
[----:B------:R-:W-:-:S03]  /*c560*/  VIADD R11, R11, 0xffffffc3 ;  /* 0xffffffc30b0b7836 */ /* 0x000fc60000000000 */
[----:B------:R-:W4:Y:S01]  /*c570*/  LDG.E.64 R84, desc[UR36][R8.64] ;  /* 0x0000002408547981 */ /* 0x000f22000c1e1b00 */
[----:B------:R-:W-:-:S04]  /*c580*/  IMAD R11, R4, R11, RZ ;  /* 0x0000000b040b7224 */ /* 0x000fc800078e02ff */
[----:B------:R-:W-:Y:S02]  /*c590*/  IMAD.WIDE R12, R11, 0x8, R12 ;  /* 0x000000080b0c7825 */ /* 0x000fe400078e020c */
[----:B------:R-:W0:Y:S03]  /*c5a0*/  LDC.64 R10, c[0x0][0x680] ;  /* 0x0001a000ff0a7b82 */ /* 0x000e260000000a00 */
[----:B------:R-:W4:Y:S01]  /*c5b0*/  LDG.E.64 R72, desc[UR36][R12.64] ;  /* 0x000000240c487981 */ /* 0x000f22000c1e1b00 */
[----:B--2---:R-:W-:-:S03]  /*c5c0*/  IMAD.WIDE.U32 R4, R54, 0x8, R62 ;  /* 0x0000000836047825 */ /* 0x004fc600078e003e */
[----:B------:R-:W2:Y:S04]  /*c5d0*/  LDG.E.64 R78, desc[UR36][R12.64+0x8] ;  /* 0x000008240c4e7981 */ /* 0x000ea8000c1e1b00 */
[----:B------:R-:W2:Y:S04]  /*c5e0*/  LDG.E.64 R80, desc[UR36][R4.64] ;  /* 0x0000002404507981 */ /* 0x000ea8000c1e1b00 */
[----:B------:R-:W2:Y:S04]  /*c5f0*/  LDG.E.64 R62, desc[UR36][R26.64] ;  /* 0x000000241a3e7981 */ /* 0x000ea8000c1e1b00 */
[----:B0-----:R-:W2:Y:S01]  /*c600*/  LDG.E.64 R66, desc[UR36][R10.64] ;  /* 0x000000240a427981 */ /* 0x001ea2000c1e1b00 */
[----:B---3--:R-:W-:-:S08]  /*c610*/  DMUL R86, R86, R88 ;  /* 0x0000005856567228 */ /* 0x008fd00000000000 */
[----:B----4-:R-:W-:Y:S01]  /*c620*/  DFMA R86, R82, R84, R86 ;  /* 0x000000545256722b */ /* 0x010fe20000000056 */
[----:B------:R-:W0:Y:S08]  /*c630*/  LDC.64 R84, c[0x0][0x3f8] ;  /* 0x0000fe00ff547b82 */ /* 0x000e300000000a00 */
[----:B------:R-:W1:Y:S01]  /*c640*/  LDC.64 R82, c[0x0][0x438] ;  /* 0x00010e00ff527b82 */ /* 0x000e620000000a00 */
[----:B------:R-:W-:-:S02]  /*c650*/  DFMA R70, R70, R72, R86 ;  /* 0x000000484646722b */ /* 0x000fc40000000056 */
[----:B--2---:R-:W-:-:S06]  /*c660*/  DMUL R76, R80, R76 ;  /* 0x0000004c504c7228 */ /* 0x004fcc0000000000 */
[----:B------:R-:W-:Y:S01]  /*c670*/  DFMA R74, R74, R78, R70 ;  /* 0x0000004e4a4a722b */ /* 0x000fe20000000046 */
[----:B0-----:R-:W-:-:S07]  /*c680*/  IMAD.WIDE.U32 R72, R54, 0x8, R84 ;  /* 0x0000000836487825 */ /* 0x001fce00078e0054 */
[----:B------:R-:W-:Y:S01]  /*c690*/  DFMA R78, R68, R74, R76 ;  /* 0x0000004a444e722b */ /* 0x000fe2000000004c */
[----:B-1----:R-:W-:Y:S01]  /*c6a0*/  IMAD.WIDE.U32 R70, R54, 0x8, R82 ;  /* 0x0000000836467825 */ /* 0x002fe200078e0052 */
[----:B------:R-:W-:Y:S01]  /*c6b0*/  IADD3 R68, P0, PT, R72, 0x3000000, RZ ;  /* 0x0300000048447810 */ /* 0x000fe20007f1e0ff */
[----:B------:R-:W-:Y:S01]  /*c6c0*/  DMUL R76, R62, R66 ;  /* 0x000000423e4c7228 */ /* 0x000fe20000000000 */
[----:B------:R-:W-:Y:S02]  /*c6d0*/  IADD3 R74, P1, PT, R70, 0x3000000, RZ ;  /* 0x03000000464a7810 */ /* 0x000fe40007f3e0ff */
[----:B------:R-:W-:-:S03]  /*c6e0*/  IADD3.X R69, PT, PT, RZ, R73, RZ, P0, !PT ;  /* 0x00000049ff457210 */ /* 0x000fc600007fe4ff */
[----:B------:R-:W-:Y:S02]  /*c6f0*/  IMAD.X R75, RZ, RZ, R71, P1 ;  /* 0x000000ffff4b7224 */ /* 0x000fe400008e0647 */
        /* <DEDUP_REMOVED lines=8> */
[----:B0-----:R-:W4:Y:S04]  /*c780*/  LDG.E.64 R78, desc[UR36][R26.64] ;  /* 0x000000241a4e7981 */ /* 0x001f28000c1e1b00 */
[----:B-1----:R-:W4:Y:S01]  /*c790*/  LDG.E.64 R76, desc[UR36][R10.64+0x8] ;  /* 0x000008240a4c7981 */ /* 0x002f22000c1e1b00 */
[----:B--2---:R-:W-:-:S03]  /*c7a0*/  DMUL R84, R62, R66 ;  /* 0x000000423e547228 */ /* 0x004fc60000000000 */
[----:B------:R-:W2:Y:S04]  /*c7b0*/  LDG.E.64 R62, desc[UR36][R40.64] ;  /* 0x00000024283e7981 */ /* 0x000ea8000c1e1b00 */
[----:B------:R-:W2:Y:S01]  /*c7c0*/  LDG.E.64 R66, desc[UR36][R12.64+0x758] ;  /* 0x000758240c427981 */ /* 0x000ea2000c1e1b00 */
[----:B---3--:R-:W-:-:S03]  /*c7d0*/  DFMA R90, R80, R82, R84 ;  /* 0x00000052505a722b */ /* 0x008fc60000000054 */
[----:B------:R-:W3:Y:S04]  /*c7e0*/  LDG.E.64 R84, desc[UR36][R4.64] ;  /* 0x0000002404547981 */ /* 0x000ee8000c1e1b00 */
[----:B------:R-:W3:Y:S04]  /*c7f0*/  LDG.E.64 R82, desc[UR36][R58.64+0x8] ;  /* 0x000008243a527981 */ /* 0x000ee8000c1e1b00 */
[----:B------:R-:W3:Y:S01]  /*c800*/  LDG.E.64 R80, desc[UR36][R60.64] ;  /* 0x000000243c507981 */ /* 0x000ee2000c1e1b00 */
[----:B----4-:R-:W-:Y:S02]  /*c810*/  DMUL R76, R78, R76 ;  /* 0x0000004c4e4c7228 */ /* 0x010fe40000000000 */
[----:B--2---:R-:W-:-:S08]  /*c820*/  DFMA R62, R62, R66, R90 ;  /* 0x000000423e3e722b */ /* 0x004fd0000000005a */
[----:B------:R-:W-:Y:S02]  /*c830*/  DFMA R62, R86, R88, R62 ;  /* 0x00000058563e722b */ /* 0x000fe4000000003e */
[----:B---3--:R-:W-:-:S08]  /*c840*/  DMUL R82, R84, R82 ;  /* 0x0000005254527228 */ /* 0x008fd00000000000 */
        /* <DEDUP_REMOVED lines=18> */
[----:B--2---:R-:W-:-:S08]  /*c970*/  DFMA R62, R62, R66, R90 ;  /* 0x000000423e3e722b */ /* 0x004fd0000000005a */
[----:B----4-:R-:W-:Y:S02]  /*c980*/  DFMA R62, R86, R88, R62 ;  /* 0x00000058563e722b */ /* 0x010fe4000000003e */
[----:B---3--:R-:W-:-:S08]  /*c990*/  DMUL R82, R84, R82 ;  /* 0x0000005254527228 */ /* 0x008fd00000000000 */
[----:B------:R-:W-:Y:S02]  /*c9a0*/  DFMA R66, R80, R62, R82 ;  /* 0x0000003e5042722b */ /* 0x000fe40000000052 */
[----:B------:R-:W-:-:S05]  /*c9b0*/  DMUL R62, R78, R76 ;  /* 0x0000004c4e3e7228 */ /* 0x000fca0000000000 */
[----:B------:R-:W-:Y:S04]  /*c9c0*/  STG.E.64 desc[UR36][R68.64+0x740000], R66 ;  /* 0x7400004244007986 */ /* 0x000fe8000c101b24 */
[----:B------:R0:W-:Y:S04]  /*c9d0*/  STG.E.64 desc[UR36][R74.64+0x740000], R62 ;  /* 0x7400003e4a007986 */ /* 0x0001e8000c101b24 */
[----:B------:R-:W2:Y:S04]  /*c9e0*/  LDG.E.64 R92, desc[UR36][R42.64] ;  /* 0x000000242a5c7981 */ /* 0x000ea8000c1e1b00 */
[----:B------:R-:W3:Y:S04]  /*c9f0*/  LDG.E.64 R76, desc[UR36][R44.64] ;  /* 0x000000242c4c7981 */ /* 0x000ee8000c1e1b00 */
[----:B------:R-:W3:Y:S04]  /*ca00*/  LDG.E.64 R78, desc[UR36][R8.64+0x1608] ;  /* 0x00160824084e7981 */ /* 0x000ee8000c1e1b00 */
[----:B0-----:R-:W2:Y:S04]  /*ca10*/  LDG.E.64 R62, desc[UR36][R8.64+0x1610] ;  /* 0x00161024083e7981 */ /* 0x001ea8000c1e1b00 */
[----:B------:R-:W4:Y:S04]  /*ca20*/  LDG.E.64 R80, desc[UR36][R40.64] ;  /* 0x0000002428507981 */ /* 0x000f28000c1e1b00 */
[----:B------:R-:W4:Y:S04]  /*ca30*/  LDG.E.64 R82, desc[UR36][R12.64+0x1608] ;  /* 0x001608240c527981 */ /* 0x000f28000c1e1b00 */
[----:B------:R-:W4:Y:S04]  /*ca40*/  LDG.E.64 R84, desc[UR36][R38.64] ;  /* 0x0000002426547981 */ /* 0x000f28000c1e1b00 */
[----:B------:R-:W4:Y:S04]  /*ca50*/  LDG.E.64 R86, desc[UR36][R12.64+0x1610] ;  /* 0x001610240c567981 */ /* 0x000f28000c1e1b00 */
[----:B------:R-:W4:Y:S04]  /*ca60*/  LDG.E.64 R88, desc[UR36][R4.64] ;  /* 0x0000002404587981 */ /* 0x000f28000c1e1b00 */
[----:B------:R-:W4:Y:S04]  /*ca70*/  LDG.E.64 R90, desc[UR36][R58.64+0x18] ;  /* 0x000018243a5a7981 */ /* 0x000f28000c1e1b00 */
[----:B------:R-:W4:Y:S04]  /*ca80*/  LDG.E.64 R66, desc[UR36][R26.64] ;  /* 0x000000241a427981 */ /* 0x000f28000c1e1b00 */
[----:B------:R-:W4:Y:S01]  /*ca90*/  LDG.E.64 R68, desc[UR36][R10.64+0x18] ;  /* 0x000018240a447981 */ /* 0x000f22000c1e1b00 */
[----:B--2---:R-:W-:-:S03]  /*caa0*/  DMUL R92, R92, R62 ;  /* 0x0000003e5c5c7228 */ /* 0x004fc60000000000 */
[----:B------:R-:W2:Y:S05]  /*cab0*/  LDG.E.64 R62, desc[UR36][R60.64] ;  /* 0x000000243c3e7981 */ /* 0x000eaa000c1e1b00 */
[----:B---3--:R-:W-:-:S08]  /*cac0*/  DFMA R76, R76, R78, R92 ;  /* 0x0000004e4c4c722b */ /* 0x008fd0000000005c */
[----:B----4-:R-:W-:Y:S01]  /*cad0*/  DFMA R76, R80, R82, R76 ;  /* 0x00000052504c722b */ /* 0x010fe2000000004c */
[----:B------:R-:W-:-:S07]  /*cae0*/  IADD3 R72, P0, PT, R72, 0x4000000, RZ ;  /* 0x0400000048487810 */ /* 0x000fce0007f1e0ff */
[----:B------:R-:W-:Y:S02]  /*caf0*/  DFMA R76, R84, R86, R76 ;  /* 0x00000056544c722b */ /* 0x000fe4000000004c */
[----:B------:R-:W-:Y:S01]  /*cb00*/  DMUL R88, R88, R90 ;  /* 0x0000005a58587228 */ /* 0x000fe20000000000 */
[----:B------:R-:W-:Y:S02]  /*cb10*/  IADD3 R74, P1, PT, R70, 0x4000000, RZ ;  /* 0x04000000464a7810 */ /* 0x000fe40007f3e0ff */
[----:B------:R-:W-:Y:S01]  /*cb20*/  IADD3.X R73, PT, PT, RZ, R73, RZ, P0, !PT ;  /* 0x00000049ff497210 */ /* 0x000fe200007fe4ff */
[----:B------:R-:W-:Y:S02]  /*cb30*/  DMUL R84, R66, R68 ;  /* 0x0000004442547228 */ /* 0x000fe40000000000 */
[----:B------:R-:W-:Y:S02]  /*cb40*/  IMAD.X R75, RZ, RZ, R71, P1 ;  /* 0x000000ffff4b7224 */ /* 0x000fe400008e0647 */
[----:B--2---:R-:W-:-:S07]  /*cb50*/  DFMA R88, R62, R76, R88 ;  /* 0x0000004c3e58722b */ /* 0x004fce0000000058 */
        /* <DEDUP_REMOVED lines=12> */
[----:B0-----:R-:W4:Y:S04]  /*cc20*/  LDG.E.64 R88, desc[UR36][R60.64] ;  /* 0x000000243c587981 */ /* 0x001f28000c1e1b00 */
[----:B-1----:R-:W4:Y:S01]  /*cc30*/  LDG.E.64 R84, desc[UR36][R10.64+0x20] ;  /* 0x000020240a547981 */ /* 0x002f22000c1e1b00 */
[----:B--2---:R-:W-:-:S03]  /*cc40*/  DMUL R90, R86, R90 ;  /* 0x0000005a565a7228 */ /* 0x004fc60000000000 */
[----:B------:R-:W2:Y:S05]  /*cc50*/  LDG.E.64 R86, desc[UR36][R26.64] ;  /* 0x000000241a567981 */ /* 0x000eaa000c1e1b00 */
[----:B---3--:R-:W-:-:S08]  /*cc60*/  DFMA R62, R62, R66, R90 ;  /* 0x000000423e3e722b */ /* 0x008fd0000000005a */
[----:B----4-:R-:W-:-:S08]  /*cc70*/  DFMA R62, R68, R70, R62 ;  /* 0x00000046443e722b */ /* 0x010fd0000000003e */
[----:B------:R-:W-:Y:S02]  /*cc80*/  DFMA R62, R76, R78, R62 ;  /* 0x0000004e4c3e722b */ /* 0x000fe4000000003e */
[----:B------:R-:W-:-:S08]  /*cc90*/  DMUL R80, R80, R82 ;  /* 0x0000005250507228 */ /* 0x000fd00000000000 */
[----:B------:R-:W-:-:S07]  /*cca0*/  DFMA R88, R88, R62, R80 ;  /* 0x0000003e5858722b */ /* 0x000fce0000000050 */
[----:B------:R0:W-:Y:S01]  /*ccb0*/  STG.E.64 desc[UR36][R72.64+-0x720000], R88 ;  /* 0x8e00005848007986 */ /* 0x0001e2000c101b24 */
[----:B--2---:R-:W-:-:S07]  /*ccc0*/  DMUL R84, R86, R84 ;  /* 0x0000005456547228 */ /* 0x004fce0000000000 */
        /* <DEDUP_REMOVED lines=42> */
[----:B------:R-:W-:Y:S01]  /*cf70*/  STG.E.64 desc[UR36][R72.64+-0x580000], R88 ;  /* 0xa800005848007986 */ /* 0x000fe2000c101b24 */
        /* <DEDUP_REMOVED lines=18> */
[----:B------:R-:W-:Y:S02]  /*d0a0*/  DFMA R62, R82, R80, R62 ;  /* 0x00000050523e722b */ /* 0x000fe4000000003e */
[----:B------:R-:W-:-:S08]  /*d0b0*/  DMUL R8, R4, R58 ;  /* 0x0000003a04087228 */ /* 0x000fd00000000000 */
[----:B------:R-:W-:Y:S02]  /*d0c0*/  DFMA R8, R60, R62, R8 ;  /* 0x0000003e3c08722b */ /* 0x000fe40000000008 */
[----:B------:R-:W-:-:S05]  /*d0d0*/  DMUL R84, R84, R10 ;  /* 0x0000000a54547228 */ /* 0x000fca0000000000 */
[----:B------:R0:W-:Y:S04]  /*d0e0*/  STG.E.64 desc[UR36][R72.64+-0x4b0000], R8 ;  /* 0xb500000848007986 */ /* 0x0001e8000c101b24 */
[----:B------:R0:W-:Y:S04]  /*d0f0*/  STG.E.64 desc[UR36][R74.64+-0x4b0000], R84 ;  /* 0xb50000544a007986 */ /* 0x0001e8000c101b24 */
[----:B------:R0:W5:Y:S02]  /*d100*/  LDG.E R70, desc[UR36][R14.64] ;  /* 0x000000240e467981 */ /* 0x000164000c1e1900 */
.L_x_333:
[----:B------:R-:W-:Y:S05]  /*d110*/  BSYNC.RECONVERGENT B0 ;  /* 0x0000000000007941 */ /* 0x000fea0003800200 */
.L_x_332:
[C---:B-----5:R-:W-:Y:S01]  /*d120*/  ISETP.GE.AND P1, PT, R55.reuse, R70, PT ;  /* 0x000000463700720c */ /* 0x060fe20003f26270 */
[----:B------:R-:W-:Y:S01]  /*d130*/  BSSY.RECONVERGENT B0, `(.L_x_334) ;  /* 0x00000be000007945 */ /* 0x000fe20003800200 */
[----:B------:R-:W-:-:S11]  /*d140*/  ISETP.GT.U32.AND P0, PT, R55, 0x33, PT ;  /* 0x000000333700780c */ /* 0x000fd60003f04070 */
[----:B------:R-:W-:Y:S05]  /*d150*/  @P1 BRA `(.L_x_335) ;  /* 0x0000000800ec1947 */ /* 0x000fea0003800000 */
[----:B------:R-:W4:Y:S01]  /*d160*/  LDG.E R0, desc[UR36][R36.64] ;  /* 0x0000002424007981 */ /* 0x000f22000c1e1900 */
[----:B0-----:R-:W0:Y:S03]  /*d170*/  LDC.64 R8, c[0x0][0x3d0] ;  /* 0x0000f400ff087b82 */ /* 0x001e260000000a00 */
[----:B------:R-:W3:Y:S04]  /*d180*/  LDG.E R11, desc[UR36][R34.64] ;  /* 0x00000024220b7981 */ /* 0x000ee8000c1e1900 */
[----:B--2---:R-:W2:Y:S01]  /*d190*/  LDG.E R59, desc[UR36][R32.64] ;  /* 0x00000024203b7981 */ /* 0x004ea2000c1e1900 */
[----:B------:R-:W1:Y:S03]  /*d1a0*/  LDC.64 R12, c[0x0][0x5e0] ;  /* 0x00017800ff0c7b82 */ /* 0x000e660000000a00 */
[----:B------:R-:W2:Y:S04]  /*d1b0*/  LDG.E.64 R74, desc[UR36][R42.64] ;  /* 0x000000242a4a7981 */ /* 0x000ea8000c1e1b00 */
[----:B------:R-:W2:Y:S01]  /*d1c0*/  LDG.E.64 R76, desc[UR36][R40.64] ;  /* 0x00000024284c7981 */ /* 0x000ea2000c1e1b00 */
[----:B------:R-:W2:Y:S03]  /*d1d0*/  LDC.64 R60, c[0x0][0x5a0] ;  /* 0x00016800ff3c7b82 */ /* 0x000ea60000000a00 */
[----:B------:R-:W2:Y:S04]  /*d1e0*/  LDG.E.64 R68, desc[UR36][R38.64] ;  /* 0x0000002426447981 */ /* 0x000ea8000c1e1b00 */
[----:B0-----:R0:W2:Y:S02]  /*d1f0*/  LDG.E R58, desc[UR36][R8.64+0x24] ;  /* 0x00002424083a7981 */ /* 0x0010a4000c1e1900 */
[----:B0-----:R-:W0:Y:S01]  /*d200*/  LDC.64 R8, c[0x0][0x5e8] ;  /* 0x00017a00ff087b82 */ /* 0x001e220000000a00 */
[----:B----4-:R-:W-:-:S13]  /*d210*/  ISETP.GT.AND P2, PT, R0, 0x1d, PT ;  /* 0x0000001d0000780c */ /* 0x010fda0003f44270 */
[----:B------:R-:W4:Y:S01]  /*d220*/  @!P2 LDC.64 R4, c[0x0][0x3c0] ;  /* 0x0000f000ff04ab82 */ /* 0x000f220000000a00 */
[----:B------:R-:W-:Y:S01]  /*d230*/  @!P2 IADD3 R57, PT, PT, R54, 0x800, RZ ;  /* 0x000008003639a810 */ /* 0x000fe20007ffe0ff */
[----:B---3--:R-:W-:-:S04]  /*d240*/  IMAD R11, R0, 0x5, R11 ;  /* 0x00000005000b7824 */ /* 0x008fc800078e020b */
[----:B------:R-:W-:-:S04]  /*d250*/  VIADD R11, R11, 0xfffffffa ;  /* 0xfffffffa0b0b7836 */ /* 0x000fc80000000000 */
[----:B--2---:R-:W-:Y:S02]  /*d260*/  IMAD R11, R11, R58, RZ ;  /* 0x0000003a0b0b7224 */ /* 0x004fe400078e02ff */
[----:B----4-:R-:W-:-:S05]  /*d270*/  @!P2 IMAD.WIDE.U32 R4, R57, 0x4, R4 ;  /* 0x000000043904a825 */ /* 0x010fca00078e0004 */
[----:B------:R2:W3:Y:S01]  /*d280*/  @!P2 LDG.E R57, desc[UR36][R4.64] ;  /* 0x000000240439a981 */ /* 0x0004e2000c1e1900 */
[----:B-1----:R-:W-:-:S04]  /*d290*/  IMAD.WIDE R10, R11, 0x8, R12 ;  /* 0x000000080b0a7825 */ /* 0x002fc800078e020c */
[----:B------:R-:W-:Y:S01]  /*d2a0*/  IMAD R59, R0, 0x5, R59 ;  /* 0x00000005003b7824 */ /* 0x000fe200078e023b */
[----:B------:R-:W4:Y:S04]  /*d2b0*/  LDG.E.64 R82, desc[UR36][R10.64+0x8] ;  /* 0x000008240a527981 */ /* 0x000f28000c1e1b00 */
[----:B------:R-:W-:Y:S01]  /*d2c0*/  IADD3 R59, PT, PT, R59, -0x1, RZ ;  /* 0xffffffff3b3b7810 */ /* 0x000fe20007ffe0ff */
[----:B------:R-:W4:Y:S04]  /*d2d0*/  LDG.E.64 R80, desc[UR36][R10.64] ;  /* 0x000000240a507981 */ /* 0x000f28000c1e1b00 */
[----:B------:R-:W-:-:S02]  /*d2e0*/  IMAD R63, R58, R59, RZ ;  /* 0x0000003b3a3f7224 */ /* 0x000fc400078e02ff */
[----:B------:R-:W4:Y:S02]  /*d2f0*/  LDG.E.64 R58, desc[UR36][R44.64] ;  /* 0x000000242c3a7981 */ /* 0x000f24000c1e1b00 */
[----:B------:R-:W-:Y:S02]  /*d300*/  IMAD.WIDE R12, R63, 0x8, R12 ;  /* 0x000000083f0c7825 */ /* 0x000fe400078e020c */
[----:B------:R-:W4:Y:S04]  /*d310*/  LDG.E.64 R62, desc[UR36][R46.64] ;  /* 0x000000242e3e7981 */ /* 0x000f28000c1e1b00 */
[----:B------:R-:W4:Y:S01]  /*d320*/  LDG.E.64 R78, desc[UR36][R12.64] ;  /* 0x000000240c4e7981 */ /* 0x000f22000c1e1b00 */
[----:B--2---:R-:W-:-:S03]  /*d330*/  IMAD.WIDE.U32 R4, R54, 0x8, R60 ;  /* 0x0000000836047825 */ /* 0x004fc600078e003c */
[----:B0-----:R-:W2:Y:S04]  /*d340*/  LDG.E.64 R60, desc[UR36][R8.64] ;  /* 0x00000024083c7981 */ /* 0x001ea8000c1e1b00 */
[----:B------:R-:W2:Y:S04]  /*d350*/  LDG.E.64 R72, desc[UR36][R12.64+0x8] ;  /* 0x000008240c487981 */ /* 0x000ea8000c1e1b00 */
[----:B------:R-:W2:Y:S01]  /*d360*/  LDG.E.64 R66, desc[UR36][R4.64] ;  /* 0x0000002404427981 */ /* 0x000ea2000c1e1b00 */
[----:B---3--:R-:W-:Y:S02]  /*d370*/  @!P2 ISETP.GT.AND P1, PT, R57, 0x1d, PT ;  /* 0x0000001d3900a80c */ /* 0x008fe40003f24270 */
[----:B------:R-:W-:-:S04]  /*d380*/  @!P2 VIADDMNMX R57, R55, 0x1, R70, PT ;  /* 0x000000013739a846 */ /* 0x000fc80003800146 */
[----:B------:R-:W-:Y:S01]  /*d390*/  @!P2 SEL R70, R57, R70, P1 ;  /* 0x000000463946a207 */ /* 0x000fe20000800000 */
[----:B----4-:R-:W-:Y:S01]  /*d3a0*/  DMUL R82, R74, R82 ;  /* 0x000000524a527228 */ /* 0x010fe20000000000 */
[----:B------:R-:W0:Y:S03]  /*d3b0*/  LDC.64 R74, c[0x0][0x3f8] ;  /* 0x0000fe00ff4a7b82 */ /* 0x000e260000000a00 */
[----:B------:R-:W-:-:S05]  /*d3c0*/  VIADD R70, R70, 0xffffffff ;  /* 0xffffffff46467836 */ /* 0x000fca0000000000 */
[----:B------:R-:W-:Y:S01]  /*d3d0*/  ISETP.NE.AND P1, PT, R55, R70, PT ;  /* 0x000000463700720c */ /* 0x000fe20003f25270 */
[----:B------:R-:W-:Y:S01]  /*d3e0*/  DFMA R80, R58, R80, R82 ;  /* 0x000000503a50722b */ /* 0x000fe20000000052 */
[----:B------:R-:W1:Y:S07]  /*d3f0*/  LDC.64 R58, c[0x0][0x5d8] ;  /* 0x00017600ff3a7b82 */ /* 0x000e6e0000000a00 */
[----:B------:R-:W-:-:S04]  /*d400*/  DFMA R76, R76, R78, R80 ;  /* 0x0000004e4c4c722b */ /* 0x000fc80000000050 */
[----:B------:R-:W3:Y:S04]  /*d410*/  @!P1 LDC.64 R78, c[0x0][0x5f0] ;  /* 0x00017c00ff4e9b82 */ /* 0x000ee80000000a00 */
[----:B--2---:R-:W-:Y:S01]  /*d420*/  DFMA R68, R68, R72, R76 ;  /* 0x000000484444722b */ /* 0x004fe2000000004c */
[----:B0-----:R-:W-:Y:S01]  /*d430*/  IMAD.WIDE.U32 R74, R54, 0x8, R74 ;  /* 0x00000008364a7825 */ /* 0x001fe200078e004a */
[----:B------:R-:W-:Y:S02]  /*d440*/  DMUL R66, R66, R60 ;  /* 0x0000003c42427228 */ /* 0x000fe40000000000 */
[----:B------:R-:W-:-:S04]  /*d450*/  IADD3 R60, P2, PT, R74, 0x4000000, RZ ;  /* 0x040000004a3c7810 */ /* 0x000fc80007f5e0ff */
[----:B------:R-:W-:Y:S02]  /*d460*/  IADD3.X R61, PT, PT, RZ, R75, RZ, P2, !PT ;  /* 0x0000004bff3d7210 */ /* 0x000fe400017fe4ff */
[----:B------:R-:W-:Y:S02]  /*d470*/  DFMA R70, R62, R68, R66 ;  /* 0x000000443e46722b */ /* 0x000fe40000000042 */
[----:B------:R-:W2:Y:S01]  /*d480*/  LDG.E.64 R66, desc[UR36][R26.64] ;  /* 0x000000241a427981 */ /* 0x000ea2000c1e1b00 */
[----:B------:R-:W0:Y:S03]  /*d490*/  LDC.64 R62, c[0x0][0x438] ;  /* 0x00010e00ff3e7b82 */ /* 0x000e260000000a00 */
[----:B-1----:R-:W2:Y:S04]  /*d4a0*/  LDG.E.64 R68, desc[UR36][R58.64] ;  /* 0x000000243a447981 */ /* 0x002ea8000c1e1b00 */
[----:B------:R1:W-:Y:S04]  /*d4b0*/  STG.E.64 desc[UR36][R60.64+-0x3e0000], R70 ;  /* 0xc20000463c007986 */ /* 0x0003e8000c101b24 */
[----:B---3--:R-:W3:Y:S01]  /*d4c0*/  @!P1 LDG.E.64 R78, desc[UR36][R78.64] ;  /* 0x000000244e4e9981 */ /* 0x008ee2000c1e1b00 */
[----:B0-----:R-:W-:-:S03]  /*d4d0*/  IMAD.WIDE.U32 R62, R54, 0x8, R62 ;  /* 0x00000008363e7825 */ /* 0x001fc600078e003e */
[----:B------:R-:W-:-:S05]  /*d4e0*/  IADD3 R62, P2, PT, R62, 0x4000000, RZ ;  /* 0x040000003e3e7810 */ /* 0x000fca0007f5e0ff */
[----:B------:R-:W-:Y:S01]  /*d4f0*/  IMAD.X R63, RZ, RZ, R63, P2 ;  /* 0x000000ffff3f7224 */ /* 0x000fe200010e063f */
[----:B--2---:R-:W-:Y:S01]  /*d500*/  DMUL R66, R66, R68 ;  /* 0x0000004442427228 */ /* 0x004fe20000000000 */
[----:B---3--:R-:W-:Y:S06]  /*d510*/  @!P1 STG.E.64 desc[UR36][R50.64+0x128000], R78 ;  /* 0x1280004e32009986 */ /* 0x008fec000c101b24 */
        /* <DEDUP_REMOVED lines=9> */
[----:B-1----:R-:W4:Y:S04]  /*d5b0*/  LDG.E.64 R70, desc[UR36][R4.64] ;  /* 0x0000002404467981 */ /* 0x002f28000c1e1b00 */
[----:B------:R-:W4:Y:S04]  /*d5c0*/  LDG.E.64 R68, desc[UR36][R8.64+0x8] ;  /* 0x0000082408447981 */ /* 0x000f28000c1e1b00 */
[----:B0-----:R-:W4:Y:S01]  /*d5d0*/  LDG.E.64 R66, desc[UR36][R46.64] ;  /* 0x000000242e427981 */ /* 0x001f22000c1e1b00 */
[----:B------:R-:W0:Y:S01]  /*d5e0*/  @!P1 LDC.64 R90, c[0x0][0x5f0] ;  /* 0x00017c00ff5a9b82 */ /* 0x000e220000000a00 */
[----:B--2---:R-:W-:-:S08]  /*d5f0*/  DMUL R82, R82, R84 ;  /* 0x0000005452527228 */ /* 0x004fd00000000000 */
[----:B---3--:R-:W-:-:S08]  /*d600*/  DFMA R76, R76, R80, R82 ;  /* 0x000000504c4c722b */ /* 0x008fd00000000052 */
[----:B----4-:R-:W-:-:S08]  /*d610*/  DFMA R76, R86, R88, R76 ;  /* 0x00000058564c722b */ /* 0x010fd0000000004c */
[----:B------:R-:W-:Y:S02]  /*d620*/  DFMA R72, R72, R74, R76 ;  /* 0x0000004a4848722b */ /* 0x000fe4000000004c */
[----:B------:R-:W-:-:S08]  /*d630*/  DMUL R68, R70, R68 ;  /* 0x0000004446447228 */ /* 0x000fd00000000000 */
[----:B------:R-:W-:Y:S01]  /*d640*/  DFMA R72, R66, R72, R68 ;  /* 0x000000484248722b */ /* 0x000fe20000000044 */
[----:B------:R-:W2:Y:S04]  /*d650*/  LDG.E.64 R66, desc[UR36][R26.64] ;  /* 0x000000241a427981 */ /* 0x000ea8000c1e1b00 */
[----:B------:R-:W2:Y:S04]  /*d660*/  LDG.E.64 R68, desc[UR36][R58.64+0x8] ;  /* 0x000008243a447981 */ /* 0x000ea8000c1e1b00 */
[----:B------:R1:W-:Y:S04]  /*d670*/  STG.E.64 desc[UR36][R60.64+-0x310000], R72 ;  /* 0xcf0000483c007986 */ /* 0x0003e8000c101b24 */
[----:B0-----:R-:W3:Y:S01]  /*d680*/  @!P1 LDG.E.64 R76, desc[UR36][R90.64+0x8] ;  /* 0x000008245a4c9981 */ /* 0x001ee2000c1e1b00 */
[----:B--2---:R-:W-:-:S03]  /*d690*/  DMUL R66, R66, R68 ;  /* 0x0000004442427228 */ /* 0x004fc60000000000 */
[----:B---3--:R-:W-:Y:S04]  /*d6a0*/  @!P1 STG.E.64 desc[UR36][R50.64+0x12c000], R76 ;  /* 0x12c0004c32009986 */ /* 0x008fe8000c101b24 */
[----:B------:R0:W-:Y:S04]  /*d6b0*/  STG.E.64 desc[UR36][R62.64+-0x310000], R66 ;  /* 0xcf0000423e007986 */ /* 0x0001e8000c101b24 */
[----:B------:R-:W2:Y:S04]  /*d6c0*/  LDG.E.64 R82, desc[UR36][R42.64] ;  /* 0x000000242a527981 */ /* 0x000ea8000c1e1b00 */
[----:B------:R-:W2:Y:S04]  /*d6d0*/  LDG.E.64 R84, desc[UR36][R10.64+0x418] ;  /* 0x000418240a547981 */ /* 0x000ea8000c1e1b00 */
[----:B------:R-:W3:Y:S04]  /*d6e0*/  LDG.E.64 R78, desc[UR36][R44.64] ;  /* 0x000000242c4e7981 */ /* 0x000ee8000c1e1b00 */
[----:B------:R-:W3:Y:S04]  /*d6f0*/  LDG.E.64 R80, desc[UR36][R10.64+0x410] ;  /* 0x000410240a507981 */ /* 0x000ee8000c1e1b00 */
[----:B------:R-:W4:Y:S04]  /*d700*/  LDG.E.64 R86, desc[UR36][R40.64] ;  /* 0x0000002428567981 */ /* 0x000f28000c1e1b00 */
[----:B------:R-:W4:Y:S04]  /*d710*/  LDG.E.64 R88, desc[UR36][R12.64+0x410] ;  /* 0x000410240c587981 */ /* 0x000f28000c1e1b00 */
[----:B-1----:R-:W4:Y:S04]  /*d720*/  LDG.E.64 R72, desc[UR36][R38.64] ;  /* 0x0000002426487981 */ /* 0x002f28000c1e1b00 */
[----:B------:R-:W4:Y:S04]  /*d730*/  LDG.E.64 R74, desc[UR36][R12.64+0x418] ;  /* 0x000418240c4a7981 */ /* 0x000f28000c1e1b00 */
[----:B------:R-:W4:Y:S04]  /*d740*/  LDG.E.64 R70, desc[UR36][R4.64] ;  /* 0x0000002404467981 */ /* 0x000f28000c1e1b00 */
        /* <DEDUP_REMOVED lines=52> */
[----:B--2---:R-:W-:-:S08]  /*da90*/  DMUL R82, R82, R84 ;  /* 0x0000005452527228 */ /* 0x004fd00000000000 */
[----:B---3--:R-:W-:-:S08]  /*daa0*/  DFMA R78, R78, R80, R82 ;  /* 0x000000504e4e722b */ /* 0x008fd00000000052 */
[----:B----4-:R-:W-:Y:S01]  /*dab0*/  DFMA R78, R86, R88, R78 ;  /* 0x00000058564e722b */ /* 0x010fe2000000004e */
[----:B------:R-:W0:Y:S07]  /*dac0*/  @!P1 LDC.64 R86, c[0x0][0x5f0] ;  /* 0x00017c00ff569b82 */ /* 0x000e2e0000000a00 */
        /* <DEDUP_REMOVED lines=20> */
[----:B0-----:R-:W4:Y:S04]  /*dc10*/  LDG.E.64 R66, desc[UR36][R46.64] ;  /* 0x000000242e427981 */ /* 0x001f28000c1e1b00 */
[----:B------:R-:W4:Y:S01]  /*dc20*/  LDG.E.64 R58, desc[UR36][R58.64+0x28] ;  /* 0x000028243a3a7981 */ /* 0x000f22000c1e1b00 */
[----:B--2---:R-:W-:-:S08]  /*dc30*/  DMUL R76, R76, R78 ;  /* 0x0000004e4c4c7228 */ /* 0x004fd00000000000 */
[----:B---3--:R-:W-:Y:S01]  /*dc40*/  DFMA R68, R68, R74, R76 ;  /* 0x0000004a4444722b */ /* 0x008fe2000000004c */
[----:B------:R-:W0:Y:S07]  /*dc50*/  @!P1 LDC.64 R74, c[0x0][0x5f0] ;  /* 0x00017c00ff4a9b82 */ /* 0x000e2e0000000a00 */
[----:B----4-:R-:W-:-:S08]  /*dc60*/  DFMA R68, R80, R82, R68 ;  /* 0x000000525044722b */ /* 0x010fd00000000044 */
[----:B------:R-:W-:Y:S02]  /*dc70*/  DFMA R68, R72, R84, R68 ;  /* 0x000000544844722b */ /* 0x000fe40000000044 */
[----:B------:R-:W-:Y:S01]  /*dc80*/  DMUL R10, R4, R8 ;  /* 0x00000008040a7228 */ /* 0x000fe20000000000 */
[----:B------:R-:W2:Y:S07]  /*dc90*/  LDG.E.64 R4, desc[UR36][R26.64] ;  /* 0x000000241a047981 */ /* 0x000eae000c1e1b00 */
[----:B------:R-:W-:-:S07]  /*dca0*/  DFMA R10, R66, R68, R10 ;  /* 0x00000044420a722b */ /* 0x000fce000000000a */
[----:B------:R1:W-:Y:S04]  /*dcb0*/  STG.E.64 desc[UR36][R60.64+0x30000], R10 ;  /* 0x0300000a3c007986 */ /* 0x0003e8000c101b24 */
[----:B0-----:R-:W3:Y:S01]  /*dcc0*/  @!P1 LDG.E.64 R8, desc[UR36][R74.64+0x28] ;  /* 0x000028244a089981 */ /* 0x001ee2000c1e1b00 */
[----:B--2---:R-:W-:-:S03]  /*dcd0*/  DMUL R4, R4, R58 ;  /* 0x0000003a04047228 */ /* 0x004fc60000000000 */
[----:B---3--:R1:W-:Y:S04]  /*dce0*/  @!P1 STG.E.64 desc[UR36][R50.64+0x13c000], R8 ;  /* 0x13c0000832009986 */ /* 0x0083e8000c101b24 */
[----:B------:R1:W-:Y:S04]  /*dcf0*/  STG.E.64 desc[UR36][R62.64+0x30000], R4 ;  /* 0x030000043e007986 */ /* 0x0003e8000c101b24 */
[----:B------:R1:W5:Y:S02]  /*dd00*/  LDG.E R70, desc[UR36][R48.64] ;  /* 0x0000002430467981 */ /* 0x000364000c1e1900 */
.L_x_335:
[----:B------:R-:W-:Y:S05]  /*dd10*/  BSYNC.RECONVERGENT B0 ;  /* 0x0000000000007941 */ /* 0x000fea0003800200 */
.L_x_334:
[----:B-----5:R-:W-:Y:S01]  /*dd20*/  ISETP.LT.OR P1, PT, R55, R70, P0 ;  /* 0x000000463700720c */ /* 0x020fe20000721670 */
[----:B------:R-:W-:Y:S01]  /*dd30*/  BSSY.RECONVERGENT B0, `(.L_x_336) ;  /* 0x000003c000007945 */ /* 0x000fe20003800200 */
[----:B---3--:R-:W-:-:S04]  /*dd40*/  IMAD.WIDE.U32 R2, R54, 0x8, R2 ;  /* 0x0000000836027825 */ /* 0x008fc800078e0002 */
[----:B-1----:R-:W-:-:S04]  /*dd50*/  IMAD.WIDE.U32 R52, R54, 0x8, R52 ;  /* 0x0000000836347825 */ /* 0x002fc800078e0034 */
[----:B0-----:R-:W-:-:S03]  /*dd60*/  IMAD.WIDE.U32 R64, R54, 0x8, R64 ;  /* 0x0000000836407825 */ /* 0x001fc600078e0040 */
[----:B------:R-:W-:Y:S05]  /*dd70*/  @P1 BRA `(.L_x_337) ;  /* 0x0000000000dc1947 */ /* 0x000fea0003800000 */
[----:B------:R-:W0:Y:S01]  /*dd80*/  LDC.64 R8, c[0x0][0x5d8] ;  /* 0x00017600ff087b82 */ /* 0x000e220000000a00 */
[----:B------:R-:W3:Y:S04]  /*dd90*/  LDG.E.64 R10, desc[UR36][R26.64] ;  /* 0x000000241a0a7981 */ /* 0x000ee8000c1e1b00 */
[----:B------:R-:W4:Y:S03]  /*dda0*/  LDG.E.64 R60, desc[UR36][R2.64] ;  /* 0x00000024023c7981 */ /* 0x000f26000c1e1b00 */
[----:B------:R-:W2:Y:S01]  /*ddb0*/  LDC.64 R4, c[0x0][0x678] ;  /* 0x00019e00ff047b82 */ /* 0x000ea20000000a00 */
[----:B0-----:R-:W3:Y:S04]  /*ddc0*/  LDG.E.64 R12, desc[UR36][R8.64] ;  /* 0x00000024080c7981 */ /* 0x001ee8000c1e1b00 */
[----:B--2---:R-:W4:Y:S01]  /*ddd0*/  LDG.E.64 R62, desc[UR36][R4.64] ;  /* 0x00000024043e7981 */ /* 0x004f22000c1e1b00 */
[----:B---3--:R-:W-:Y:S01]  /*dde0*/  DMUL R58, R10, R12 ;  /* 0x0000000c0a3a7228 */ /* 0x008fe20000000000 */
[----:B------:R-:W-:-:S02]  /*ddf0*/  IADD3 R10, P1, PT, R52, 0x4000000, RZ ;  /* 0x04000000340a7810 */ /* 0x000fc40007f3e0ff */
[----:B------:R-:W-:Y:S02]  /*de00*/  IADD3 R12, P2, PT, R64, 0x4000000, RZ ;  /* 0x04000000400c7810 */ /* 0x000fe40007f5e0ff */
[----:B------:R-:W-:Y:S01]  /*de10*/  IADD3.X R11, PT, PT, RZ, R53, RZ, P1, !PT ;  /* 0x00000035ff0b7210 */ /* 0x000fe20000ffe4ff */
[----:B----4-:R-:W-:Y:S02]  /*de20*/  DMUL R60, R60, R62 ;  /* 0x0000003e3c3c7228 */ /* 0x010fe40000000000 */
[----:B------:R-:W-:-:S05]  /*de30*/  IMAD.X R13, RZ, RZ, R65, P2 ;  /* 0x000000ffff0d7224 */ /* 0x000fca00010e0641 */
[----:B------:R0:W-:Y:S04]  /*de40*/  STG.E.64 desc[UR36][R10.64+-0x3e0000], R60 ;  /* 0xc200003c0a007986 */ /* 0x0001e8000c101b24 */
[----:B------:R1:W-:Y:S04]  /*de50*/  STG.E.64 desc[UR36][R12.64+-0x3e0000], R58 ;  /* 0xc200003a0c007986 */ /* 0x0003e8000c101b24 */
[----:B------:R-:W2:Y:S04]  /*de60*/  LDG.E.64 R68, desc[UR36][R2.64] ;  /* 0x0000002402447981 */ /* 0x000ea8000c1e1b00 */
[----:B------:R-:W2:Y:S04]  /*de70*/  LDG.E.64 R70, desc[UR36][R4.64+0x8] ;  /* 0x0000082404467981 */ /* 0x000ea8000c1e1b00 */
[----:B------:R-:W3:Y:S04]  /*de80*/  LDG.E.64 R62, desc[UR36][R26.64] ;  /* 0x000000241a3e7981 */ /* 0x000ee8000c1e1b00 */
[----:B------:R-:W3:Y:S01]  /*de90*/  LDG.E.64 R66, desc[UR36][R8.64+0x8] ;  /* 0x0000082408427981 */ /* 0x000ee2000c1e1b00 */
[----:B--2---:R-:W-:-:S02]  /*dea0*/  DMUL R68, R68, R70 ;  /* 0x0000004644447228 */ /* 0x004fc40000000000 */
[----:B---3--:R-:W-:-:S05]  /*deb0*/  DMUL R62, R62, R66 ;  /* 0x000000423e3e7228 */ /* 0x008fca0000000000 */
[----:B------:R2:W-:Y:S04]  /*dec0*/  STG.E.64 desc[UR36][R10.64+-0x310000], R68 ;  /* 0xcf0000440a007986 */ /* 0x0005e8000c101b24 */
[----:B------:R3:W-:Y:S04]  /*ded0*/  STG.E.64 desc[UR36][R12.64+-0x310000], R62 ;  /* 0xcf00003e0c007986 */ /* 0x0007e8000c101b24 */
[----:B0-----:R-:W4:Y:S04]  /*dee0*/  LDG.E.64 R60, desc[UR36][R2.64] ;  /* 0x00000024023c7981 */ /* 0x001f28000c1e1b00 */
[----:B------:R-:W4:Y:S04]  /*def0*/  LDG.E.64 R70, desc[UR36][R4.64+0x10] ;  /* 0x0000102404467981 */ /* 0x000f28000c1e1b00 */
[----:B------:R-:W2:Y:S04]  /*df00*/  LDG.E.64 R66, desc[UR36][R26.64] ;  /* 0x000000241a427981 */ /* 0x000ea8000c1e1b00 */
[----:B-1----:R-:W2:Y:S01]  /*df10*/  LDG.E.64 R58, desc[UR36][R8.64+0x10] ;  /* 0x00001024083a7981 */ /* 0x002ea2000c1e1b00 */
[----:B----4-:R-:W-:-:S02]  /*df20*/  DMUL R60, R60, R70 ;  /* 0x000000463c3c7228 */ /* 0x010fc40000000000 */
[----:B--2---:R-:W-:-:S05]  /*df30*/  DMUL R58, R66, R58 ;  /* 0x0000003a423a7228 */ /* 0x004fca0000000000 */
[----:B------:R0:W-:Y:S04]  /*df40*/  STG.E.64 desc[UR36][R10.64+-0x240000], R60 ;  /* 0xdc00003c0a007986 */ /* 0x0001e8000c101b24 */
[----:B------:R1:W-:Y:S04]  /*df50*/  STG.E.64 desc[UR36][R12.64+-0x240000], R58 ;  /* 0xdc00003a0c007986 */ /* 0x0003e8000c101b24 */
[----:B------:R-:W2:Y:S04]  /*df60*/  LDG.E.64 R68, desc[UR36][R2.64] ;  /* 0x0000002402447981 */ /* 0x000ea8000c1e1b00 */
[----:B------:R-:W2:Y:S04]  /*df70*/  LDG.E.64 R70, desc[UR36][R4.64+0x18] ;  /* 0x0000182404467981 */ /* 0x000ea8000c1e1b00 */
[----:B------:R-:W4:Y:S04]  /*df80*/  LDG.E.64 R66, desc[UR36][R26.64] ;  /* 0x000000241a427981 */ /* 0x000f28000c1e1b00 */
[----:B---3--:R-:W4:Y:S01]  /*df90*/  LDG.E.64 R62, desc[UR36][R8.64+0x18] ;  /* 0x00001824083e7981 */ /* 0x008f22000c1e1b00 */
[----:B--2---:R-:W-:-:S02]  /*dfa0*/  DMUL R68, R68, R70 ;  /* 0x0000004644447228 */ /* 0x004fc40000000000 */
[----:B----4-:R-:W-:-:S05]  /*dfb0*/  DMUL R62, R66, R62 ;  /* 0x0000003e423e7228 */ /* 0x010fca0000000000 */
        /* <DEDUP_REMOVED lines=18> */
[----:B------:R0:W5:Y:S02]  /*e0e0*/  LDG.E R70, desc[UR36][R14.64] ;  /* 0x000000240e467981 */ /* 0x000164000c1e1900 */
.L_x_337:
[----:B------:R-:W-:Y:S05]  /*e0f0*/  BSYNC.RECONVERGENT B0 ;  /* 0x0000000000007941 */ /* 0x000fea0003800200 */
.L_x_336:
[----:B-----5:R-:W-:Y:S01]  /*e100*/  ISETP.GE.AND P1, PT, R55, R70, PT ;  /* 0x000000463700720c */ /* 0x020fe20003f26270 */
[----:B------:R-:W-:-:S12]  /*e110*/  BSSY.RECONVERGENT B0, `(.L_x_338) ;  /* 0x0000042000007945 */ /* 0x000fd80003800200 */
[----:B------:R-:W-:Y:S05]  /*e120*/  @P1 BRA `(.L_x_339) ;  /* 0x0000000400001947 */ /* 0x000fea0003800000 */
[----:B------:R-:W-:-:S04]  /*e130*/  IADD3 R70, PT, PT, R70, -0x1, RZ ;  /* 0xffffffff46467810 */ /* 0x000fc80007ffe0ff */
[----:B------:R-:W-:-:S13]  /*e140*/  ISETP.NE.AND P1, PT, R55, R70, PT ;  /* 0x000000463700720c */ /* 0x000fda0003f25270 */
[----:B0-----:R-:W0:Y:S02]  /*e150*/  @!P1 LDC.64 R12, c[0x0][0x5f8] ;  /* 0x00017e00ff0c9b82 */ /* 0x001e240000000a00 */
[----:B0-----:R-:W3:Y:S06]  /*e160*/  @!P1 LDG.E.64 R10, desc[UR36][R12.64] ;  /* 0x000000240c0a9981 */ /* 0x001eec000c1e1b00 */
[----:B------:R-:W2:Y:S01]  /*e170*/  LDC.64 R4, c[0x0][0x600] ;  /* 0x00018000ff047b82 */ /* 0x000ea20000000a00 */
[----:B------:R-:W-:-:S05]  /*e180*/  IADD3 R8, P2, PT, R52, 0x4000000, RZ ;  /* 0x0400000034087810 */ /* 0x000fca0007f5e0ff */
[----:B------:R-:W-:Y:S01]  /*e190*/  IMAD.X R9, RZ, RZ, R53, P2 ;  /* 0x000000ffff097224 */ /* 0x000fe200010e0635 */
[----:B---3--:R0:W-:Y:S04]  /*e1a0*/  @!P1 STG.E.64 desc[UR36][R50.64+0x140000], R10 ;  /* 0x1400000a32009986 */ /* 0x0081e8000c101b24 */
[----:B------:R-:W-:Y:S04]  /*e1b0*/  @!P1 STG.E.64 desc[UR36][R8.64+0x100000], RZ ;  /* 0x100000ff08009986 */ /* 0x000fe8000c101b24 */
[----:B------:R-:W3:Y:S04]  /*e1c0*/  @!P1 LDG.E.64 R14, desc[UR36][R26.64] ;  /* 0x000000241a0e9981 */ /* 0x000ee8000c1e1b00 */
[----:B--2---:R-:W3:Y:S01]  /*e1d0*/  @!P1 LDG.E.64 R58, desc[UR36][R4.64] ;  /* 0x00000024043a9981 */ /* 0x004ee2000c1e1b00 */
[----:B------:R-:W-:-:S04]  /*e1e0*/  IADD3 R0, P2, PT, R64, 0x4000000, RZ ;  /* 0x0400000040007810 */ /* 0x000fc80007f5e0ff */
[----:B------:R-:W-:Y:S01]  /*e1f0*/  IADD3.X R57, PT, PT, RZ, R65, RZ, P2, !PT ;  /* 0x00000041ff397210 */ /* 0x000fe200017fe4ff */
[----:B0-----:R-:W-:-:S03]  /*e200*/  @!P1 IMAD.MOV.U32 R10, RZ, RZ, R0 ;  /* 0x000000ffff0a9224 */ /* 0x001fc600078e0000 */
[----:B------:R-:W-:Y:S01]  /*e210*/  @!P1 MOV R11, R57 ;  /* 0x00000039000b9202 */ /* 0x000fe20000000f00 */
[----:B---3--:R-:W-:-:S07]  /*e220*/  @!P1 DMUL R14, R14, R58 ;  /* 0x0000003a0e0e9228 */ /* 0x008fce0000000000 */
[----:B------:R0:W-:Y:S04]  /*e230*/  @!P1 STG.E.64 desc[UR36][R10.64+0x100000], R14 ;  /* 0x1000000e0a009986 */ /* 0x0001e8000c101b24 */
[----:B------:R-:W2:Y:S04]  /*e240*/  @!P1 LDG.E.64 R12, desc[UR36][R12.64+0x8] ;  /* 0x000008240c0c9981 */ /* 0x000ea8000c1e1b00 */
[----:B--2---:R1:W-:Y:S04]  /*e250*/  @!P1 STG.E.64 desc[UR36][R50.64+0x144000], R12 ;  /* 0x1440000c32009986 */ /* 0x0043e8000c101b24 */
[----:B------:R-:W-:Y:S04]  /*e260*/  @P1 STG.E.64 desc[UR36][R8.64+0x100000], RZ ;  /* 0x100000ff08001986 */ /* 0x000fe8000c101b24 */
[----:B------:R-:W2:Y:S04]  /*e270*/  @P1 LDG.E.64 R58, desc[UR36][R26.64] ;  /* 0x000000241a3a1981 */ /* 0x000ea8000c1e1b00 */
[----:B------:R-:W2:Y:S01]  /*e280*/  @P1 LDG.E.64 R60, desc[UR36][R4.64] ;  /* 0x00000024043c1981 */ /* 0x000ea2000c1e1b00 */
[----:B------:R-:W-:Y:S01]  /*e290*/  @P1 IMAD.MOV.U32 R10, RZ, RZ, R0 ;  /* 0x000000ffff0a1224 */ /* 0x000fe200078e0000 */
[----:B------:R-:W-:Y:S01]  /*e2a0*/  @P1 MOV R11, R57 ;  /* 0x00000039000b1202 */ /* 0x000fe20000000f00 */
[----:B------:R-:W1:Y:S01]  /*e2b0*/  @!P1 LDC.64 R62, c[0x0][0x5f8] ;  /* 0x00017e00ff3e9b82 */ /* 0x000e620000000a00 */
[----:B--2---:R-:W-:-:S07]  /*e2c0*/  @P1 DMUL R58, R58, R60 ;  /* 0x0000003c3a3a1228 */ /* 0x004fce0000000000 */
[----:B------:R2:W-:Y:S04]  /*e2d0*/  @P1 STG.E.64 desc[UR36][R10.64+0x100000], R58 ;  /* 0x1000003a0a001986 */ /* 0x0005e8000c101b24 */
[----:B------:R-:W-:Y:S04]  /*e2e0*/  STG.E.64 desc[UR36][R8.64+0x1d0000], RZ ;  /* 0x1d0000ff08007986 */ /* 0x000fe8000c101b24 */
[----:B0-----:R-:W3:Y:S04]  /*e2f0*/  LDG.E.64 R14, desc[UR36][R26.64] ;  /* 0x000000241a0e7981 */ /* 0x001ee8000c1e1b00 */
[----:B------:R-:W3:Y:S02]  /*e300*/  LDG.E.64 R60, desc[UR36][R4.64+0x8] ;  /* 0x00000824043c7981 */ /* 0x000ee4000c1e1b00 */
[----:B---3--:R-:W-:-:S07]  /*e310*/  DMUL R14, R14, R60 ;  /* 0x0000003c0e0e7228 */ /* 0x008fce0000000000 */
[----:B------:R0:W-:Y:S04]  /*e320*/  STG.E.64 desc[UR36][R10.64+0x1d0000], R14 ;  /* 0x1d00000e0a007986 */ /* 0x0001e8000c101b24 */
[----:B-1----:R-:W3:Y:S01]  /*e330*/  @!P1 LDG.E.64 R12, desc[UR36][R62.64+0x10] ;  /* 0x000010243e0c9981 */ /* 0x002ee2000c1e1b00 */
[----:B------:R-:W1:Y:S03]  /*e340*/  @!P1 LDC.64 R66, c[0x0][0x5f8] ;  /* 0x00017e00ff429b82 */ /* 0x000e660000000a00 */
[----:B---3--:R3:W-:Y:S04]  /*e350*/  @!P1 STG.E.64 desc[UR36][R50.64+0x148000], R12 ;  /* 0x1480000c32009986 */ /* 0x0087e8000c101b24 */
[----:B------:R-:W-:Y:S04]  /*e360*/  STG.E.64 desc[UR36][R8.64+0x2a0000], RZ ;  /* 0x2a0000ff08007986 */ /* 0x000fe8000c101b24 */
[----:B------:R-:W4:Y:S04]  /*e370*/  LDG.E.64 R60, desc[UR36][R26.64] ;  /* 0x000000241a3c7981 */ /* 0x000f28000c1e1b00 */
[----:B--2---:R-:W4:Y:S02]  /*e380*/  LDG.E.64 R58, desc[UR36][R4.64+0x10] ;  /* 0x00001024043a7981 */ /* 0x004f24000c1e1b00 */
[----:B----4-:R-:W-:-:S07]  /*e390*/  DMUL R58, R60, R58 ;  /* 0x0000003a3c3a7228 */ /* 0x010fce0000000000 */
[----:B------:R2:W-:Y:S04]  /*e3a0*/  STG.E.64 desc[UR36][R10.64+0x2a0000], R58 ;  /* 0x2a00003a0a007986 */ /* 0x0005e8000c101b24 */
[----:B-1----:R-:W4:Y:S01]  /*e3b0*/  @!P1 LDG.E.64 R60, desc[UR36][R66.64+0x18] ;  /* 0x00001824423c9981 */ /* 0x002f22000c1e1b00 */
[----:B------:R-:W1:Y:S03]  /*e3c0*/  @!P1 LDC.64 R62, c[0x0][0x5f8] ;  /* 0x00017e00ff3e9b82 */ /* 0x000e660000000a00 */
[----:B----4-:R4:W-:Y:S04]  /*e3d0*/  @!P1 STG.E.64 desc[UR36][R50.64+0x14c000], R60 ;  /* 0x14c0003c32009986 */ /* 0x0109e8000c101b24 */
[----:B------:R-:W-:Y:S04]  /*e3e0*/  STG.E.64 desc[UR36][R8.64+0x370000], RZ ;  /* 0x370000ff08007986 */ /* 0x000fe8000c101b24 */
[----:B0-----:R-:W2:Y:S04]  /*e3f0*/  LDG.E.64 R14, desc[UR36][R26.64] ;  /* 0x000000241a0e7981 */ /* 0x001ea8000c1e1b00 */
[----:B---3--:R-:W2:Y:S02]  /*e400*/  LDG.E.64 R12, desc[UR36][R4.64+0x18] ;  /* 0x00001824040c7981 */ /* 0x008ea4000c1e1b00 */
[----:B--2---:R-:W-:-:S07]  /*e410*/  DMUL R12, R14, R12 ;  /* 0x0000000c0e0c7228 */ /* 0x004fce0000000000 */
[----:B------:R0:W-:Y:S04]  /*e420*/  STG.E.64 desc[UR36][R10.64+0x370000], R12 ;  /* 0x3700000c0a007986 */ /* 0x0001e8000c101b24 */
[----:B-1----:R-:W2:Y:S01]  /*e430*/  @!P1 LDG.E.64 R14, desc[UR36][R62.64+0x20] ;  /* 0x000020243e0e9981 */ /* 0x002ea2000c1e1b00 */
[----:B------:R-:W1:Y:S03]  /*e440*/  @!P1 LDC.64 R66, c[0x0][0x5f8] ;  /* 0x00017e00ff429b82 */ /* 0x000e660000000a00 */
[----:B--2---:R3:W-:Y:S04]  /*e450*/  @!P1 STG.E.64 desc[UR36][R50.64+0x150000], R14 ;  /* 0x1500000e32009986 */ /* 0x0047e8000c101b24 */
[----:B------:R3:W-:Y:S04]  /*e460*/  STG.E.64 desc[UR36][R8.64+0x440000], RZ ;  /* 0x440000ff08007986 */ /* 0x0007e8000c101b24 */
[----:B------:R-:W2:Y:S04]  /*e470*/  LDG.E.64 R58, desc[UR36][R26.64] ;  /* 0x000000241a3a7981 */ /* 0x000ea8000c1e1b00 */
[----:B----4-:R-:W2:Y:S02]  /*e480*/  LDG.E.64 R60, desc[UR36][R4.64+0x20] ;  /* 0x00002024043c7981 */ /* 0x010ea4000c1e1b00 */
[----:B--2---:R-:W-:-:S07]  /*e490*/  DMUL R58, R58, R60 ;  /* 0x0000003c3a3a7228 */ /* 0x004fce0000000000 */
[----:B------:R3:W-:Y:S04]  /*e4a0*/  STG.E.64 desc[UR36][R10.64+0x440000], R58 ;  /* 0x4400003a0a007986 */ /* 0x0007e8000c101b24 */
[----:B-1----:R-:W2:Y:S04]  /*e4b0*/  @!P1 LDG.E.64 R60, desc[UR36][R66.64+0x28] ;  /* 0x00002824423c9981 */ /* 0x002ea8000c1e1b00 */
[----:B--2---:R3:W-:Y:S04]  /*e4c0*/  @!P1 STG.E.64 desc[UR36][R50.64+0x154000], R60 ;  /* 0x1540003c32009986 */ /* 0x0047e8000c101b24 */
[----:B------:R3:W-:Y:S04]  /*e4d0*/  STG.E.64 desc[UR36][R8.64+0x510000], RZ ;  /* 0x510000ff08007986 */ /* 0x0007e8000c101b24 */
[----:B------:R-:W2:Y:S04]  /*e4e0*/  LDG.E.64 R62, desc[UR36][R4.64+0x28] ;  /* 0x00002824043e7981 */ /* 0x000ea8000c1e1b00 */
[----:B0-----:R-:W2:Y:S02]  /*e4f0*/  LDG.E.64 R12, desc[UR36][R26.64] ;  /* 0x000000241a0c7981 */ /* 0x001ea4000c1e1b00 */
[----:B--2---:R-:W-:-:S07]  /*e500*/  DMUL R12, R12, R62 ;  /* 0x0000003e0c0c7228 */ /* 0x004fce0000000000 */
[----:B------:R3:W-:Y:S04]  /*e510*/  STG.E.64 desc[UR36][R10.64+0x510000], R12 ;  /* 0x5100000c0a007986 */ /* 0x0007e8000c101b24 */
[----:B------:R3:W5:Y:S02]  /*e520*/  LDG.E R70, desc[UR36][R48.64] ;  /* 0x0000002430467981 */ /* 0x000764000c1e1900 */
.L_x_339:
[----:B------:R-:W-:Y:S05]  /*e530*/  BSYNC.RECONVERGENT B0 ;  /* 0x0000000000007941 */ /* 0x000fea0003800200 */
.L_x_338:
[----:B-----5:R-:W-:Y:S01]  /*e540*/  ISETP.LT.OR P1, PT, R55, R70, P0 ;  /* 0x000000463700720c */ /* 0x020fe20000721670 */
[----:B------:R-:W-:-:S12]  /*e550*/  BSSY.RECONVERGENT B0, `(.L_x_340) ;  /* 0x0000026000007945 */ /* 0x000fd80003800200 */
[----:B------:R-:W-:Y:S05]  /*e560*/  @P1 BRA `(.L_x_341) ;  /* 0x0000000000901947 */ /* 0x000fea0003800000 */
[----:B0-23--:R-:W0:Y:S01]  /*e570*/  LDC.64 R58, c[0x0][0x600] ;  /* 0x00018000ff3a7b82 */ /* 0x00de220000000a00 */
[----:B------:R-:W-:-:S05]  /*e580*/  IADD3 R14, P1, PT, R52, 0x4000000, RZ ;  /* 0x04000000340e7810 */ /* 0x000fca0007f3e0ff */
[----:B------:R-:W-:-:S05]  /*e590*/  IMAD.X R15, RZ, RZ, R53, P1 ;  /* 0x000000ffff0f7224 */ /* 0x000fca00008e0635 */
[----:B------:R-:W-:Y:S04]  /*e5a0*/  STG.E.64 desc[UR36][R14.64+0x100000], RZ ;  /* 0x100000ff0e007986 */ /* 0x000fe8000c101b24 */
[----:B------:R-:W2:Y:S04]  /*e5b0*/  LDG.E.64 R4, desc[UR36][R26.64] ;  /* 0x000000241a047981 */ /* 0x000ea8000c1e1b00 */
[----:B0-----:R-:W2:Y:S01]  /*e5c0*/  LDG.E.64 R8, desc[UR36][R58.64] ;  /* 0x000000243a087981 */ /* 0x001ea2000c1e1b00 */
        /* <DEDUP_REMOVED lines=14> */
[----:B------:R3:W-:Y:S04]  /*e6b0*/  STG.E.64 desc[UR36][R14.64+0x370000], RZ ;  /* 0x370000ff0e007986 */ /* 0x0007e8000c101b24 */
[----:B0-----:R-:W4:Y:S04]  /*e6c0*/  LDG.E.64 R4, desc[UR36][R26.64] ;  /* 0x000000241a047981 */ /* 0x001f28000c1e1b00 */
[----:B------:R-:W4:Y:S02]  /*e6d0*/  LDG.E.64 R12, desc[UR36][R58.64+0x18] ;  /* 0x000018243a0c7981 */ /* 0x000f24000c1e1b00 */
[----:B----4-:R-:W-:-:S07]  /*e6e0*/  DMUL R4, R4, R12 ;  /* 0x0000000c04047228 */ /* 0x010fce0000000000 */
[----:B------:R3:W-:Y:S04]  /*e6f0*/  STG.E.64 desc[UR36][R60.64+0x370000], R4 ;  /* 0x370000043c007986 */ /* 0x0007e8000c101b24 */
[----:B------:R3:W-:Y:S04]  /*e700*/  STG.E.64 desc[UR36][R14.64+0x440000], RZ ;  /* 0x440000ff0e007986 */ /* 0x0007e8000c101b24 */
[----:B-1----:R-:W4:Y:S04]  /*e710*/  LDG.E.64 R8, desc[UR36][R26.64] ;  /* 0x000000241a087981 */ /* 0x002f28000c1e1b00 */
[----:B------:R-:W4:Y:S02]  /*e720*/  LDG.E.64 R12, desc[UR36][R58.64+0x20] ;  /* 0x000020243a0c7981 */ /* 0x000f24000c1e1b00 */
[----:B----4-:R-:W-:-:S07]  /*e730*/  DMUL R8, R8, R12 ;  /* 0x0000000c08087228 */ /* 0x010fce0000000000 */
[----:B------:R3:W-:Y:S04]  /*e740*/  STG.E.64 desc[UR36][R60.64+0x440000], R8 ;  /* 0x440000083c007986 */ /* 0x0007e8000c101b24 */
[----:B------:R3:W-:Y:S04]  /*e750*/  STG.E.64 desc[UR36][R14.64+0x510000], RZ ;  /* 0x510000ff0e007986 */ /* 0x0007e8000c101b24 */
[----:B------:R-:W4:Y:S04]  /*e760*/  LDG.E.64 R12, desc[UR36][R58.64+0x28] ;  /* 0x000028243a0c7981 */ /* 0x000f28000c1e1b00 */
[----:B--2---:R-:W4:Y:S02]  /*e770*/  LDG.E.64 R10, desc[UR36][R26.64] ;  /* 0x000000241a0a7981 */ /* 0x004f24000c1e1b00 */
[----:B----4-:R-:W-:-:S07]  /*e780*/  DMUL R10, R10, R12 ;  /* 0x0000000c0a0a7228 */ /* 0x010fce0000000000 */
[----:B------:R3:W-:Y:S04]  /*e790*/  STG.E.64 desc[UR36][R60.64+0x510000], R10 ;  /* 0x5100000a3c007986 */ /* 0x0007e8000c101b24 */
[----:B------:R3:W5:Y:S02]  /*e7a0*/  LDG.E R70, desc[UR36][R48.64] ;  /* 0x0000002430467981 */ /* 0x000764000c1e1900 */
.L_x_341:
[----:B------:R-:W-:Y:S05]  /*e7b0*/  BSYNC.RECONVERGENT B0 ;  /* 0x0000000000007941 */ /* 0x000fea0003800200 */
.L_x_340:
[----:B-----5:R-:W-:Y:S01]  /*e7c0*/  ISETP.GE.AND P1, PT, R55, R70, PT ;  /* 0x000000463700720c */ /* 0x020fe20003f26270 */
[----:B------:R-:W-:-:S12]  /*e7d0*/  BSSY.RECONVERGENT B0, `(.L_x_342) ;  /* 0x00000b2000007945 */ /* 0x000fd80003800200 */
[----:B------:R-:W-:Y:S05]  /*e7e0*/  @P1 BRA `(.L_x_343) ;  /* 0x0000000800c01947 */ /* 0x000fea0003800000 */
[----:B---3--:R-:W1:Y:S01]  /*e7f0*/  LDC.64 R4, c[0x0][0x3d0] ;  /* 0x0000f400ff047b82 */ /* 0x008e620000000a00 */
[----:B------:R-:W3:Y:S04]  /*e800*/  LDG.E R0, desc[UR36][R36.64] ;  /* 0x0000002424007981 */ /* 0x000ee8000c1e1900 */
[----:B------:R-:W3:Y:S03]  /*e810*/  LDG.E R9, desc[UR36][R34.64] ;  /* 0x0000002422097981 */ /* 0x000ee6000c1e1900 */
[----:B0-----:R-:W0:Y:S01]  /*e820*/  LDC.64 R10, c[0x0][0x610] ;  /* 0x00018400ff0a7b82 */ /* 0x001e220000000a00 */
[----:B------:R-:W4:Y:S04]  /*e830*/  LDG.E R13, desc[UR36][R32.64] ;  /* 0x00000024200d7981 */ /* 0x000f28000c1e1900 */
[----:B------:R-:W4:Y:S04]  /*e840*/  LDG.E.64 R66, desc[UR36][R42.64] ;  /* 0x000000242a427981 */ /* 0x000f28000c1e1b00 */
[----:B------:R-:W4:Y:S04]  /*e850*/  LDG.E.64 R14, desc[UR36][R44.64] ;  /* 0x000000242c0e7981 */ /* 0x000f28000c1e1b00 */
[----:B------:R-:W4:Y:S04]  /*e860*/  LDG.E.64 R70, desc[UR36][R40.64] ;  /* 0x0000002428467981 */ /* 0x000f28000c1e1b00 */
[----:B-1----:R-:W4:Y:S04]  /*e870*/  LDG.E R4, desc[UR36][R4.64+0x2c] ;  /* 0x00002c2404047981 */ /* 0x002f28000c1e1900 */
[----:B------:R-:W4:Y:S04]  /*e880*/  LDG.E.64 R74, desc[UR36][R38.64] ;  /* 0x00000024264a7981 */ /* 0x000f28000c1e1b00 */
[----:B--2---:R-:W2:Y:S01]  /*e890*/  LDG.E.64 R58, desc[UR36][R26.64] ;  /* 0x000000241a3a7981 */ /* 0x004ea2000c1e1b00 */
[----:B---3--:R-:W-:-:S04]  /*e8a0*/  IMAD R9, R0, 0x5, R9 ;  /* 0x0000000500097824 */ /* 0x008fc800078e0209 */
[----:B------:R-:W-:Y:S02]  /*e8b0*/  VIADD R9, R9, 0xfffffffa ;  /* 0xfffffffa09097836 */ /* 0x000fe40000000000 */
[----:B----4-:R-:W-:Y:S02]  /*e8c0*/  IMAD R13, R0, 0x5, R13 ;  /* 0x00000005000d7824 */ /* 0x010fe400078e020d */
[----:B------:R-:W-:-:S04]  /*e8d0*/  IMAD R9, R9, R4, RZ ;  /* 0x0000000409097224 */ /* 0x000fc800078e02ff */
[----:B0-----:R-:W-:Y:S01]  /*e8e0*/  IMAD.WIDE R8, R9, 0x8, R10 ;  /* 0x0000000809087825 */ /* 0x001fe200078e020a */
[----:B------:R-:W-:-:S04]  /*e8f0*/  IADD3 R13, PT, PT, R13, -0x1, RZ ;  /* 0xffffffff0d0d7810 */ /* 0x000fc80007ffe0ff */
[----:B------:R-:W3:Y:S01]  /*e900*/  LDG.E.64 R68, desc[UR36][R8.64+0x8] ;  /* 0x0000082408447981 */ /* 0x000ee2000c1e1b00 */
[----:B------:R-:W-:-:S03]  /*e910*/  IMAD R13, R4, R13, RZ ;  /* 0x0000000d040d7224 */ /* 0x000fc600078e02ff */
[----:B------:R-:W4:Y:S01]  /*e920*/  LDG.E.64 R62, desc[UR36][R8.64] ;  /* 0x00000024083e7981 */ /* 0x000f22000c1e1b00 */
[----:B------:R-:W-:Y:S01]  /*e930*/  IMAD.WIDE R10, R13, 0x8, R10 ;  /* 0x000000080d0a7825 */ /* 0x000fe200078e020a */
[----:B------:R-:W0:Y:S02]  /*e940*/  LDC.64 R4, c[0x0][0x608] ;  /* 0x00018200ff047b82 */ /* 0x000e240000000a00 */
[----:B------:R-:W2:Y:S04]  /*e950*/  LDG.E.64 R12, desc[UR36][R2.64] ;  /* 0x00000024020c7981 */ /* 0x000ea8000c1e1b00 */
[----:B------:R-:W2:Y:S04]  /*e960*/  LDG.E.64 R72, desc[UR36][R10.64] ;  /* 0x000000240a487981 */ /* 0x000ea8000c1e1b00 */
[----:B------:R-:W2:Y:S04]  /*e970*/  LDG.E.64 R76, desc[UR36][R10.64+0x8] ;  /* 0x000008240a4c7981 */ /* 0x000ea8000c1e1b00 */
[----:B0-----:R-:W2:Y:S01]  /*e980*/  LDG.E.64 R60, desc[UR36][R4.64] ;  /* 0x00000024043c7981 */ /* 0x001ea2000c1e1b00 */
[----:B---3--:R-:W-:-:S08]  /*e990*/  DMUL R66, R66, R68 ;  /* 0x0000004442427228 */ /* 0x008fd00000000000 */
[----:B----4-:R-:W-:-:S08]  /*e9a0*/  DFMA R14, R14, R62, R66 ;  /* 0x0000003e0e0e722b */ /* 0x010fd00000000042 */
[----:B--2---:R-:W-:-:S08]  /*e9b0*/  DFMA R14, R70, R72, R14 ;  /* 0x00000048460e722b */ /* 0x004fd0000000000e */
[----:B------:R-:W-:-:S08]  /*e9c0*/  DFMA R14, R74, R76, R14 ;  /* 0x0000004c4a0e722b */ /* 0x000fd0000000000e */
[----:B------:R-:W-:Y:S01]  /*e9d0*/  DMUL R62, R12, R14 ;  /* 0x0000000e0c3e7228 */ /* 0x000fe20000000000 */
[----:B------:R-:W-:Y:S02]  /*e9e0*/  IADD3 R12, P1, PT, R52, 0x4000000, RZ ;  /* 0x04000000340c7810 */ /* 0x000fe40007f3e0ff */
[----:B------:R-:W-:Y:S01]  /*e9f0*/  IADD3 R14, P2, PT, R64, 0x4000000, RZ ;  /* 0x04000000400e7810 */ /* 0x000fe20007f5e0ff */
[----:B------:R-:W-:Y:S02]  /*ea00*/  DMUL R58, R58, R60 ;  /* 0x0000003c3a3a7228 */ /* 0x000fe40000000000 */
[----:B------:R-:W-:Y:S01]  /*ea10*/  IMAD.X R13, RZ, RZ, R53, P1 ;  /* 0x000000ffff0d7224 */ /* 0x000fe200008e0635 */
[----:B------:R-:W-:-:S04]  /*ea20*/  IADD3.X R15, PT, PT, RZ, R65, RZ, P2, !PT ;  /* 0x00000041ff0f7210 */ /* 0x000fc800017fe4ff */
[----:B------:R-:W-:Y:S04]  /*ea30*/  STG.E.64 desc[UR36][R12.64+0x5e0000], R62 ;  /* 0x5e00003e0c007986 */ /* 0x000fe8000c101b24 */
        /* <DEDUP_REMOVED lines=16> */
[----:B------:R-:W-:Y:S02]  /*eb40*/  DMUL R66, R66, R68 ;  /* 0x0000004442427228 */ /* 0x000fe40000000000 */
[----:B------:R-:W-:-:S05]  /*eb50*/  DMUL R58, R60, R58 ;  /* 0x0000003a3c3a7228 */ /* 0x000fca0000000000 */
        /* <DEDUP_REMOVED lines=32> */
[----:B------:R-:W-:-:S02]  /*ed60*/  IADD3 R12, P1, PT, R52, 0x5000000, RZ ;  /* 0x05000000340c7810 */ /* 0x000fc40007f3e0ff */
[----:B------:R-:W-:-:S03]  /*ed70*/  IADD3 R14, P2, PT, R64, 0x5000000, RZ ;  /* 0x05000000400e7810 */ /* 0x000fc60007f5e0ff */
[----:B------:R-:W-:Y:S01]  /*ed80*/  IMAD.X R13, RZ, RZ, R53, P1 ;  /* 0x000000ffff0d7224 */ /* 0x000fe200008e0635 */
[----:B------:R-:W-:Y:S01]  /*ed90*/  IADD3.X R15, PT, PT, RZ, R65, RZ, P2, !PT ;  /* 0x00000041ff0f7210 */ /* 0x000fe200017fe4ff */
        /* <DEDUP_REMOVED lines=82> */
[----:B------:R1:W-:Y:S04]  /*f2c0*/  STG.E.64 desc[UR36][R12.64+-0x470000], R60 ;  /* 0xb900003c0c007986 */ /* 0x0003e8000c101b24 */
[----:B------:R1:W-:Y:S04]  /*f2d0*/  STG.E.64 desc[UR36][R14.64+-0x470000], R58 ;  /* 0xb900003a0e007986 */ /* 0x0003e8000c101b24 */
[----:B------:R1:W5:Y:S02]  /*f2e0*/  LDG.E R70, desc[UR36][R48.64] ;  /* 0x0000002430467981 */ /* 0x000364000c1e1900 */
.L_x_343:
[----:B------:R-:W-:Y:S05]  /*f2f0*/  BSYNC.RECONVERGENT B0 ;  /* 0x0000000000007941 */ /* 0x000fea0003800200 */
.L_x_342:
[----:B-----5:R-:W-:Y:S01]  /*f300*/  ISETP.LT.OR P0, PT, R55, R70, P0 ;  /* 0x000000463700720c */ /* 0x020fe20000701670 */
[----:B------:R-:W-:-:S12]  /*f310*/  BSSY.RECONVERGENT B0, `(.L_x_344) ;  /* 0x00000d0000007945 */ /* 0x000fd80003800200 */
[----:B------:R-:W-:Y:S05]  /*f320*/  @P0 BRA `(.L_x_345) ;  /* 0x0000000c00380947 */ /* 0x000fea0003800000 */
[----:B0--3--:R-:W0:Y:S01]  /*f330*/  LDC.64 R10, c[0x0][0x440] ;  /* 0x00011000ff0a7b82 */ /* 0x009e220000000a00 */
[----:B------:R-:W3:Y:S04]  /*f340*/  LDG.E R57, desc[UR36][R36.64] ;  /* 0x0000002424397981 */ /* 0x000ee8000c1e1900 */
[----:B------:R-:W3:Y:S03]  /*f350*/  LDG.E R0, desc[UR36][R34.64] ;  /* 0x0000002422007981 */ /* 0x000ee6000c1e1900 */
[----:B------:R-:W4:Y:S01]  /*f360*/  LDC.64 R4, c[0x0][0x618] ;  /* 0x00018600ff047b82 */ /* 0x000f220000000a00 */
[----:B-1----:R-:W4:Y:S04]  /*f370*/  LDG.E R12, desc[UR36][R32.64] ;  /* 0x00000024200c7981 */ /* 0x002f28000c1e1900 */
[----:B--2---:R-:W2:Y:S04]  /*f380*/  LDG.E.64 R58, desc[UR36][R42.64] ;  /* 0x000000242a3a7981 */ /* 0x004ea8000c1e1b00 */
[----:B------:R-:W2:Y:S04]  /*f390*/  LDG.E.64 R62, desc[UR36][R40.64] ;  /* 0x00000024283e7981 */ /* 0x000ea8000c1e1b00 */
[----:B------:R-:W2:Y:S04]  /*f3a0*/  LDG.E.64 R68, desc[UR36][R38.64] ;  /* 0x0000002426447981 */ /* 0x000ea8000c1e1b00 */
[----:B0-----:R-:W2:Y:S01]  /*f3b0*/  LDG.E R11, desc[UR36][R10.64+0x2c] ;  /* 0x00002c240a0b7981 */ /* 0x001ea2000c1e1900 */
[----:B---3--:R-:W-:-:S03]  /*f3c0*/  IMAD R8, R57, 0x5, R0 ;  /* 0x0000000539087824 */ /* 0x008fc600078e0200 */
[----:B------:R-:W3:Y:S01]  /*f3d0*/  LDG.E R0, desc[UR36][R6.64] ;  /* 0x0000002406007981 */ /* 0x000ee2000c1e1900 */
[----:B------:R-:W-:Y:S02]  /*f3e0*/  VIADD R8, R8, 0xffffffbe ;  /* 0xffffffbe08087836 */ /* 0x000fe40000000000 */
[----:B----4-:R-:W-:Y:S02]  /*f3f0*/  IMAD R12, R57, 0x5, R12 ;  /* 0x00000005390c7824 */ /* 0x010fe400078e020c */
[----:B--2---:R-:W-:-:S04]  /*f400*/  IMAD R9, R8, R11, RZ ;  /* 0x0000000b08097224 */ /* 0x004fc800078e02ff */
[----:B------:R-:W-:Y:S01]  /*f410*/  IMAD.WIDE R8, R9, 0x8, R4 ;  /* 0x0000000809087825 */ /* 0x000fe200078e0204 */
[----:B------:R-:W-:-:S04]  /*f420*/  IADD3 R12, PT, PT, R12, -0x3d, RZ ;  /* 0xffffffc30c0c7810 */ /* 0x000fc80007ffe0ff */
[----:B------:R-:W2:Y:S01]  /*f430*/  LDG.E.64 R60, desc[UR36][R8.64+0x8] ;  /* 0x00000824083c7981 */ /* 0x000ea2000c1e1b00 */
[----:B------:R-:W-:-:S03]  /*f440*/  IMAD R15, R11, R12, RZ ;  /* 0x0000000c0b0f7224 */ /* 0x000fc600078e02ff */
[----:B------:R-:W4:Y:S01]  /*f450*/  LDG.E.64 R10, desc[UR36][R44.64] ;  /* 0x000000242c0a7981 */ /* 0x000f22000c1e1b00 */
[----:B------:R-:W-:-:S03]  /*f460*/  IMAD.WIDE R4, R15, 0x8, R4 ;  /* 0x000000080f047825 */ /* 0x000fc600078e0204 */
[----:B------:R-:W4:Y:S04]  /*f470*/  LDG.E.64 R12, desc[UR36][R8.64] ;  /* 0x00000024080c7981 */ /* 0x000f28000c1e1b00 */
[----:B------:R-:W4:Y:S04]  /*f480*/  LDG.E.64 R66, desc[UR36][R4.64] ;  /* 0x0000002404427981 */ /* 0x000f28000c1e1b00 */
[----:B------:R-:W4:Y:S04]  /*f490*/  LDG.E.64 R70, desc[UR36][R4.64+0x8] ;  /* 0x0000082404467981 */ /* 0x000f28000c1e1b00 */
[----:B------:R-:W4:Y:S01]  /*f4a0*/  LDG.E.64 R14, desc[UR36][R2.64] ;  /* 0x00000024020e7981 */ /* 0x000f22000c1e1b00 */
[----:B---3--:R-:W-:Y:S01]  /*f4b0*/  ISETP.GT.AND P1, PT, R0, 0x1d, PT ;  /* 0x0000001d0000780c */ /* 0x008fe20003f24270 */
[----:B------:R-:W-:-:S12]  /*f4c0*/  IMAD.MOV.U32 R0, RZ, RZ, 0x33 ;  /* 0x00000033ff007424 */ /* 0x000fd800078e00ff */
[----:B------:R-:W-:-:S04]  /*f4d0*/  @!P1 ISETP.GT.AND P0, PT, R57, 0x1d, PT ;  /* 0x0000001d3900980c */ /* 0x000fc80003f04270 */
[----:B------:R-:W-:-:S04]  /*f4e0*/  @!P1 SEL R0, R55, 0x33, P0 ;  /* 0x0000003337009807 */ /* 0x000fc80000000000 */
[----:B------:R-:W-:Y:S01]  /*f4f0*/  ISETP.NE.AND P0, PT, R55, R0, PT ;  /* 0x000000003700720c */ /* 0x000fe20003f05270 */
[----:B--2---:R-:W-:-:S08]  /*f500*/  DMUL R58, R58, R60 ;  /* 0x0000003c3a3a7228 */ /* 0x004fd00000000000 */
[----:B----4-:R-:W-:Y:S01]  /*f510*/  DFMA R12, R10, R12, R58 ;  /* 0x0000000c0a0c722b */ /* 0x010fe2000000003a */
[----:B------:R-:W0:Y:S01]  /*f520*/  LDC.64 R10, c[0x0][0x608] ;  /* 0x00018200ff0a7b82 */ /* 0x000e220000000a00 */
[----:B------:R-:W2:Y:S06]  /*f530*/  LDG.E.64 R58, desc[UR36][R26.64] ;  /* 0x000000241a3a7981 */ /* 0x000eac000c1e1b00 */
[----:B------:R-:W-:Y:S01]  /*f540*/  DFMA R12, R62, R66, R12 ;  /* 0x000000423e0c722b */ /* 0x000fe2000000000c */
[----:B------:R-:W1:Y:S07]  /*f550*/  @!P0 LDC.64 R62, c[0x0][0x620] ;  /* 0x00018800ff3e8b82 */ /* 0x000e6e0000000a00 */
[----:B------:R-:W-:Y:S01]  /*f560*/  DFMA R68, R68, R70, R12 ;  /* 0x000000464444722b */ /* 0x000fe2000000000c */
[----:B------:R-:W-:-:S04]  /*f570*/  IADD3 R12, P1, PT, R52, 0x4000000, RZ ;  /* 0x04000000340c7810 */ /* 0x000fc80007f3e0ff */
[----:B------:R-:W-:-:S03]  /*f580*/  IADD3.X R13, PT, PT, RZ, R53, RZ, P1, !PT ;  /* 0x00000035ff0d7210 */ /* 0x000fc60000ffe4ff */
[----:B------:R-:W-:Y:S01]  /*f590*/  DMUL R68, R14, R68 ;  /* 0x000000440e447228 */ /* 0x000fe20000000000 */
[----:B0-----:R-:W2:Y:S06]  /*f5a0*/  LDG.E.64 R60, desc[UR36][R10.64] ;  /* 0x000000240a3c7981 */ /* 0x001eac000c1e1b00 */
[----:B------:R0:W-:Y:S04]  /*f5b0*/  STG.E.64 desc[UR36][R12.64+0x5e0000], R68 ;  /* 0x5e0000440c007986 */ /* 0x0001e8000c101b24 */
[----:B-1----:R-:W3:Y:S01]  /*f5c0*/  @!P0 LDG.E.64 R62, desc[UR36][R62.64] ;  /* 0x000000243e3e8981 */ /* 0x002ee2000c1e1b00 */
[----:B------:R-:W-:-:S05]  /*f5d0*/  IADD3 R14, P1, PT, R64, 0x4000000, RZ ;  /* 0x04000000400e7810 */ /* 0x000fca0007f3e0ff */
[----:B------:R-:W-:Y:S01]  /*f5e0*/  IMAD.X R15, RZ, RZ, R65, P1 ;  /* 0x000000ffff0f7224 */ /* 0x000fe200008e0641 */
[----:B--2---:R-:W-:Y:S01]  /*f5f0*/  DMUL R58, R58, R60 ;  /* 0x0000003c3a3a7228 */ /* 0x004fe20000000000 */
[----:B---3--:R1:W-:Y:S06]  /*f600*/  @!P0 STG.E.64 desc[UR36][R50.64+0x158000], R62 ;  /* 0x1580003e32008986 */ /* 0x0083ec000c101b24 */
[----:B------:R2:W-:Y:S04]  /*f610*/  STG.E.64 desc[UR36][R14.64+0x5e0000], R58 ;  /* 0x5e00003a0e007986 */ /* 0x0005e8000c101b24 */
[----:B------:R-:W3:Y:S04]  /*f620*/  LDG.E.64 R72, desc[UR36][R42.64] ;  /* 0x000000242a487981 */ /* 0x000ee8000c1e1b00 */
        /* <DEDUP_REMOVED lines=8> */
[----:B-1----:R-:W0:Y:S03]  /*f6b0*/  @!P0 LDC.64 R62, c[0x0][0x620] ;  /* 0x00018800ff3e8b82 */ /* 0x002e260000000a00 */
[----:B--2---:R-:W2:Y:S01]  /*f6c0*/  LDG.E.64 R58, desc[UR36][R26.64] ;  /* 0x000000241a3a7981 */ /* 0x004ea2000c1e1b00 */
[----:B---3--:R-:W-:-:S08]  /*f6d0*/  DMUL R72, R72, R74 ;  /* 0x0000004a48487228 */ /* 0x008fd00000000000 */
[----:B----4-:R-:W-:-:S08]  /*f6e0*/  DFMA R66, R66, R70, R72 ;  /* 0x000000464242722b */ /* 0x010fd00000000048 */
[----:B------:R-:W-:-:S08]  /*f6f0*/  DFMA R66, R68, R76, R66 ;  /* 0x0000004c4442722b */ /* 0x000fd00000000042 */
[----:B------:R-:W-:-:S08]  /*f700*/  DFMA R66, R78, R80, R66 ;  /* 0x000000504e42722b */ /* 0x000fd00000000042 */
[----:B------:R-:W-:Y:S01]  /*f710*/  DMUL R66, R60, R66 ;  /* 0x000000423c427228 */ /* 0x000fe20000000000 */
[----:B------:R-:W2:Y:S06]  /*f720*/  LDG.E.64 R60, desc[UR36][R10.64+0x8] ;  /* 0x000008240a3c7981 */ /* 0x000eac000c1e1b00 */
[----:B------:R1:W-:Y:S04]  /*f730*/  STG.E.64 desc[UR36][R12.64+0x6b0000], R66 ;  /* 0x6b0000420c007986 */ /* 0x0003e8000c101b24 */
[----:B0-----:R-:W3:Y:S01]  /*f740*/  @!P0 LDG.E.64 R62, desc[UR36][R62.64+0x8] ;  /* 0x000008243e3e8981 */ /* 0x001ee2000c1e1b00 */
[----:B--2---:R-:W-:-:S03]  /*f750*/  DMUL R58, R58, R60 ;  /* 0x0000003c3a3a7228 */ /* 0x004fc60000000000 */
[----:B---3--:R0:W-:Y:S04]  /*f760*/  @!P0 STG.E.64 desc[UR36][R50.64+0x15c000], R62 ;  /* 0x15c0003e32008986 */ /* 0x0081e8000c101b24 */
[----:B------:R2:W-:Y:S04]  /*f770*/  STG.E.64 desc[UR36][R14.64+0x6b0000], R58 ;  /* 0x6b00003a0e007986 */ /* 0x0005e8000c101b24 */
        /* <DEDUP_REMOVED lines=8> */
[----:B------:R-:W4:Y:S01]  /*f800*/  LDG.E.64 R60, desc[UR36][R2.64] ;  /* 0x00000024023c7981 */ /* 0x000f22000c1e1b00 */
[----:B0-----:R-:W0:Y:S03]  /*f810*/  @!P0 LDC.64 R62, c[0x0][0x620] ;  /* 0x00018800ff3e8b82 */ /* 0x001e260000000a00 */
        /* <DEDUP_REMOVED lines=26> */
[----:B------:R-:W-:Y:S01]  /*f9c0*/  DFMA R66, R12, R66, R68 ;  /* 0x000000420c42722b */ /* 0x000fe20000000044 */
[----:B------:R-:W-:-:S04]  /*f9d0*/  IADD3 R12, P1, PT, R52, 0x5000000, RZ ;  /* 0x05000000340c7810 */ /* 0x000fc80007f3e0ff */
[----:B------:R-:W-:-:S03]  /*f9e0*/  IADD3.X R13, PT, PT, RZ, R53, RZ, P1, !PT ;  /* 0x00000035ff0d7210 */ /* 0x000fc60000ffe4ff */
[----:B------:R-:W-:Y:S01]  /*f9f0*/  DMUL R66, R60, R66 ;  /* 0x000000423c427228 */ /* 0x000fe20000000000 */
[----:B------:R-:W2:Y:S06]  /*fa00*/  LDG.E.64 R60, desc[UR36][R10.64+0x18] ;  /* 0x000018240a3c7981 */ /* 0x000eac000c1e1b00 */
[----:B------:R1:W-:Y:S04]  /*fa10*/  STG.E.64 desc[UR36][R12.64+-0x7b0000], R66 ;  /* 0x850000420c007986 */ /* 0x0003e8000c101b24 */
[----:B0-----:R-:W3:Y:S01]  /*fa20*/  @!P0 LDG.E.64 R62, desc[UR36][R62.64+0x18] ;  /* 0x000018243e3e8981 */ /* 0x001ee2000c1e1b00 */
        /* <DEDUP_REMOVED lines=78> */
[----:B-1----:R-:W4:Y:S04]  /*ff10*/  LDG.E.64 R66, desc[UR36][R38.64] ;  /* 0x0000002426427981 */ /* 0x002f28000c1e1b00 */
[----:B------:R-:W4:Y:S01]  /*ff20*/  LDG.E.64 R60, desc[UR36][R2.64] ;  /* 0x00000024023c7981 */ /* 0x000f22000c1e1b00 */
[----:B0-----:R-:W0:Y:S03]  /*ff30*/  @!P0 LDC.64 R58, c[0x0][0x620] ;  /* 0x00018800ff3a8b82 */ /* 0x001e260000000a00 */
        /* <DEDUP_REMOVED lines=8> */
[----:B0-----:R-:W2:Y:S01]  /*ffc0*/  @!P0 LDG.E.64 R4, desc[UR36][R58.64+0x38] ;  /* 0x000038243a048981 */ /* 0x001ea2000c1e1b00 */
[----:B------:R-:W-:-:S03]  /*ffd0*/  DMUL R8, R8, R10 ;  /* 0x0000000a08087228 */ /* 0x000fc60000000000 */
[----:B--2---:R1:W-:Y:S04]  /*ffe0*/  @!P0 STG.E.64 desc[UR36][R50.64+0x174000], R4 ;  /* 0x1740000432008986 */ /* 0x0043e8000c101b24 */
[----:B------:R1:W-:Y:S04]  /*fff0*/  STG.E.64 desc[UR36][R14.64+-0x470000], R8 ;  /* 0xb90000080e007986 */ /* 0x0003e8000c101b24 */
[----:B------:R1:W5:Y:S02]  /*10000*/  LDG.E R70, desc[UR36][R48.64] ;  /* 0x0000002430467981 */ /* 0x000364000c1e1900 */
.L_x_345:
[----:B------:R-:W-:Y:S05]  /*10010*/  BSYNC.RECONVERGENT B0 ;  /* 0x0000000000007941 */ /* 0x000fea0003800200 */
.L_x_344:
[----:B-----5:R-:W-:Y:S01]  /*10020*/  ISETP.GE.AND P0, PT, R55, R70, PT ;  /* 0x000000463700720c */ /* 0x020fe20003f06270 */
[----:B------:R-:W-:-:S12]  /*10030*/  BSSY.RECONVERGENT B1, `(.L_x_346) ;  /* 0x00000c3000017945 */ /* 0x000fd80003800200 */
[----:B------:R-:W-:Y:S05]  /*10040*/  @P0 BRA `(.L_x_347) ;  /* 0x0000000c00040947 */ /* 0x000fea0003800000 */
[----:B-1-3--:R-:W0:Y:S01]  /*10050*/  LDC.64 R4, c[0x0][0x538] ;  /* 0x00014e00ff047b82 */ /* 0x00ae220000000a00 */
[----:B------:R-:W3:Y:S01]  /*10060*/  LDG.E.64 R8, desc[UR36][R2.64] ;  /* 0x0000002402087981 */ /* 0x000ee2000c1e1b00 */
[----:B0-----:R-:W-:-:S05]  /*10070*/  IMAD.WIDE.U32 R12, R54, 0x8, R4 ;  /* 0x00000008360c7825 */ /* 0x001fca00078e0004 */
[----:B------:R-:W3:Y:S01]  /*10080*/  LDG.E.64 R14, desc[UR36][R12.64] ;  /* 0x000000240c0e7981 */ /* 0x000ee2000c1e1b00 */
[----:B------:R-:W-:Y:S01]  /*10090*/  MOV R4, 0x1 ;  /* 0x0000000100047802 */ /* 0x000fe20000000f00 */
        /* <DEDUP_REMOVED lines=15> */
[----:B------:R-:W-:Y:S01]  /*10190*/  IMAD.MOV.U32 R10, RZ, RZ, R14 ;  /* 0x000000ffff0a7224 */ /* 0x000fe200078e000e */
[----:B------:R-:W-:Y:S02]  /*101a0*/  MOV R11, R15 ;  /* 0x0000000f000b7202 */ /* 0x000fe40000000f00 */
[----:B------:R-:W-:-:S07]  /*101b0*/  MOV R0, 0x101d0 ;  /* 0x000101d000007802 */ /* 0x000fce0000000f00 */
[----:B----4-:R-:W-:Y:S05]  /*101c0*/  CALL.REL.NOINC `($__internal_4_$__cuda_sm20_div_rn_f64_full) ;  /* 0x0000003c000c7944 */ /* 0x010fea0003c00000 */
.L_x_349:
[----:B------:R-:W-:Y:S05]  /*101d0*/  BSYNC.RECONVERGENT B2 ;  /* 0x0000000000027941 */ /* 0x000fea0003800200 */
.L_x_348:
        /* <DEDUP_REMOVED lines=9> */
[----:B0-----:R0:W4:Y:S01]  /*10270*/  LDG.E R62, desc[UR36][R4.64+0x30] ;  /* 0x00003024043e7981 */ /* 0x001122000c1e1900 */
[----:B-1----:R-:W-:Y:S01]  /*10280*/  DSETP.GE.AND P0, PT, R58, UR4, PT ;  /* 0x000000043a007e2a */ /* 0x002fe2000bf06000 */
[----:B------:R-:W1:Y:S05]  /*10290*/  LDCU.64 UR4, c[0x0][0x628] ;  /* 0x0000c500ff0477ac */ /* 0x000e6a0008000a00 */
[----:B---3--:R-:W-:-:S02]  /*102a0*/  FSEL R68, R58, UR6, !P0 ;  /* 0x000000063a447c08 */ /* 0x008fc4000c000000 */
[----:B------:R-:W-:Y:S01]  /*102b0*/  FSEL R69, R59, UR7, !P0 ;  /* 0x000000073b457c08 */ /* 0x000fe2000c000000 */
[----:B0-----:R-:W0:Y:S05]  /*102c0*/  LDC.64 R4, c[0x0][0x628] ;  /* 0x00018a00ff047b82 */ /* 0x001e2a0000000a00 */
[----:B------:R-:W-:-:S06]  /*102d0*/  DMUL R68, R68, 8 ;  /* 0x4020000044447828 */ /* 0x000fcc0000000000 */
[----:B------:R-:W3:Y:S02]  /*102e0*/  F2I.F64.TRUNC R0, R68 ;  /* 0x0000004400007311 */ /* 0x000ee4000030d100 */
[----:B---3--:R-:W-:Y:S01]  /*102f0*/  SHF.R.S32.HI R58, RZ, 0x1f, R0 ;  /* 0x0000001fff3a7819 */ /* 0x008fe20000011400 */
[----:B--2---:R-:W-:-:S04]  /*10300*/  IMAD R9, R12, 0x5, R9 ;  /* 0x000000050c097824 */ /* 0x004fc800078e0209 */
[----:B------:R-:W-:-:S04]  /*10310*/  VIADD R9, R9, 0xfffffffa ;  /* 0xfffffffa09097836 */ /* 0x000fc80000000000 */
[----:B----4-:R-:W-:Y:S02]  /*10320*/  IMAD R11, R9, R62, RZ ;  /* 0x0000003e090b7224 */ /* 0x010fe400078e02ff */
[----:B------:R-:W2:Y:S03]  /*10330*/  LDG.E.64 R8, desc[UR36][R44.64] ;  /* 0x000000242c087981 */ /* 0x000ea6000c1e1b00 */
[----:B------:R-:W-:-:S04]  /*10340*/  IADD3 R10, P0, PT, R0, R11, RZ ;  /* 0x0000000b000a7210 */ /* 0x000fc80007f1e0ff */
[----:B------:R-:W-:Y:S02]  /*10350*/  LEA.HI.X.SX32 R57, R11, R58, 0x1, P0 ;  /* 0x0000003a0b397211 */ /* 0x000fe400000f0eff */
[----:B-1----:R-:W-:Y:S02]  /*10360*/  LEA R60, P0, R10, UR4, 0x3 ;  /* 0x000000040a3c7c11 */ /* 0x002fe4000f8018ff */
[----:B------:R-:W-:Y:S02]  /*10370*/  IADD3 R87, PT, PT, R0, R11, RZ ;  /* 0x0000000b00577210 */ /* 0x000fe40007ffe0ff */
[----:B------:R-:W-:-:S03]  /*10380*/  LEA.HI.X R61, R10, UR5, R57, 0x3, P0 ;  /* 0x000000050a3d7c11 */ /* 0x000fc600080f1c39 */
[----:B0-----:R-:W-:Y:S02]  /*10390*/  IMAD.WIDE R86, R87, 0x8, R4 ;  /* 0x0000000857567825 */ /* 0x001fe400078e0204 */
[----:B------:R-:W3:Y:S02]  /*103a0*/  LDG.E.64 R10, desc[UR36][R60.64+0x8] ;  /* 0x000008243c0a7981 */ /* 0x000ee4000c1e1b00 */
[----:B------:R-:W-:Y:S02]  /*103b0*/  IMAD R13, R12, 0x5, R13 ;  /* 0x000000050c0d7824 */ /* 0x000fe400078e020d */
[----:B------:R-:W4:Y:S02]  /*103c0*/  LDG.E.64 R86, desc[UR36][R86.64] ;  /* 0x0000002456567981 */ /* 0x000f24000c1e1b00 */
[----:B------:R-:W-:Y:S02]  /*103d0*/  VIADD R13, R13, 0xffffffff ;  /* 0xffffffff0d0d7836 */ /* 0x000fe40000000000 */
[----:B------:R-:W4:Y:S02]  /*103e0*/  LDG.E.64 R84, desc[UR36][R60.64+0x48] ;  /* 0x000048243c547981 */ /* 0x000f24000c1e1b00 */
[----:B------:R-:W-:-:S02]  /*103f0*/  IMAD R13, R62, R13, RZ ;  /* 0x0000000d3e0d7224 */ /* 0x000fc400078e02ff */
[----:B------:R-:W4:Y:S03]  /*10400*/  LDG.E.64 R74, desc[UR36][R60.64+0x50] ;  /* 0x000050243c4a7981 */ /* 0x000f26000c1e1b00 */
[CC--:B------:R-:W-:Y:S02]  /*10410*/  IADD3 R83, PT, PT, R0.reuse, R13.reuse, RZ ;  /* 0x0000000d00537210 */ /* 0x0c0fe40007ffe0ff */
[----:B------:R-:W-:-:S03]  /*10420*/  IADD3 R57, P0, PT, R0, R13, RZ ;  /* 0x0000000d00397210 */ /* 0x000fc60007f1e0ff */
[----:B------:R-:W-:Y:S01]  /*10430*/  IMAD.WIDE R82, R83, 0x8, R4 ;  /* 0x0000000853527825 */ /* 0x000fe200078e0204 */
[----:B------:R-:W-:Y:S01]  /*10440*/  LEA.HI.X.SX32 R58, R13, R58, 0x1, P0 ;  /* 0x0000003a0d3a7211 */ /* 0x000fe200000f0eff */
[----:B------:R-:W4:Y:S01]  /*10450*/  LDG.E.64 R4, desc[UR36][R26.64] ;  /* 0x000000241a047981 */ /* 0x000f22000c1e1b00 */
[----:B------:R-:W-:-:S03]  /*10460*/  LEA R12, P0, R57, UR4, 0x3 ;  /* 0x00000004390c7c11 */ /* 0x000fc6000f8018ff */
[----:B------:R-:W4:Y:S01]  /*10470*/  LDG.E.64 R82, desc[UR36][R82.64] ;  /* 0x0000002452527981 */ /* 0x000f22000c1e1b00 */
[----:B------:R-:W-:-:S05]  /*10480*/  LEA.HI.X R13, R57, UR5, R58, 0x3, P0 ;  /* 0x00000005390d7c11 */ /* 0x000fca00080f1c3a */
[----:B------:R-:W4:Y:S04]  /*10490*/  LDG.E.64 R78, desc[UR36][R12.64+0x8] ;  /* 0x000008240c4e7981 */ /* 0x000f28000c1e1b00 */
[----:B------:R-:W4:Y:S04]  /*104a0*/  LDG.E.64 R66, desc[UR36][R12.64+0x48] ;  /* 0x000048240c427981 */ /* 0x000f28000c1e1b00 */
[----:B------:R-:W4:Y:S01]  /*104b0*/  LDG.E.64 R62, desc[UR36][R12.64+0x50] ;  /* 0x000050240c3e7981 */ /* 0x000f22000c1e1b00 */
[----:B------:R-:W0:Y:S02]  /*104c0*/  I2F.F64 R58, R0 ;  /* 0x00000000003a7312 */ /* 0x000e240000201c00 */
[----:B0-----:R-:W-:-:S08]  /*104d0*/  DADD R68, R68, -R58 ;  /* 0x0000000044447229 */ /* 0x001fd0000000083a */
[C---:B------:R-:W-:Y:S02]  /*104e0*/  DADD R80, -R68.reuse, 1 ;  /* 0x3ff0000044507429 */ /* 0x040fe40000000100 */
[----:B--2---:R-:W-:-:S06]  /*104f0*/  DMUL R58, R68, R8 ;  /* 0x00000008443a7228 */ /* 0x004fcc0000000000 */
[----:B------:R-:W-:Y:S02]  /*10500*/  DMUL R8, R80, R8 ;  /* 0x0000000850087228 */ /* 0x000fe40000000000 */
[----:B---3--:R-:W-:-:S08]  /*10510*/  DMUL R10, R58, R10 ;  /* 0x0000000a3a0a7228 */ /* 0x008fd00000000000 */
[----:B----4-:R-:W-:Y:S02]  /*10520*/  DFMA R86, R8, R86, R10 ;  /* 0x000000560856722b */ /* 0x010fe4000000000a */
[-C--:B------:R-:W-:Y:S02]  /*10530*/  DMUL R10, R80, R72.reuse ;  /* 0x00000048500a7228 */ /* 0x080fe40000000000 */
[----:B------:R-:W-:-:S06]  /*10540*/  DMUL R72, R68, R72 ;  /* 0x0000004844487228 */ /* 0x000fcc0000000000 */
[----:B------:R-:W-:-:S08]  /*10550*/  DFMA R84, R10, R84, R86 ;  /* 0x000000540a54722b */ /* 0x000fd00000000056 */
[----:B------:R-:W-:Y:S02]  /*10560*/  DFMA R84, R72, R74, R84 ;  /* 0x0000004a4854722b */ /* 0x000fe40000000054 */
[-C--:B------:R-:W-:Y:S02]  /*10570*/  DMUL R74, R80, R76.reuse ;  /* 0x0000004c504a7228 */ /* 0x080fe40000000000 */
[----:B------:R-:W-:-:S06]  /*10580*/  DMUL R76, R68, R76 ;  /* 0x0000004c444c7228 */ /* 0x000fcc0000000000 */
[----:B------:R-:W-:Y:S02]  /*10590*/  DFMA R82, R74, R82, R84 ;  /* 0x000000524a52722b */ /* 0x000fe40000000054 */
[----:B------:R-:W-:-:S06]  /*105a0*/  DMUL R80, R80, R70 ;  /* 0x0000004650507228 */ /* 0x000fcc0000000000 */
[----:B------:R-:W-:Y:S02]  /*105b0*/  DFMA R78, R76, R78, R82 ;  /* 0x0000004e4c4e722b */ /* 0x000fe40000000052 */
[----:B------:R-:W-:-:S06]  /*105c0*/  DMUL R68, R68, R70 ;  /* 0x0000004644447228 */ /* 0x000fcc0000000000 */
[----:B------:R-:W-:-:S08]  /*105d0*/  DFMA R66, R80, R66, R78 ;  /* 0x000000425042722b */ /* 0x000fd0000000004e */
[----:B------:R-:W-:Y:S01]  /*105e0*/  DFMA R70, R68, R62, R66 ;  /* 0x0000003e4446722b */ /* 0x000fe20000000042 */
[----:B------:R-:W-:Y:S02]  /*105f0*/  IADD3 R66, P0, PT, R52, 0x5000000, RZ ;  /* 0x0500000034427810 */ /* 0x000fe40007f1e0ff */
[----:B------:R-:W-:-:S05]  /*10600*/  IADD3 R62, P1, PT, R64, 0x5000000, RZ ;  /* 0x05000000403e7810 */ /* 0x000fca0007f3e0ff */
[----:B------:R-:W-:Y:S01]  /*10610*/  DMUL R86, R14, R70 ;  /* 0x000000460e567228 */ /* 0x000fe20000000000 */
[----:B------:R-:W-:Y:S01]  /*10620*/  IMAD.X R67, RZ, RZ, R53, P0 ;  /* 0x000000ffff437224 */ /* 0x000fe200000e0635 */
[----:B------:R-:W-:-:S05]  /*10630*/  IADD3.X R63, PT, PT, RZ, R65, RZ, P1, !PT ;  /* 0x00000041ff3f7210 */ /* 0x000fca0000ffe4ff */
[----:B------:R0:W-:Y:S04]  /*10640*/  STG.E.64 desc[UR36][R66.64+-0x3a0000], R86 ;  /* 0xc600005642007986 */ /* 0x0001e8000c101b24 */
[----:B------:R-:W-:Y:S04]  /*10650*/  STG.E.64 desc[UR36][R62.64+-0x3a0000], R4 ;  /* 0xc60000043e007986 */ /* 0x000fe8000c101b24 */
[----:B------:R-:W2:Y:S04]  /*10660*/  LDG.E.64 R84, desc[UR36][R60.64+0x1250] ;  /* 0x001250243c547981 */ /* 0x000ea8000c1e1b00 */
[----:B------:R-:W3:Y:S04]  /*10670*/  LDG.E.64 R88, desc[UR36][R60.64+0x1248] ;  /* 0x001248243c587981 */ /* 0x000ee8000c1e1b00 */
[----:B------:R-:W4:Y:S04]  /*10680*/  LDG.E.64 R70, desc[UR36][R60.64+0x1290] ;  /* 0x001290243c467981 */ /* 0x000f28000c1e1b00 */
[----:B------:R-:W4:Y:S04]  /*10690*/  LDG.E.64 R78, desc[UR36][R60.64+0x1298] ;  /* 0x001298243c4e7981 */ /* 0x000f28000c1e1b00 */
[----:B------:R-:W4:Y:S04]  /*106a0*/  LDG.E.64 R82, desc[UR36][R12.64+0x1248] ;  /* 0x001248240c527981 */ /* 0x000f28000c1e1b00 */
[----:B0-----:R-:W4:Y:S01]  /*106b0*/  LDG.E.64 R86, desc[UR36][R12.64+0x1298] ;  /* 0x001298240c567981 */ /* 0x001f22000c1e1b00 */
[----:B--2---:R-:W-:-:S03]  /*106c0*/  DMUL R90, R58, R84 ;  /* 0x000000543a5a7228 */ /* 0x004fc60000000000 */
[----:B------:R-:W2:Y:S05]  /*106d0*/  LDG.E.64 R84, desc[UR36][R12.64+0x1250] ;  /* 0x001250240c547981 */ /* 0x000eaa000c1e1b00 */
[----:B---3--:R-:W-:Y:S01]  /*106e0*/  DFMA R90, R8, R88, R90 ;  /* 0x00000058085a722b */ /* 0x008fe2000000005a */
[----:B------:R-:W3:Y:S07]  /*106f0*/  LDG.E.64 R88, desc[UR36][R12.64+0x1290] ;  /* 0x001290240c587981 */ /* 0x000eee000c1e1b00 */
[----:B----4-:R-:W-:-:S08]  /*10700*/  DFMA R70, R10, R70, R90 ;  /* 0x000000460a46722b */ /* 0x010fd0000000005a */
[----:B------:R-:W-:-:S08]  /*10710*/  DFMA R70, R72, R78, R70 ;  /* 0x0000004e4846722b */ /* 0x000fd00000000046 */
[----:B------:R-:W-:-:S08]  /*10720*/  DFMA R70, R74, R82, R70 ;  /* 0x000000524a46722b */ /* 0x000fd00000000046 */
[----:B--2---:R-:W-:-:S08]  /*10730*/  DFMA R70, R76, R84, R70 ;  /* 0x000000544c46722b */ /* 0x004fd00000000046 */
[----:B---3--:R-:W-:-:S08]  /*10740*/  DFMA R70, R80, R88, R70 ;  /* 0x000000585046722b */ /* 0x008fd00000000046 */
[----:B------:R-:W-:-:S08]  /*10750*/  DFMA R70, R68, R86, R70 ;  /* 0x000000564446722b */ /* 0x000fd00000000046 */
[----:B------:R-:W-:-:S07]  /*10760*/  DMUL R86, R14, R70 ;  /* 0x000000460e567228 */ /* 0x000fce0000000000 */
        /* <DEDUP_REMOVED lines=58> */
[----:B------:R1:W-:Y:S04]  /*10b10*/  STG.E.64 desc[UR36][R62.64+-0x60000], R4 ;  /* 0xfa0000043e007986 */ /* 0x0003e8000c101b24 */
[----:B------:R-:W2:Y:S04]  /*10b20*/  LDG.E.64 R82, desc[UR36][R60.64+0x5b70] ;  /* 0x005b70243c527981 */ /* 0x000ea8000c1e1b00 */
[----:B------:R-:W3:Y:S04]  /*10b30*/  LDG.E.64 R78, desc[UR36][R60.64+0x5b68] ;  /* 0x005b68243c4e7981 */ /* 0x000ee8000c1e1b00 */
[----:B0-----:R-:W4:Y:S04]  /*10b40*/  LDG.E.64 R70, desc[UR36][R60.64+0x5bb0] ;  /* 0x005bb0243c467981 */ /* 0x001f28000c1e1b00 */
        /* <DEDUP_REMOVED lines=9> */
[----:B------:R-:W-:-:S08]  /*10be0*/  DFMA R70, R74, R88, R70 ;  /* 0x000000584a46722b */ /* 0x000fd00000000046 */
[----:B------:R-:W-:-:S08]  /*10bf0*/  DFMA R70, R76, R86, R70 ;  /* 0x000000564c46722b */ /* 0x000fd00000000046 */
[----:B------:R-:W-:-:S08]  /*10c00*/  DFMA R70, R80, R84, R70 ;  /* 0x000000545046722b */ /* 0x000fd00000000046 */
[----:B------:R-:W-:-:S08]  /*10c10*/  DFMA R70, R68, R92, R70 ;  /* 0x0000005c4446722b */ /* 0x000fd00000000046 */
[----:B------:R-:W-:-:S07]  /*10c20*/  DMUL R14, R14, R70 ;  /* 0x000000460e0e7228 */ /* 0x000fce0000000000 */
[----:B------:R1:W-:Y:S04]  /*10c30*/  STG.E.64 desc[UR36][R66.64+0x70000], R14 ;  /* 0x0700000e42007986 */ /* 0x0003e8000c101b24 */
[----:B------:R1:W-:Y:S04]  /*10c40*/  STG.E.64 desc[UR36][R62.64+0x70000], R4 ;  /* 0x070000043e007986 */ /* 0x0003e8000c101b24 */
[----:B------:R1:W5:Y:S02]  /*10c50*/  LDG.E R70, desc[UR36][R48.64] ;  /* 0x0000002430467981 */ /* 0x000364000c1e1900 */
.L_x_347:
[----:B------:R-:W-:Y:S05]  /*10c60*/  BSYNC.RECONVERGENT B1 ;  /* 0x0000000000017941 */ /* 0x000fea0003800200 */
.L_x_346:
[C---:B------:R-:W-:Y:S01]  /*10c70*/  ISETP.GT.U32.AND P0, PT, R55.reuse, 0x33, PT ;  /* 0x000000333700780c */ /* 0x040fe20003f04070 */
[----:B------:R-:W-:Y:S03]  /*10c80*/  BSSY.RECONVERGENT B1, `(.L_x_350) ;  /* 0x00000eb000017945 */ /* 0x000fe60003800200 */
[----:B-----5:R-:W-:-:S13]  /*10c90*/  ISETP.LT.OR P0, PT, R55, R70, P0 ;  /* 0x000000463700720c */ /* 0x020fda0000701670 */
[----:B------:R-:W-:Y:S05]  /*10ca0*/  @P0 BRA `(.L_x_351) ;  /* 0x0000000c00a00947 */ /* 0x000fea0003800000 */
[----:B-1-3--:R-:W0:Y:S01]  /*10cb0*/  LDC.64 R4, c[0x0][0x538] ;  /* 0x00014e00ff047b82 */ /* 0x00ae220000000a00 */
[----:B------:R-:W3:Y:S04]  /*10cc0*/  LDG.E.64 R8, desc[UR36][R2.64] ;  /* 0x0000002402087981 */ /* 0x000ee8000c1e1b00 */
[----:B------:R-:W5:Y:S04]  /*10cd0*/  LDG.E R0, desc[UR36][R6.64] ;  /* 0x0000002406007981 */ /* 0x000f68000c1e1900 */
[----:B------:R-:W4:Y:S01]  /*10ce0*/  LDG.E R70, desc[UR36][R36.64] ;  /* 0x0000002424467981 */ /* 0x000f22000c1e1900 */
[----:B0-----:R-:W-:-:S05]  /*10cf0*/  IMAD.WIDE.U32 R12, R54, 0x8, R4 ;  /* 0x00000008360c7825 */ /* 0x001fca00078e0004 */
[----:B------:R-:W3:Y:S01]  /*10d00*/  LDG.E.64 R14, desc[UR36][R12.64] ;  /* 0x000000240c0e7981 */ /* 0x000ee2000c1e1b00 */
        /* <DEDUP_REMOVED lines=16> */
[----:B----4-:R-:W-:Y:S02]  /*10e10*/  @!P1 ISETP.GT.AND P0, PT, R70, 0x1d, PT ;  /* 0x0000001d4600980c */ /* 0x010fe40003f04270 */
[----:B------:R-:W-:Y:S02]  /*10e20*/  MOV R2, 0x33 ;  /* 0x0000003300027802 */ /* 0x000fe40000000f00 */
[----:B------:R-:W-:-:S07]  /*10e30*/  @!P1 SEL R2, R55, 0x33, P0 ;  /* 0x0000003337029807 */ /* 0x000fce0000000000 */
[----:B------:R-:W-:Y:S05]  /*10e40*/  @P2 BRA P3, `(.L_x_353) ;  /* 0x0000000000102947 */ /* 0x000fea0001800000 */
[----:B------:R-:W-:Y:S01]  /*10e50*/  IMAD.MOV.U32 R10, RZ, RZ, R14 ;  /* 0x000000ffff0a7224 */ /* 0x000fe200078e000e */
[----:B------:R-:W-:Y:S02]  /*10e60*/  MOV R11, R15 ;  /* 0x0000000f000b7202 */ /* 0x000fe40000000f00 */
[----:B------:R-:W-:-:S07]  /*10e70*/  MOV R0, 0x10e90 ;  /* 0x00010e9000007802 */ /* 0x000fce0000000f00 */
[----:B------:R-:W-:Y:S05]  /*10e80*/  CALL.REL.NOINC `($__internal_4_$__cuda_sm20_div_rn_f64_full) ;  /* 0x0000002c00dc7944 */ /* 0x000fea0003c00000 */
.L_x_353:
[----:B------:R-:W-:Y:S05]  /*10e90*/  BSYNC.RECONVERGENT B2 ;  /* 0x0000000000027941 */ /* 0x000fea0003800200 */
.L_x_352:
[----:B------:R-:W0:Y:S01]  /*10ea0*/  LDC.64 R4, c[0x0][0x440] ;  /* 0x00011000ff047b82 */ /* 0x000e220000000a00 */
[----:B------:R-:W2:Y:S01]  /*10eb0*/  LDG.E R3, desc[UR36][R34.64] ;  /* 0x0000002422037981 */ /* 0x000ea2000c1e1900 */
[----:B------:R-:W1:Y:S03]  /*10ec0*/  LDCU.64 UR4, c[0x0][0x380] ;  /* 0x00007000ff0477ac */ /* 0x000e660008000a00 */
[----:B------:R-:W3:Y:S01]  /*10ed0*/  LDG.E R11, desc[UR36][R32.64] ;  /* 0x00000024200b7981 */ /* 0x000ee2000c1e1900 */
[----:B------:R-:W4:Y:S02]  /*10ee0*/  LDCU.64 UR6, c[0x0][0x380] ;  /* 0x00007000ff0677ac */ /* 0x000f240008000a00 */
[----:B------:R-:W2:Y:S01]  /*10ef0*/  LDC.64 R8, c[0x0][0x630] ;  /* 0x00018c00ff087b82 */ /* 0x000ea20000000a00 */
[----:B------:R-:W3:Y:S04]  /*10f00*/  LDG.E.64 R86, desc[UR36][R44.64] ;  /* 0x000000242c567981 */ /* 0x000ee8000c1e1b00 */
[----:B------:R-:W3:Y:S04]  /*10f10*/  LDG.E.64 R78, desc[UR36][R42.64] ;  /* 0x000000242a4e7981 */ /* 0x000ee8000c1e1b00 */
[----:B------:R-:W3:Y:S04]  /*10f20*/  LDG.E.64 R72, desc[UR36][R40.64] ;  /* 0x0000002428487981 */ /* 0x000ee8000c1e1b00 */
[----:B0-----:R-:W3:Y:S01]  /*10f30*/  LDG.E R10, desc[UR36][R4.64+0x30] ;  /* 0x00003024040a7981 */ /* 0x001ee2000c1e1900 */
[----:B-1----:R-:W-:Y:S01]  /*10f40*/  DSETP.GE.AND P0, PT, R58, UR4, PT ;  /* 0x000000043a007e2a */ /* 0x002fe2000bf06000 */
[----:B------:R-:W0:Y:S05]  /*10f50*/  LDCU.64 UR4, c[0x0][0x630] ;  /* 0x0000c600ff0477ac */ /* 0x000e2a0008000a00 */
[----:B----4-:R-:W-:-:S02]  /*10f60*/  FSEL R62, R58, UR6, !P0 ;  /* 0x000000063a3e7c08 */ /* 0x010fc4000c000000 */
[----:B------:R-:W-:-:S06]  /*10f70*/  FSEL R63, R59, UR7, !P0 ;  /* 0x000000073b3f7c08 */ /* 0x000fcc000c000000 */
[----:B------:R-:W-:-:S06]  /*10f80*/  DMUL R62, R62, 4 ;  /* 0x401000003e3e7828 */ /* 0x000fcc0000000000 */
[----:B------:R-:W1:Y:S02]  /*10f90*/  F2I.F64.TRUNC R0, R62 ;  /* 0x0000003e00007311 */ /* 0x000e64000030d100 */
[----:B-1----:R-:W-:Y:S01]  /*10fa0*/  SHF.R.S32.HI R12, RZ, 0x1f, R0 ;  /* 0x0000001fff0c7819 */ /* 0x002fe20000011400 */
[----:B--2---:R-:W-:-:S04]  /*10fb0*/  IMAD R3, R70, 0x5, R3 ;  /* 0x0000000546037824 */ /* 0x004fc800078e0203 */
[----:B------:R-:W-:-:S04]  /*10fc0*/  VIADD R3, R3, 0xffffffbe ;  /* 0xffffffbe03037836 */ /* 0x000fc80000000000 */
[----:B---3--:R-:W-:-:S05]  /*10fd0*/  IMAD R3, R3, R10, RZ ;  /* 0x0000000a03037224 */ /* 0x008fca00078e02ff */
[----:B------:R-:W-:-:S04]  /*10fe0*/  IADD3 R5, P0, PT, R0, R3, RZ ;  /* 0x0000000300057210 */ /* 0x000fc80007f1e0ff */
[----:B------:R-:W-:Y:S02]  /*10ff0*/  LEA.HI.X.SX32 R58, R3, R12, 0x1, P0 ;  /* 0x0000000c033a7211 */ /* 0x000fe400000f0eff */
[C---:B0-----:R-:W-:Y:S02]  /*11000*/  LEA R4, P0, R5.reuse, UR4, 0x3 ;  /* 0x0000000405047c11 */ /* 0x041fe4000f8018ff */
[----:B------:R-:W-:Y:S02]  /*11010*/  IADD3 R83, PT, PT, R0, R3, RZ ;  /* 0x0000000300537210 */ /* 0x000fe40007ffe0ff */
[----:B------:R-:W-:-:S03]  /*11020*/  LEA.HI.X R5, R5, UR5, R58, 0x3, P0 ;  /* 0x0000000505057c11 */ /* 0x000fc600080f1c3a */
[----:B------:R-:W-:Y:S02]  /*11030*/  IMAD.WIDE R82, R83, 0x8, R8 ;  /* 0x0000000853527825 */ /* 0x000fe400078e0208 */
[----:B------:R-:W2:Y:S02]  /*11040*/  LDG.E.64 R76, desc[UR36][R4.64+0x8] ;  /* 0x00000824044c7981 */ /* 0x000ea4000c1e1b00 */
[----:B------:R-:W-:Y:S02]  /*11050*/  IMAD R11, R70, 0x5, R11 ;  /* 0x00000005460b7824 */ /* 0x000fe400078e020b */
[----:B------:R-:W3:Y:S02]  /*11060*/  LDG.E.64 R82, desc[UR36][R82.64] ;  /* 0x0000002452527981 */ /* 0x000ee4000c1e1b00 */
[----:B------:R-:W-:Y:S02]  /*11070*/  VIADD R11, R11, 0xffffffc3 ;  /* 0xffffffc30b0b7836 */ /* 0x000fe40000000000 */
[----:B------:R-:W4:Y:S02]  /*11080*/  LDG.E.64 R84, desc[UR36][R4.64+0x28] ;  /* 0x0000282404547981 */ /* 0x000f24000c1e1b00 */
[----:B------:R-:W-:-:S02]  /*11090*/  IMAD R11, R10, R11, RZ ;  /* 0x0000000b0a0b7224 */ /* 0x000fc400078e02ff */
[----:B------:R-:W4:Y:S03]  /*110a0*/  LDG.E.64 R80, desc[UR36][R4.64+0x30] ;  /* 0x0000302404507981 */ /* 0x000f26000c1e1b00 */
[CC--:B------:R-:W-:Y:S02]  /*110b0*/  IADD3 R75, PT, PT, R0.reuse, R11.reuse, RZ ;  /* 0x0000000b004b7210 */ /* 0x0c0fe40007ffe0ff */
[----:B------:R-:W-:-:S03]  /*110c0*/  IADD3 R3, P0, PT, R0, R11, RZ ;  /* 0x0000000b00037210 */ /* 0x000fc60007f1e0ff */
[----:B------:R-:W-:Y:S01]  /*110d0*/  IMAD.WIDE R74, R75, 0x8, R8 ;  /* 0x000000084b4a7825 */ /* 0x000fe200078e0208 */
[----:B------:R-:W-:Y:S02]  /*110e0*/  LEA.HI.X.SX32 R12, R11, R12, 0x1, P0 ;  /* 0x0000000c0b0c7211 */ /* 0x000fe400000f0eff */
[----:B------:R-:W-:-:S03]  /*110f0*/  LEA R8, P0, R3, UR4, 0x3 ;  /* 0x0000000403087c11 */ /* 0x000fc6000f8018ff */
[----:B------:R-:W4:Y:S01]  /*11100*/  LDG.E.64 R74, desc[UR36][R74.64] ;  /* 0x000000244a4a7981 */ /* 0x000f22000c1e1b00 */
[----:B------:R-:W-:-:S03]  /*11110*/  LEA.HI.X R9, R3, UR5, R12, 0x3, P0 ;  /* 0x0000000503097c11 */ /* 0x000fc600080f1c0c */
[----:B------:R-:W4:Y:S04]  /*11120*/  LDG.E.64 R12, desc[UR36][R38.64] ;  /* 0x00000024260c7981 */ /* 0x000f28000c1e1b00 */
[----:B------:R-:W4:Y:S04]  /*11130*/  LDG.E.64 R10, desc[UR36][R8.64+0x8] ;  /* 0x00000824080a7981 */ /* 0x000f28000c1e1b00 */
[----:B------:R-:W4:Y:S04]  /*11140*/  LDG.E.64 R58, desc[UR36][R8.64+0x28] ;  /* 0x00002824083a7981 */ /* 0x000f28000c1e1b00 */
[----:B------:R-:W4:Y:S01]  /*11150*/  LDG.E.64 R60, desc[UR36][R8.64+0x30] ;  /* 0x00003024083c7981 */ /* 0x000f22000c1e1b00 */
[----:B------:R-:W0:Y:S02]  /*11160*/  I2F.F64 R66, R0 ;  /* 0x0000000000427312 */ /* 0x000e240000201c00 */
[----:B0-----:R-:W-:-:S08]  /*11170*/  DADD R62, R62, -R66 ;  /* 0x000000003e3e7229 */ /* 0x001fd00000000842 */
[C---:B------:R-:W-:Y:S02]  /*11180*/  DADD R66, -R62.reuse, 1 ;  /* 0x3ff000003e427429 */ /* 0x040fe40000000100 */
[----:B------:R-:W-:-:S06]  /*11190*/  DMUL R68, R62, R86 ;  /* 0x000000563e447228 */ /* 0x000fcc0000000000 */
[----:B------:R-:W-:Y:S01]  /*111a0*/  DMUL R70, R66, R86 ;  /* 0x0000005642467228 */ /* 0x000fe20000000000 */
[----:B------:R-:W-:Y:S02]  /*111b0*/  ISETP.NE.AND P0, PT, R55, R2, PT ;  /* 0x000000023700720c */ /* 0x000fe40003f05270 */
[----:B------:R-:W-:Y:S01]  /*111c0*/  IADD3 R2, P1, PT, R52, 0x5000000, RZ ;  /* 0x0500000034027810 */ /* 0x000fe20007f3e0ff */
[----:B------:R-:W-:-:S04]  /*111d0*/  IMAD R57, R0, 0x6, RZ ;  /* 0x0000000600397824 */ /* 0x000fc800078e02ff */
[----:B------:R-:W-:Y:S01]  /*111e0*/  IMAD.X R3, RZ, RZ, R53, P1 ;  /* 0x000000ffff037224 */ /* 0x000fe200008e0635 */
[----:B--2---:R-:W-:-:S08]  /*111f0*/  DMUL R76, R68, R76 ;  /* 0x0000004c444c7228 */ /* 0x004fd00000000000 */
[----:B---3--:R-:W-:Y:S02]  /*11200*/  DFMA R82, R70, R82, R76 ;  /* 0x000000524652722b */ /* 0x008fe4000000004c */
[-C--:B------:R-:W-:Y:S02]  /*11210*/  DMUL R76, R66, R78.reuse ;  /* 0x0000004e424c7228 */ /* 0x080fe40000000000 */
[----:B------:R-:W-:-:S06]  /*11220*/  DMUL R78, R62, R78 ;  /* 0x0000004e3e4e7228 */ /* 0x000fcc0000000000 */
[----:B----4-:R-:W-:-:S08]  /*11230*/  DFMA R82, R76, R84, R82 ;  /* 0x000000544c52722b */ /* 0x010fd00000000052 */
[----:B------:R-:W-:Y:S02]  /*11240*/  DFMA R82, R78, R80, R82 ;  /* 0x000000504e52722b */ /* 0x000fe40000000052 */
[-C--:B------:R-:W-:Y:S02]  /*11250*/  DMUL R80, R66, R72.reuse ;  /* 0x0000004842507228 */ /* 0x080fe40000000000 */
[----:B------:R-:W-:-:S06]  /*11260*/  DMUL R72, R62, R72 ;  /* 0x000000483e487228 */ /* 0x000fcc0000000000 */
[----:B------:R-:W-:Y:S02]  /*11270*/  DFMA R74, R80, R74, R82 ;  /* 0x0000004a504a722b */ /* 0x000fe40000000052 */
[----:B------:R-:W-:-:S06]  /*11280*/  DMUL R66, R66, R12 ;  /* 0x0000000c42427228 */ /* 0x000fcc0000000000 */
[----:B------:R-:W-:Y:S01]  /*11290*/  DFMA R74, R72, R10, R74 ;  /* 0x0000000a484a722b */ /* 0x000fe2000000004a */
[----:B------:R-:W0:Y:S01]  /*112a0*/  LDC.64 R10, c[0x0][0x638] ;  /* 0x00018e00ff0a7b82 */ /* 0x000e220000000a00 */
[----:B------:R-:W-:-:S06]  /*112b0*/  DMUL R12, R62, R12 ;  /* 0x0000000c3e0c7228 */ /* 0x000fcc0000000000 */
[----:B------:R-:W-:-:S08]  /*112c0*/  DFMA R58, R66, R58, R74 ;  /* 0x0000003a423a722b */ /* 0x000fd0000000004a */
[----:B------:R-:W-:-:S08]  /*112d0*/  DFMA R58, R12, R60, R58 ;  /* 0x0000003c0c3a722b */ /* 0x000fd0000000003a */
[----:B------:R-:W-:Y:S01]  /*112e0*/  DMUL R60, R14, R58 ;  /* 0x0000003a0e3c7228 */ /* 0x000fe20000000000 */
[----:B0-----:R-:W-:Y:S02]  /*112f0*/  IMAD.WIDE R52, R57, 0x8, R10 ;  /* 0x0000000839347825 */ /* 0x001fe400078e020a */
[----:B------:R-:W2:Y:S04]  /*11300*/  LDG.E.64 R10, desc[UR36][R26.64] ;  /* 0x000000241a0a7981 */ /* 0x000ea8000c1e1b00 */
[----:B------:R0:W-:Y:S04]  /*11310*/  STG.E.64 desc[UR36][R2.64+-0x3a0000], R60 ;  /* 0xc600003c02007986 */ /* 0x0001e8000c101b24 */
[----:B------:R-:W3:Y:S04]  /*11320*/  @!P0 LDG.E.64 R74, desc[UR36][R52.64] ;  /* 0x00000024344a8981 */ /* 0x000ee8000c1e1b00 */
[----:B------:R-:W3:Y:S02]  /*11330*/  @!P0 LDG.E.64 R58, desc[UR36][R52.64+0x30] ;  /* 0x00003024343a8981 */ /* 0x000ee4000c1e1b00 */
[----:B---3--:R-:W-:Y:S01]  /*11340*/  @!P0 DADD R82, -R74, R58 ;  /* 0x000000004a528229 */ /* 0x008fe2000000013a */
[----:B------:R-:W-:-:S07]  /*11350*/  IADD3 R58, P1, PT, R64, 0x5000000, RZ ;  /* 0x05000000403a7810 */ /* 0x000fce0007f3e0ff */
[----:B------:R-:W-:Y:S01]  /*11360*/  @!P0 DFMA R90, R62, R82, R74 ;  /* 0x000000523e5a822b */ /* 0x000fe2000000004a */
[----:B------:R-:W-:-:S06]  /*11370*/  IADD3.X R59, PT, PT, RZ, R65, RZ, P1, !PT ;  /* 0x00000041ff3b7210 */ /* 0x000fcc0000ffe4ff */
[----:B------:R1:W-:Y:S04]  /*11380*/  @!P0 STG.E.64 desc[UR36][R50.64+0x178000], R90 ;  /* 0x1780005a32008986 */ /* 0x0003e8000c101b24 */
[----:B--2---:R-:W-:Y:S04]  /*11390*/  STG.E.64 desc[UR36][R58.64+-0x3a0000], R10 ;  /* 0xc600000a3a007986 */ /* 0x004fe8000c101b24 */
[----:B------:R-:W2:Y:S04]  /*113a0*/  LDG.E.64 R92, desc[UR36][R4.64+0x24c0] ;  /* 0x0024c024045c7981 */ /* 0x000ea8000c1e1b00 */
[----:B------:R-:W3:Y:S04]  /*113b0*/  LDG.E.64 R88, desc[UR36][R4.64+0x24b8] ;  /* 0x0024b82404587981 */ /* 0x000ee8000c1e1b00 */
        /* <DEDUP_REMOVED lines=16> */
[----:B------:R-:W2:Y:S04]  /*114c0*/  @!P0 LDG.E.64 R64, desc[UR36][R52.64+0x8] ;  /* 0x0000082434408981 */ /* 0x000ea8000c1e1b00 */
[----:B------:R-:W2:Y:S02]  /*114d0*/  @!P0 LDG.E.64 R74, desc[UR36][R52.64+0x38] ;  /* 0x00003824344a8981 */ /* 0x000ea4000c1e1b00 */
[----:B--2---:R-:W-:-:S08]  /*114e0*/  @!P0 DADD R74, -R64, R74 ;  /* 0x00000000404a8229 */ /* 0x004fd0000000014a */
[----:B-1----:R-:W-:-:S07]  /*114f0*/  @!P0 DFMA R90, R62, R74, R64 ;  /* 0x0000004a3e5a822b */ /* 0x002fce0000000040 */
[----:B------:R1:W-:Y:S04]  /*11500*/  @!P0 STG.E.64 desc[UR36][R50.64+0x17c000], R90 ;  /* 0x17c0005a32008986 */ /* 0x0003e8000c101b24 */
[----:B------:R-:W-:Y:S04]  /*11510*/  STG.E.64 desc[UR36][R58.64+-0x2d0000], R10 ;  /* 0xd300000a3a007986 */ /* 0x000fe8000c101b24 */
        /* <DEDUP_REMOVED lines=97> */
.L_x_351:
[----:B------:R-:W-:Y:S05]  /*11b30*/  BSYNC.RECONVERGENT B1 ;  /* 0x0000000000017941 */ /* 0x000fea0003800200 */
.L_x_350:
[----:B-----5:R-:W-:Y:S01]  /*11b40*/  ISETP.GE.AND P0, PT, R55, R70, PT ;  /* 0x000000463700720c */ /* 0x020fe20003f06270 */
[----:B------:R-:W-:-:S12]  /*11b50*/  BSSY.RECONVERGENT B0, `(.L_x_354) ;  /* 0x000007a000007945 */ /* 0x000fd80003800200 */
[----:B------:R-:W-:Y:S05]  /*11b60*/  @P0 BRA `(.L_x_355) ;  /* 0x0000000400e00947 */ /* 0x000fea0003800000 */
[----:B-1-3--:R-:W1:Y:S01]  /*11b70*/  LDC.64 R4, c[0x0][0x3d0] ;  /* 0x0000f400ff047b82 */ /* 0x00ae620000000a00 */
[----:B------:R-:W3:Y:S04]  /*11b80*/  LDG.E R0, desc[UR36][R36.64] ;  /* 0x0000002424007981 */ /* 0x000ee8000c1e1900 */
[----:B0-----:R-:W3:Y:S04]  /*11b90*/  LDG.E R11, desc[UR36][R32.64] ;  /* 0x00000024200b7981 */ /* 0x001ee8000c1e1900 */
[----:B------:R-:W2:Y:S04]  /*11ba0*/  LDG.E R9, desc[UR36][R34.64] ;  /* 0x0000002422097981 */ /* 0x000ea8000c1e1900 */
[----:B------:R0:W5:Y:S04]  /*11bb0*/  LDG.E R30, desc[UR36][R30.64] ;  /* 0x000000241e1e7981 */ /* 0x000168000c1e1900 */
[----:B------:R0:W5:Y:S04]  /*11bc0*/  LDG.E R28, desc[UR36][R28.64] ;  /* 0x000000241c1c7981 */ /* 0x000168000c1e1900 */
[----:B------:R0:W5:Y:S04]  /*11bd0*/  LDG.E.64 R2, desc[UR36][R26.64] ;  /* 0x000000241a027981 */ /* 0x000168000c1e1b00 */
[----:B-1----:R-:W4:Y:S01]  /*11be0*/  LDG.E R5, desc[UR36][R4.64+0x34] ;  /* 0x0000342404057981 */ /* 0x002f22000c1e1900 */
[----:B------:R-:W-:Y:S01]  /*11bf0*/  BSSY.RECONVERGENT B1, `(.L_x_356) ;  /* 0x000006e000017945 */ /* 0x000fe20003800200 */
[----:B------:R-:W-:-:S02]  /*11c00*/  IMAD.MOV.U32 R91, RZ, RZ, RZ ;  /* 0x000000ffff5b7224 */ /* 0x000fc400078e00ff */
[C---:B---3--:R-:W-:Y:S02]  /*11c10*/  IMAD R11, R0.reuse, 0x5, R11 ;  /* 0x00000005000b7824 */ /* 0x048fe400078e020b */
[----:B--2---:R-:W-:-:S03]  /*11c20*/  IMAD R9, R0, 0x5, R9 ;  /* 0x0000000500097824 */ /* 0x004fc600078e0209 */
[----:B------:R-:W-:Y:S01]  /*11c30*/  IADD3 R8, PT, PT, R11, -0x1, RZ ;  /* 0xffffffff0b087810 */ /* 0x000fe20007ffe0ff */
[----:B------:R-:W-:-:S04]  /*11c40*/  VIADD R0, R9, 0xfffffffa ;  /* 0xfffffffa09007836 */ /* 0x000fc80000000000 */
[----:B----4-:R-:W-:Y:S02]  /*11c50*/  IMAD R0, R0, R5, RZ ;  /* 0x0000000500007224 */ /* 0x010fe400078e02ff */
[----:B0-----:R-:W-:-:S07]  /*11c60*/  IMAD R57, R5, R8, RZ ;  /* 0x0000000805397224 */ /* 0x001fce00078e02ff */
.L_x_357:
[----:B0-----:R-:W0:Y:S01]  /*11c70*/  LDCU.64 UR4, c[0x0][0x640] ;  /* 0x0000c800ff0477ac */ /* 0x001e220008000a00 */
[----:B------:R-:W1:Y:S01]  /*11c80*/  LDC.64 R10, c[0x0][0x640] ;  /* 0x00019000ff0a7b82 */ /* 0x000e620000000a00 */
[----:B------:R-:W-:Y:S01]  /*11c90*/  IMAD R14, R91, 0x41, RZ ;  /* 0x000000415b0e7824 */ /* 0x000fe200078e02ff */
[----:B------:R-:W2:Y:S04]  /*11ca0*/  LDG.E.64 R78, desc[UR36][R42.64] ;  /* 0x000000242a4e7981 */ /* 0x000ea8000c1e1b00 */
[C---:B------:R-:W-:Y:S01]  /*11cb0*/  IADD3 R5, P0, PT, R0.reuse, R14, RZ ;  /* 0x0000000e00057210 */ /* 0x040fe20007f1e0ff */
[----:B------:R-:W3:Y:S01]  /*11cc0*/  LDG.E.64 R86, desc[UR36][R44.64] ;  /* 0x000000242c567981 */ /* 0x000ee2000c1e1b00 */
[----:B------:R-:W4:Y:S02]  /*11cd0*/  LDC.64 R12, c[0x0][0x648] ;  /* 0x00019200ff0c7b82 */ /* 0x000f240000000a00 */
[----:B------:R-:W-:-:S06]  /*11ce0*/  LEA.HI.X.SX32 R8, R0, RZ, 0x1, P0 ;  /* 0x000000ff00087211 */ /* 0x000fcc00000f0eff */
[----:B------:R-:W4:Y:S01]  /*11cf0*/  LDC.64 R62, c[0x0][0x650] ;  /* 0x00019400ff3e7b82 */ /* 0x000f220000000a00 */
[----:B0-----:R-:W-:Y:S01]  /*11d00*/  LEA R4, P0, R5, UR4, 0x3 ;  /* 0x0000000405047c11 */ /* 0x001fe2000f8018ff */
[----:B-----5:R-:W-:Y:S01]  /*11d10*/  IMAD R29, R91, 0xa, R30 ;  /* 0x0000000a5b1d7824 */ /* 0x020fe200078e021e */
[----:B------:R-:W3:Y:S02]  /*11d20*/  LDG.E.64 R66, desc[UR36][R22.64] ;  /* 0x0000002416427981 */ /* 0x000ee4000c1e1b00 */
[----:B------:R-:W-:Y:S02]  /*11d30*/  LEA.HI.X R5, R5, UR5, R8, 0x3, P0 ;  /* 0x0000000505057c11 */ /* 0x000fe400080f1c08 */
[----:B------:R-:W-:Y:S01]  /*11d40*/  IADD3 R9, PT, PT, R0, R14, RZ ;  /* 0x0000000e00097210 */ /* 0x000fe20007ffe0ff */
[----:B------:R-:W0:Y:S01]  /*11d50*/  LDC.64 R84, c[0x0][0x658] ;  /* 0x00019600ff547b82 */ /* 0x000e220000000a00 */
[----:B------:R-:W3:Y:S04]  /*11d60*/  LDG.E.64 R74, desc[UR36][R24.64] ;  /* 0x00000024184a7981 */ /* 0x000ee8000c1e1b00 */
[----:B------:R-:W2:Y:S01]  /*11d70*/  LDG.E.64 R82, desc[UR36][R4.64+0x8] ;  /* 0x0000082404527981 */ /* 0x000ea2000c1e1b00 */
[----:B-1----:R-:W-:-:S03]  /*11d80*/  IMAD.WIDE R8, R9, 0x8, R10 ;  /* 0x0000000809087825 */ /* 0x002fc600078e020a */
[----:B------:R-:W3:Y:S04]  /*11d90*/  LDG.E.64 R76, desc[UR36][R16.64] ;  /* 0x00000024104c7981 */ /* 0x000ee8000c1e1b00 */
[----:B------:R-:W3:Y:S01]  /*11da0*/  LDG.E.64 R80, desc[UR36][R8.64] ;  /* 0x0000002408507981 */ /* 0x000ee2000c1e1b00 */
[C---:B------:R-:W-:Y:S01]  /*11db0*/  IMAD.IADD R15, R57.reuse, 0x1, R14 ;  /* 0x00000001390f7824 */ /* 0x040fe200078e020e */
[----:B------:R-:W-:Y:S01]  /*11dc0*/  IADD3 R31, P0, PT, R57, R14, RZ ;  /* 0x0000000e391f7210 */ /* 0x000fe20007f1e0ff */
[----:B----4-:R-:W-:Y:S01]  /*11dd0*/  IMAD.WIDE R12, R29, 0x8, R12 ;  /* 0x000000081d0c7825 */ /* 0x010fe200078e020c */
[----:B------:R-:W-:-:S03]  /*11de0*/  LEA R29, R91, R28, 0x2 ;  /* 0x0000001c5b1d7211 */ /* 0x000fc600078e10ff */
[----:B------:R-:W-:Y:S01]  /*11df0*/  IMAD.WIDE R10, R15, 0x8, R10 ;  /* 0x000000080f0a7825 */ /* 0x000fe200078e020a */
[----:B------:R-:W-:Y:S01]  /*11e00*/  LEA.HI.X.SX32 R64, R57, RZ, 0x1, P0 ;  /* 0x000000ff39407211 */ /* 0x000fe200000f0eff */
[----:B------:R-:W4:Y:S01]  /*11e10*/  LDG.E.64 R14, desc[UR36][R40.64] ;  /* 0x00000024280e7981 */ /* 0x000f22000c1e1b00 */
[----:B------:R-:W-:-:S03]  /*11e20*/  LEA R50, P0, R31, UR4, 0x3 ;  /* 0x000000041f327c11 */ /* 0x000fc6000f8018ff */
[----:B------:R-:W4:Y:S01]  /*11e30*/  LDG.E.64 R52, desc[UR36][R12.64+-0x8] ;  /* 0xfffff8240c347981 */ /* 0x000f22000c1e1b00 */
[----:B------:R-:W-:-:S03]  /*11e40*/  LEA.HI.X R51, R31, UR5, R64, 0x3, P0 ;  /* 0x000000051f337c11 */ /* 0x000fc600080f1c40 */
[----:B------:R-:W4:Y:S01]  /*11e50*/  LDG.E.64 R58, desc[UR36][R10.64] ;  /* 0x000000240a3a7981 */ /* 0x000f22000c1e1b00 */
[----:B------:R-:W-:-:S03]  /*11e60*/  IMAD.WIDE R62, R29, 0x8, R62 ;  /* 0x000000081d3e7825 */ /* 0x000fc600078e023e */
[----:B------:R-:W4:Y:S04]  /*11e70*/  LDG.E.64 R60, desc[UR36][R12.64] ;  /* 0x000000240c3c7981 */ /* 0x000f28000c1e1b00 */
[----:B------:R-:W4:Y:S04]  /*11e80*/  LDG.E.64 R64, desc[UR36][R38.64] ;  /* 0x0000002426407981 */ /* 0x000f28000c1e1b00 */
[----:B------:R-:W4:Y:S04]  /*11e90*/  LDG.E.64 R68, desc[UR36][R50.64+0x8] ;  /* 0x0000082432447981 */ /* 0x000f28000c1e1b00 */
[----:B------:R-:W4:Y:S04]  /*11ea0*/  LDG.E.64 R70, desc[UR36][R62.64+-0x8] ;  /* 0xfffff8243e467981 */ /* 0x000f28000c1e1b00 */
[----:B------:R-:W4:Y:S01]  /*11eb0*/  LDG.E.64 R72, desc[UR36][R62.64] ;  /* 0x000000243e487981 */ /* 0x000f22000c1e1b00 */
[----:B0-----:R-:W-:-:S05]  /*11ec0*/  IMAD.WIDE.U32 R84, R91, 0x8, R84 ;  /* 0x000000085b547825 */ /* 0x001fca00078e0054 */
[----:B------:R-:W4:Y:S01]  /*11ed0*/  LDG.E.64 R88, desc[UR36][R84.64] ;  /* 0x0000002454587981 */ /* 0x000f22000c1e1b00 */
[----:B--2---:R-:W-:-:S03]  /*11ee0*/  DMUL R82, R78, R82 ;  /* 0x000000524e527228 */ /* 0x004fc60000000000 */
[----:B------:R-:W2:Y:S05]  /*11ef0*/  LDG.E.64 R78, desc[UR36][R18.64] ;  /* 0x00000024124e7981 */ /* 0x000eaa000c1e1b00 */
[----:B---3--:R-:W-:Y:S02]  /*11f00*/  DFMA R80, R86, R80, R82 ;  /* 0x000000505650722b */ /* 0x008fe40000000052 */
[----:B------:R-:W3:Y:S04]  /*11f10*/  LDG.E.64 R82, desc[UR36][R46.64] ;  /* 0x000000242e527981 */ /* 0x000ee8000c1e1b00 */
[----:B------:R-:W3:Y:S02]  /*11f20*/  LDG.E.64 R86, desc[UR36][R20.64] ;  /* 0x0000002414567981 */ /* 0x000ee4000c1e1b00 */
[----:B----4-:R-:W-:Y:S01]  /*11f30*/  DFMA R14, R14, R58, R80 ;  /* 0x0000003a0e0e722b */ /* 0x010fe20000000050 */
[----:B------:R-:W0:Y:S01]  /*11f40*/  LDC.64 R58, c[0x0][0x3f8] ;  /* 0x0000fe00ff3a7b82 */ /* 0x000e220000000a00 */
[----:B------:R-:W-:-:S06]  /*11f50*/  DADD R60, -R52, R60 ;  /* 0x00000000343c7229 */ /* 0x000fcc000000013c */
[----:B------:R-:W-:Y:S02]  /*11f60*/  DFMA R14, R64, R68, R14 ;  /* 0x00000044400e722b */ /* 0x000fe4000000000e */
[----:B------:R-:W-:Y:S01]  /*11f70*/  DFMA R60, R66, R60, R52 ;  /* 0x0000003c423c722b */ /* 0x000fe20000000034 */
[----:B------:R-:W1:Y:S01]  /*11f80*/  LDC.64 R52, c[0x0][0x438] ;  /* 0x00010e00ff347b82 */ /* 0x000e620000000a00 */
[----:B------:R-:W-:-:S06]  /*11f90*/  DADD R72, -R70, R72 ;  /* 0x0000000046487229 */ /* 0x000fcc0000000148 */
[----:B------:R-:W-:Y:S02]  /*11fa0*/  DFMA R14, R74, R60, R14 ;  /* 0x0000003c4a0e722b */ /* 0x000fe4000000000e */
[----:B------:R-:W-:Y:S01]  /*11fb0*/  DFMA R72, R76, R72, R70 ;  /* 0x000000484c48722b */ /* 0x000fe20000000046 */
[----:B------:R-:W-:-:S07]  /*11fc0*/  IMAD R29, R91, 0x34, R55 ;  /* 0x000000345b1d7824 */ /* 0x000fce00078e0237 */
[----:B--2---:R-:W-:-:S08]  /*11fd0*/  DFMA R14, R78, R72, R14 ;  /* 0x000000484e0e722b */ /* 0x004fd0000000000e */
[----:B---3--:R-:W-:Y:S01]  /*11fe0*/  DMUL R82, R82, R14 ;  /* 0x0000000e52527228 */ /* 0x008fe20000000000 */
[----:B------:R-:W-:-:S05]  /*11ff0*/  IMAD R14, R29, 0x800, R56 ;  /* 0x000008001d0e7824 */ /* 0x000fca00078e0238 */
[----:B------:R-:W-:Y:S02]  /*12000*/  IADD3 R75, PT, PT, R14, 0xa28000, RZ ;  /* 0x00a280000e4b7810 */ /* 0x000fe40007ffe0ff */
[----:B------:R-:W-:-:S03]  /*12010*/  DFMA R82, R86, R88, R82 ;  /* 0x000000585652722b */ /* 0x000fc60000000052 */
[----:B0-----:R-:W-:-:S04]  /*12020*/  IMAD.WIDE.U32 R72, R75, 0x8, R58 ;  /* 0x000000084b487825 */ /* 0x001fc800078e003a */
[----:B-1----:R-:W-:Y:S01]  /*12030*/  IMAD.WIDE.U32 R74, R75, 0x8, R52 ;  /* 0x000000084b4a7825 */ /* 0x002fe200078e0034 */
        /* <DEDUP_REMOVED lines=21> */
[----:B------:R-:W-:-:S04]  /*12190*/  IADD3 R91, PT, PT, R91, 0x2, RZ ;  /* 0x000000025b5b7810 */ /* 0x000fc80007ffe0ff */
[----:B------:R-:W-:Y:S01]  /*121a0*/  ISETP.NE.AND P0, PT, R91, 0xc, PT ;  /* 0x0000000c5b00780c */ /* 0x000fe20003f05270 */
[----:B--2---:R-:W-:-:S08]  /*121b0*/  DMUL R4, R60, R4 ;  /* 0x000000043c047228 */ /* 0x004fd00000000000 */
[----:B---3--:R-:W-:-:S08]  /*121c0*/  DFMA R4, R64, R8, R4 ;  /* 0x000000084004722b */ /* 0x008fd00000000004 */
[----:B----4-:R-:W-:Y:S02]  /*121d0*/  DFMA R4, R68, R10, R4 ;  /* 0x0000000a4404722b */ /* 0x010fe40000000004 */
[----:B------:R-:W-:-:S06]  /*121e0*/  DADD R70, -R66, R70 ;  /* 0x0000000042467229 */ /* 0x000fcc0000000146 */
[----:B------:R-:W-:Y:S02]  /*121f0*/  DFMA R4, R76, R50, R4 ;  /* 0x000000324c04722b */ /* 0x000fe40000000004 */
[----:B------:R-:W-:Y:S02]  /*12200*/  DFMA R70, R74, R70, R66 ;  /* 0x000000464a46722b */ /* 0x000fe40000000042 */
        /* <DEDUP_REMOVED lines=13> */
.L_x_356:
[----:B------:R1:W5:Y:S02]  /*122e0*/  LDG.E R70, desc[UR36][R48.64] ;  /* 0x0000002430467981 */ /* 0x000364000c1e1900 */
.L_x_355:
[----:B------:R-:W-:Y:S05]  /*122f0*/  BSYNC.RECONVERGENT B0 ;  /* 0x0000000000007941 */ /* 0x000fea0003800200 */
.L_x_354:
[----:B------:R-:W-:-:S04]  /*12300*/  ISETP.GT.U32.AND P0, PT, R55, 0x33, PT ;  /* 0x000000333700780c */ /* 0x000fc80003f04070 */
[----:B-----5:R-:W-:-:S13]  /*12310*/  ISETP.LT.OR P0, PT, R55, R70, P0 ;  /* 0x000000463700720c */ /* 0x020fda0000701670 */
[----:B------:R-:W-:Y:S05]  /*12320*/  @P0 EXIT ;  /* 0x000000000000094d */ /* 0x000fea0003800000 */
[----:B01----:R-:W0:Y:S01]  /*12330*/  LDC.64 R2, c[0x0][0x440] ;  /* 0x00011000ff027b82 */ /* 0x003e220000000a00 */
[----:B---3--:R-:W3:Y:S01]  /*12340*/  LDG.E R10, desc[UR36][R36.64] ;  /* 0x00000024240a7981 */ /* 0x008ee2000c1e1900 */
[----:B------:R-:W1:Y:S03]  /*12350*/  LDCU.64 UR6, c[0x0][0x660] ;  /* 0x0000cc00ff0677ac */ /* 0x000e660008000a00 */
[----:B------:R-:W3:Y:S01]  /*12360*/  LDG.E R35, desc[UR36][R34.64] ;  /* 0x0000002422237981 */ /* 0x000ee2000c1e1900 */
[----:B------:R-:W5:Y:S02]  /*12370*/  LDCU.64 UR4, c[0x0][0x670] ;  /* 0x0000ce00ff0477ac */ /* 0x000f640008000a00 */
[----:B------:R-:W5:Y:S01]  /*12380*/  LDC.64 R4, c[0x0][0x660] ;  /* 0x00019800ff047b82 */ /* 0x000f620000000a00 */
[----:B------:R-:W5:Y:S04]  /*12390*/  LDG.E R33, desc[UR36][R32.64] ;  /* 0x0000002420217981 */ /* 0x000f68000c1e1900 */
[----:B------:R-:W5:Y:S04]  /*123a0*/  LDG.E.64 R30, desc[UR36][R42.64] ;  /* 0x000000242a1e7981 */ /* 0x000f68000c1e1b00 */
[----:B------:R-:W5:Y:S04]  /*123b0*/  LDG.E R6, desc[UR36][R6.64] ;  /* 0x0000002406067981 */ /* 0x000f68000c1e1900 */
[----:B------:R-:W5:Y:S04]  /*123c0*/  LDG.E.64 R24, desc[UR36][R44.64] ;  /* 0x000000242c187981 */ /* 0x000f68000c1e1b00 */
[----:B0-----:R0:W5:Y:S04]  /*123d0*/  LDG.E R11, desc[UR36][R2.64+0x34] ;  /* 0x00003424020b7981 */ /* 0x001168000c1e1900 */
[----:B----4-:R-:W4:Y:S04]  /*123e0*/  LDG.E.64 R48, desc[UR36][R38.64] ;  /* 0x0000002426307981 */ /* 0x010f28000c1e1b00 */
[----:B------:R-:W4:Y:S01]  /*123f0*/  LDG.E.64 R52, desc[UR36][R46.64] ;  /* 0x000000242e347981 */ /* 0x000f22000c1e1b00 */
[----:B0-----:R-:W2:Y:S03]  /*12400*/  LDC.64 R2, c[0x0][0x668] ;  /* 0x00019a00ff027b82 */ /* 0x001ea60000000a00 */
[----:B------:R-:W4:Y:S04]  /*12410*/  LDG.E.64 R12, desc[UR36][R20.64] ;  /* 0x00000024140c7981 */ /* 0x000f28000c1e1b00 */
[----:B------:R-:W4:Y:S04]  /*12420*/  LDG.E.64 R26, desc[UR36][R26.64] ;  /* 0x000000241a1a7981 */ /* 0x000f28000c1e1b00 */
[----:B--2---:R-:W4:Y:S01]  /*12430*/  LDG.E.64 R58, desc[UR36][R2.64] ;  /* 0x00000024023a7981 */ /* 0x004f22000c1e1b00 */
[----:B---3--:R-:W-:-:S03]  /*12440*/  IMAD R0, R10, 0x5, R35 ;  /* 0x000000050a007824 */ /* 0x008fc600078e0223 */
[----:B------:R-:W2:Y:S01]  /*12450*/  LDG.E.64 R34, desc[UR36][R40.64] ;  /* 0x0000002428227981 */ /* 0x000ea2000c1e1b00 */
[----:B------:R-:W-:-:S04]  /*12460*/  VIADD R0, R0, 0xffffffbe ;  /* 0xffffffbe00007836 */ /* 0x000fc80000000000 */
[----:B-----5:R-:W-:-:S05]  /*12470*/  IMAD R9, R0, R11, RZ ;  /* 0x0000000b00097224 */ /* 0x020fca00078e02ff */
[----:B------:R-:W-:Y:S02]  /*12480*/  SHF.R.S32.HI R8, RZ, 0x1f, R9 ;  /* 0x0000001fff087819 */ /* 0x000fe40000011409 */
[----:B-1----:R-:W-:Y:S01]  /*12490*/  LEA R22, P0, R9, UR6, 0x3 ;  /* 0x0000000609167c11 */ /* 0x002fe2000f8018ff */
[----:B------:R-:W-:-:S03]  /*124a0*/  IMAD R0, R10, 0x5, R33 ;  /* 0x000000050a007824 */ /* 0x000fc600078e0221 */
[C---:B------:R-:W-:Y:S01]  /*124b0*/  LEA.HI.X R23, R9.reuse, UR7, R8, 0x3, P0 ;  /* 0x0000000709177c11 */ /* 0x040fe200080f1c08 */
[----:B------:R-:W-:Y:S01]  /*124c0*/  IMAD.WIDE R18, R9, 0x8, R4 ;  /* 0x0000000809127825 */ /* 0x000fe200078e0204 */
[----:B------:R-:W-:-:S03]  /*124d0*/  IADD3 R0, PT, PT, R0, -0x3d, RZ ;  /* 0xffffffc300007810 */ /* 0x000fc60007ffe0ff */
[----:B------:R-:W3:Y:S02]  /*124e0*/  LDG.E.64 R32, desc[UR36][R22.64+0x8] ;  /* 0x0000082416207981 */ /* 0x000ee4000c1e1b00 */
[----:B------:R-:W-:Y:S02]  /*124f0*/  IMAD R11, R11, R0, RZ ;  /* 0x000000000b0b7224 */ /* 0x000fe400078e02ff */
[----:B------:R-:W5:Y:S02]  /*12500*/  LDG.E.64 R28, desc[UR36][R18.64] ;  /* 0x00000024121c7981 */ /* 0x000f64000c1e1b00 */
[C---:B------:R-:W-:Y:S01]  /*12510*/  IMAD.WIDE R14, R11.reuse, 0x8, R4 ;  /* 0x000000080b0e7825 */ /* 0x040fe200078e0204 */
[----:B------:R-:W-:Y:S02]  /*12520*/  SHF.R.S32.HI R0, RZ, 0x1f, R11 ;  /* 0x0000001fff007819 */ /* 0x000fe4000001140b */
[C---:B------:R-:W-:Y:S02]  /*12530*/  LEA R16, P0, R11.reuse, UR6, 0x3 ;  /* 0x000000060b107c11 */ /* 0x040fe4000f8018ff */
[----:B------:R-:W2:Y:S02]  /*12540*/  LDG.E.64 R36, desc[UR36][R14.64] ;  /* 0x000000240e247981 */ /* 0x000ea4000c1e1b00 */
[----:B------:R-:W-:-:S05]  /*12550*/  LEA.HI.X R17, R11, UR7, R0, 0x3, P0 ;  /* 0x000000070b117c11 */ /* 0x000fca00080f1c00 */
[----:B------:R-:W2:Y:S01]  /*12560*/  LDG.E.64 R50, desc[UR36][R16.64+0x8] ;  /* 0x0000082410327981 */ /* 0x000ea2000c1e1b00 */
[----:B------:R-:W-:Y:S02]  /*12570*/  ISETP.GT.AND P1, PT, R6, 0x1d, PT ;  /* 0x0000001d0600780c */ /* 0x000fe40003f24270 */
[----:B------:R-:W0:Y:S01]  /*12580*/  LDC.64 R6, c[0x0][0x3f8] ;  /* 0x0000fe00ff067b82 */ /* 0x000e220000000a00 */
[----:B----4-:R-:W-:-:S10]  /*12590*/  DMUL R52, R52, R58 ;  /* 0x0000003a34347228 */ /* 0x010fd40000000000 */
[----:B------:R-:W-:Y:S01]  /*125a0*/  @!P1 ISETP.GT.AND P0, PT, R10, 0x1d, PT ;  /* 0x0000001d0a00980c */ /* 0x000fe20003f04270 */
[----:B------:R-:W-:-:S03]  /*125b0*/  IMAD.MOV.U32 R10, RZ, RZ, 0x33 ;  /* 0x00000033ff0a7424 */ /* 0x000fc600078e00ff */
[----:B------:R-:W-:-:S04]  /*125c0*/  @!P1 SEL R10, R55, 0x33, P0 ;  /* 0x00000033370a9807 */ /* 0x000fc80000000000 */
[----:B------:R-:W-:Y:S01]  /*125d0*/  ISETP.NE.AND P0, PT, R55, R10, PT ;  /* 0x0000000a3700720c */ /* 0x000fe20003f05270 */
[----:B---3--:R-:W-:-:S12]  /*125e0*/  DMUL R30, R30, R32 ;  /* 0x000000201e1e7228 */ /* 0x008fd80000000000 */
[----:B------:R-:W1:Y:S01]  /*125f0*/  @!P0 LDC.64 R32, c[0x0][0x450] ;  /* 0x00011400ff208b82 */ /* 0x000e620000000a00 */
[----:B-----5:R-:W-:-:S07]  /*12600*/  DFMA R24, R24, R28, R30 ;  /* 0x0000001c1818722b */ /* 0x020fce000000001e */
[----:B------:R-:W3:Y:S01]  /*12610*/  LDC.64 R30, c[0x0][0x670] ;  /* 0x00019c00ff1e7b82 */ /* 0x000ee20000000a00 */
[----:B--2---:R-:W-:Y:S01]  /*12620*/  DFMA R24, R34, R36, R24 ;  /* 0x000000242218722b */ /* 0x004fe20000000018 */
[----:B------:R-:W-:-:S07]  /*12630*/  IADD3 R37, PT, PT, R54, 0xa28000, RZ ;  /* 0x00a2800036257810 */ /* 0x000fce0007ffe0ff */
[----:B------:R-:W-:Y:S01]  /*12640*/  DFMA R24, R48, R50, R24 ;  /* 0x000000323018722b */ /* 0x000fe20000000018 */
[----:B0-----:R-:W-:-:S07]  /*12650*/  IMAD.WIDE.U32 R28, R37, 0x8, R6 ;  /* 0x00000008251c7825 */ /* 0x001fce00078e0006 */
[----:B------:R-:W-:Y:S01]  /*12660*/  DFMA R24, R12, R24, R52 ;  /* 0x000000180c18722b */ /* 0x000fe20000000034 */
[----:B------:R-:W0:Y:S06]  /*12670*/  LDC.64 R12, c[0x0][0x438] ;  /* 0x00010e00ff0c7b82 */ /* 0x000e2c0000000a00 */
[----:B------:R2:W-:Y:S04]  /*12680*/  STG.E.64 desc[UR36][R28.64], R24 ;  /* 0x000000181c007986 */ /* 0x0005e8000c101b24 */
[----:B---3--:R-:W3:Y:S01]  /*12690*/  @!P0 LDG.E.64 R30, desc[UR36][R30.64] ;  /* 0x000000241e1e8981 */ /* 0x008ee2000c1e1b00 */
[----:B------:R-:W-:-:S04]  /*126a0*/  @!P0 VIADD R35, R56, 0x32000 ;  /* 0x0003200038238836 */ /* 0x000fc80000000000 */
[----:B-1----:R-:W-:Y:S01]  /*126b0*/  @!P0 IMAD.WIDE.U32 R32, R35, 0x8, R32 ;  /* 0x0000000823208825 */ /* 0x002fe200078e0020 */
[----:B------:R-:W1:Y:S03]  /*126c0*/  LDC.64 R52, c[0x0][0x668] ;  /* 0x00019a00ff347b82 */ /* 0x000e660000000a00 */
[----:B0-----:R-:W-:Y:S01]  /*126d0*/  IMAD.WIDE.U32 R34, R37, 0x8, R12 ;  /* 0x0000000825227825 */ /* 0x001fe200078e000c */
[----:B---3--:R0:W-:Y:S04]  /*126e0*/  @!P0 STG.E.64 desc[UR36][R32.64], R30 ;  /* 0x0000001e20008986 */ /* 0x0081e8000c101b24 */
[----:B------:R-:W-:Y:S04]  /*126f0*/  STG.E.64 desc[UR36][R34.64], R26 ;  /* 0x0000001a22007986 */ /* 0x000fe8000c101b24 */
[----:B------:R-:W3:Y:S04]  /*12700*/  LDG.E.64 R48, desc[UR36][R22.64+0x760] ;  /* 0x0007602416307981 */ /* 0x000ee8000c1e1b00 */
[----:B------:R-:W3:Y:S04]  /*12710*/  LDG.E.64 R36, desc[UR36][R42.64] ;  /* 0x000000242a247981 */ /* 0x000ee8000c1e1b00 */
[----:B------:R-:W4:Y:S04]  /*12720*/  LDG.E.64 R18, desc[UR36][R18.64+0x758] ;  /* 0x0007582412127981 */ /* 0x000f28000c1e1b00 */
[----:B--2---:R-:W4:Y:S04]  /*12730*/  LDG.E.64 R24, desc[UR36][R44.64] ;  /* 0x000000242c187981 */ /* 0x004f28000c1e1b00 */
[----:B------:R-:W2:Y:S04]  /*12740*/  LDG.E.64 R14, desc[UR36][R14.64+0x758] ;  /* 0x000758240e0e7981 */ /* 0x000ea8000c1e1b00 */
[----:B------:R-:W2:Y:S04]  /*12750*/  LDG.E.64 R28, desc[UR36][R40.64] ;  /* 0x00000024281c7981 */ /* 0x000ea8000c1e1b00 */
[----:B------:R-:W5:Y:S04]  /*12760*/  LDG.E.64 R16, desc[UR36][R16.64+0x760] ;  /* 0x0007602410107981 */ /* 0x000f68000c1e1b00 */
[----:B------:R-:W5:Y:S04]  /*12770*/  LDG.E.64 R50, desc[UR36][R38.64] ;  /* 0x0000002426327981 */ /* 0x000f68000c1e1b00 */
[----:B0-----:R-:W5:Y:S04]  /*12780*/  LDG.E.64 R30, desc[UR36][R46.64] ;  /* 0x000000242e1e7981 */ /* 0x001f68000c1e1b00 */
[----:B-1----:R-:W5:Y:S04]  /*12790*/  LDG.E.64 R32, desc[UR36][R52.64+0x8] ;  /* 0x0000082434207981 */ /* 0x002f68000c1e1b00 */
[----:B------:R-:W5:Y:S01]  /*127a0*/  LDG.E.64 R22, desc[UR36][R20.64] ;  /* 0x0000002414167981 */ /* 0x000f62000c1e1b00 */
[----:B---3--:R-:W-:-:S08]  /*127b0*/  DMUL R36, R36, R48 ;  /* 0x0000003024247228 */ /* 0x008fd00000000000 */
[----:B----4-:R-:W-:Y:S01]  /*127c0*/  DFMA R24, R24, R18, R36 ;  /* 0x000000121818722b */ /* 0x010fe20000000024 */
[----:B------:R-:W0:Y:S07]  /*127d0*/  @!P0 LDC.64 R18, c[0x0][0x450] ;  /* 0x00011400ff128b82 */ /* 0x000e2e0000000a00 */
[----:B--2---:R-:W-:Y:S01]  /*127e0*/  DFMA R24, R28, R14, R24 ;  /* 0x0000000e1c18722b */ /* 0x004fe20000000018 */
[----:B------:R-:W1:Y:S07]  /*127f0*/  @!P0 LDC.64 R28, c[0x0][0x670] ;  /* 0x00019c00ff1c8b82 */ /* 0x000e6e0000000a00 */
[----:B-----5:R-:W-:-:S02]  /*12800*/  DFMA R24, R50, R16, R24 ;  /* 0x000000103218722b */ /* 0x020fc40000000018 */
[----:B------:R-:W-:Y:S01]  /*12810*/  DMUL R30, R30, R32 ;  /* 0x000000201e1e7228 */ /* 0x000fe20000000000 */
[----:B------:R-:W-:-:S07]  /*12820*/  IADD3 R33, PT, PT, R54, 0xa42000, RZ ;  /* 0x00a4200036217810 */ /* 0x000fce0007ffe0ff */
[----:B------:R-:W-:Y:S01]  /*12830*/  DFMA R22, R22, R24, R30 ;  /* 0x000000181616722b */ /* 0x000fe2000000001e */
[----:B------:R-:W-:-:S06]  /*12840*/  IMAD.WIDE.U32 R14, R33, 0x8, R6 ;  /* 0x00000008210e7825 */ /* 0x000fcc00078e0006 */
[----:B------:R2:W-:Y:S04]  /*12850*/  STG.E.64 desc[UR36][R14.64], R22 ;  /* 0x000000160e007986 */ /* 0x0005e8000c101b24 */
[----:B-1----:R1:W3:Y:S01]  /*12860*/  @!P0 LDG.E.64 R16, desc[UR36][R28.64+0x8] ;  /* 0x000008241c108981 */ /* 0x0022e2000c1e1b00 */
[----:B------:R-:W-:Y:S01]  /*12870*/  IADD3 R10, P1, PT, R9, 0x1d6, RZ ;  /* 0x000001d6090a7810 */ /* 0x000fe20007f3e0ff */
[----:B------:R-:W-:-:S03]  /*12880*/  @!P0 VIADD R25, R56, 0x32800 ;  /* 0x0003280038198836 */ /* 0x000fc60000000000 */
[----:B------:R-:W-:Y:S02]  /*12890*/  IADD3.X R31, PT, PT, RZ, R8, RZ, P1, !PT ;  /* 0x00000008ff1f7210 */ /* 0x000fe40000ffe4ff */
[----:B------:R-:W-:Y:S01]  /*128a0*/  LEA R24, P1, R10, UR6, 0x3 ;  /* 0x000000060a187c11 */ /* 0x000fe2000f8218ff */
[----:B0-----:R-:W-:-:S03]  /*128b0*/  @!P0 IMAD.WIDE.U32 R18, R25, 0x8, R18 ;  /* 0x0000000819128825 */ /* 0x001fc600078e0012 */
[----:B------:R-:W-:Y:S01]  /*128c0*/  LEA.HI.X R25, R10, UR7, R31, 0x3, P1 ;  /* 0x000000070a197c11 */ /* 0x000fe200088f1c1f */
[----:B------:R-:W-:-:S04]  /*128d0*/  IMAD.WIDE.U32 R30, R33, 0x8, R12 ;  /* 0x00000008211e7825 */ /* 0x000fc800078e000c */
[----:B--2---:R-:W-:Y:S01]  /*128e0*/  VIADD R15, R9, 0x1d6 ;  /* 0x000001d6090f7836 */ /* 0x004fe20000000000 */
[----:B------:R-:W-:-:S03]  /*128f0*/  IADD3 R10, P1, PT, R11, 0x1d6, RZ ;  /* 0x000001d60b0a7810 */ /* 0x000fc60007f3e0ff */
[----:B-1----:R-:W-:Y:S01]  /*12900*/  IMAD.WIDE R28, R15, 0x8, R4 ;  /* 0x000000080f1c7825 */ /* 0x002fe200078e0204 */
[----:B------:R-:W-:-:S03]  /*12910*/  IADD3 R15, PT, PT, R11, 0x1d6, RZ ;  /* 0x000001d60b0f7810 */ /* 0x000fc60007ffe0ff */
[----:B------:R-:W-:Y:S01]  /*12920*/  IMAD.X R49, RZ, RZ, R0, P1 ;  /* 0x000000ffff317224 */ /* 0x000fe200008e0600 */
[----:B---3--:R0:W-:Y:S04]  /*12930*/  @!P0 STG.E.64 desc[UR36][R18.64], R16 ;  /* 0x0000001012008986 */ /* 0x0081e8000c101b24 */
[----:B------:R1:W-:Y:S04]  /*12940*/  STG.E.64 desc[UR36][R30.64], R26 ;  /* 0x0000001a1e007986 */ /* 0x0003e8000c101b24 */
[----:B------:R-:W2:Y:S04]  /*12950*/  LDG.E.64 R34, desc[UR36][R42.64] ;  /* 0x000000242a227981 */ /* 0x000ea8000c1e1b00 */
[----:B------:R-:W2:Y:S04]  /*12960*/  LDG.E.64 R36, desc[UR36][R24.64+0x8] ;  /* 0x0000082418247981 */ /* 0x000ea8000c1e1b00 */
[----:B------:R-:W3:Y:S01]  /*12970*/  LDG.E.64 R22, desc[UR36][R44.64] ;  /* 0x000000242c167981 */ /* 0x000ee2000c1e1b00 */
[----:B0-----:R-:W-:-:S03]  /*12980*/  LEA R18, P1, R10, UR6, 0x3 ;  /* 0x000000060a127c11 */ /* 0x001fc6000f8218ff */
[----:B------:R-:W3:Y:S01]  /*12990*/  LDG.E.64 R32, desc[UR36][R28.64] ;  /* 0x000000241c207981 */ /* 0x000ee2000c1e1b00 */
[----:B------:R-:W-:Y:S01]  /*129a0*/  IMAD.WIDE R16, R15, 0x8, R4 ;  /* 0x000000080f107825 */ /* 0x000fe200078e0204 */
[----:B------:R-:W-:Y:S02]  /*129b0*/  LEA.HI.X R19, R10, UR7, R49, 0x3, P1 ;  /* 0x000000070a137c11 */ /* 0x000fe400088f1c31 */
[----:B-1----:R-:W4:Y:S04]  /*129c0*/  LDG.E.64 R30, desc[UR36][R40.64] ;  /* 0x00000024281e7981 */ /* 0x002f28000c1e1b00 */
[----:B------:R-:W4:Y:S04]  /*129d0*/  LDG.E.64 R48, desc[UR36][R16.64] ;  /* 0x0000002410307981 */ /* 0x000f28000c1e1b00 */
[----:B------:R-:W5:Y:S04]  /*129e0*/  LDG.E.64 R50, desc[UR36][R38.64] ;  /* 0x0000002426327981 */ /* 0x000f68000c1e1b00 */
[----:B------:R-:W5:Y:S04]  /*129f0*/  LDG.E.64 R52, desc[UR36][R18.64+0x8] ;  /* 0x0000082412347981 */ /* 0x000f68000c1e1b00 */
[----:B------:R-:W5:Y:S04]  /*12a00*/  LDG.E.64 R58, desc[UR36][R46.64] ;  /* 0x000000242e3a7981 */ /* 0x000f68000c1e1b00 */
[----:B------:R-:W5:Y:S04]  /*12a10*/  LDG.E.64 R60, desc[UR36][R2.64+0x10] ;  /* 0x00001024023c7981 */ /* 0x000f68000c1e1b00 */
[----:B------:R-:W5:Y:S01]  /*12a20*/  LDG.E.64 R14, desc[UR36][R20.64] ;  /* 0x00000024140e7981 */ /* 0x000f62000c1e1b00 */
[----:B------:R-:W-:-:S04]  /*12a30*/  UIADD3 UR4, UP0, UPT, UR4, 0x10, URZ ;  /* 0x0000001004047890 */ /* 0x000fc8000ff1e0ff */
[----:B------:R-:W-:Y:S01]  /*12a40*/  UIADD3.X UR5, UPT, UPT, URZ, UR5, URZ, UP0, !UPT ;  /* 0x00000005ff057290 */ /* 0x000fe200087fe4ff */
[----:B--2---:R-:W-:-:S08]  /*12a50*/  DMUL R34, R34, R36 ;  /* 0x0000002422227228 */ /* 0x004fd00000000000 */
[----:B---3--:R-:W-:Y:S01]  /*12a60*/  DFMA R22, R22, R32, R34 ;  /* 0x000000201616722b */ /* 0x008fe20000000022 */
[----:B------:R-:W-:Y:S01]  /*12a70*/  IADD3 R37, PT, PT, R54, 0xa5c000, RZ ;  /* 0x00a5c00036257810 */ /* 0x000fe20007ffe0ff */
[----:B------:R-:W0:Y:S06]  /*12a80*/  @!P0 LDC.64 R34, c[0x0][0x450] ;  /* 0x00011400ff228b82 */ /* 0x000e2c0000000a00 */
[----:B----4-:R-:W-:-:S08]  /*12a90*/  DFMA R22, R30, R48, R22 ;  /* 0x000000301e16722b */ /* 0x010fd00000000016 */
[----:B-----5:R-:W-:Y:S02]  /*12aa0*/  DFMA R22, R50, R52, R22 ;  /* 0x000000343216722b */ /* 0x020fe40000000016 */
[----:B------:R-:W-:Y:S01]  /*12ab0*/  DMUL R58, R58, R60 ;  /* 0x0000003c3a3a7228 */ /* 0x000fe20000000000 */
[----:B------:R-:W-:-:S07]  /*12ac0*/  IMAD.WIDE.U32 R30, R37, 0x8, R6 ;  /* 0x00000008251e7825 */ /* 0x000fce00078e0006 */
[----:B------:R-:W-:Y:S01]  /*12ad0*/  DFMA R22, R14, R22, R58 ;  /* 0x000000160e16722b */ /* 0x000fe2000000003a */
[----:B------:R-:W-:Y:S01]  /*12ae0*/  IMAD.U32 R14, RZ, RZ, UR4 ;  /* 0x00000004ff0e7e24 */ /* 0x000fe2000f8e00ff */
[----:B------:R-:W-:Y:S01]  /*12af0*/  MOV R15, UR5 ;  /* 0x00000005000f7c02 */ /* 0x000fe20008000f00 */
[----:B------:R-:W-:Y:S01]  /*12b00*/  @!P0 VIADD R49, R56, 0x33000 ;  /* 0x0003300038318836 */ /* 0x000fe20000000000 */
[----:B------:R-:W1:Y:S03]  /*12b10*/  LDCU.64 UR4, c[0x0][0x668] ;  /* 0x0000cd00ff0477ac */ /* 0x000e660008000a00 */
[----:B------:R2:W-:Y:S04]  /*12b20*/  STG.E.64 desc[UR36][R30.64], R22 ;  /* 0x000000161e007986 */ /* 0x0005e8000c101b24 */
[----:B------:R-:W3:Y:S01]  /*12b30*/  @!P0 LDG.E.64 R32, desc[UR36][R14.64] ;  /* 0x000000240e208981 */ /* 0x000ee2000c1e1b00 */
[----:B0-----:R-:W-:-:S04]  /*12b40*/  @!P0 IMAD.WIDE.U32 R34, R49, 0x8, R34 ;  /* 0x0000000831228825 */ /* 0x001fc800078e0022 */
[----:B------:R-:W-:Y:S01]  /*12b50*/  IMAD.WIDE.U32 R36, R37, 0x8, R12 ;  /* 0x0000000825247825 */ /* 0x000fe200078e000c */
[----:B-1----:R-:W-:-:S04]  /*12b60*/  UIADD3 UR4, UP0, UPT, UR4, 0x10, URZ ;  /* 0x0000001004047890 */ /* 0x002fc8000ff1e0ff */
[----:B------:R-:W-:Y:S02]  /*12b70*/  UIADD3.X UR5, UPT, UPT, URZ, UR5, URZ, UP0, !UPT ;  /* 0x00000005ff057290 */ /* 0x000fe400087fe4ff */
[----:B--2---:R-:W-:-:S04]  /*12b80*/  MOV R22, UR4 ;  /* 0x0000000400167c02 */ /* 0x004fc80008000f00 */
[----:B------:R-:W-:Y:S01]  /*12b90*/  IMAD.U32 R23, RZ, RZ, UR5 ;  /* 0x00000005ff177e24 */ /* 0x000fe2000f8e00ff */
[----:B---3--:R0:W-:Y:S04]  /*12ba0*/  @!P0 STG.E.64 desc[UR36][R34.64], R32 ;  /* 0x0000002022008986 */ /* 0x0081e8000c101b24 */
[----:B------:R1:W-:Y:S04]  /*12bb0*/  STG.E.64 desc[UR36][R36.64], R26 ;  /* 0x0000001a24007986 */ /* 0x0003e8000c101b24 */
[----:B------:R-:W2:Y:S04]  /*12bc0*/  LDG.E.64 R50, desc[UR36][R24.64+0x760] ;  /* 0x0007602418327981 */ /* 0x000ea8000c1e1b00 */
[----:B------:R-:W2:Y:S04]  /*12bd0*/  LDG.E.64 R48, desc[UR36][R42.64] ;  /* 0x000000242a307981 */ /* 0x000ea8000c1e1b00 */
[----:B------:R-:W3:Y:S04]  /*12be0*/  LDG.E.64 R28, desc[UR36][R28.64+0x758] ;  /* 0x000758241c1c7981 */ /* 0x000ee8000c1e1b00 */
[----:B------:R-:W3:Y:S04]  /*12bf0*/  LDG.E.64 R30, desc[UR36][R44.64] ;  /* 0x000000242c1e7981 */ /* 0x000ee8000c1e1b00 */
[----:B------:R-:W4:Y:S04]  /*12c00*/  LDG.E.64 R16, desc[UR36][R16.64+0x758] ;  /* 0x0007582410107981 */ /* 0x000f28000c1e1b00 */
[----:B0-----:R-:W4:Y:S04]  /*12c10*/  LDG.E.64 R32, desc[UR36][R40.64] ;  /* 0x0000002428207981 */ /* 0x001f28000c1e1b00 */
[----:B------:R-:W5:Y:S04]  /*12c20*/  LDG.E.64 R18, desc[UR36][R18.64+0x760] ;  /* 0x0007602412127981 */ /* 0x000f68000c1e1b00 */
[----:B-1----:R-:W5:Y:S04]  /*12c30*/  LDG.E.64 R36, desc[UR36][R46.64] ;  /* 0x000000242e247981 */ /* 0x002f68000c1e1b00 */
[----:B------:R-:W5:Y:S04]  /*12c40*/  LDG.E.64 R52, desc[UR36][R22.64+0x8] ;  /* 0x0000082416347981 */ /* 0x000f68000c1e1b00 */
[----:B------:R-:W5:Y:S04]  /*12c50*/  LDG.E.64 R34, desc[UR36][R38.64] ;  /* 0x0000002426227981 */ /* 0x000f68000c1e1b00 */
[----:B------:R-:W5:Y:S01]  /*12c60*/  LDG.E.64 R24, desc[UR36][R20.64] ;  /* 0x0000002414187981 */ /* 0x000f62000c1e1b00 */
[----:B--2---:R-:W-:-:S08]  /*12c70*/  DMUL R48, R48, R50 ;  /* 0x0000003230307228 */ /* 0x004fd00000000000 */
[----:B---3--:R-:W-:-:S08]  /*12c80*/  DFMA R28, R30, R28, R48 ;  /* 0x0000001c1e1c722b */ /* 0x008fd00000000030 */
[----:B----4-:R-:W-:Y:S01]  /*12c90*/  DFMA R28, R32, R16, R28 ;  /* 0x00000010201c722b */ /* 0x010fe2000000001c */
[----:B------:R-:W0:Y:S01]  /*12ca0*/  @!P0 LDC.64 R32, c[0x0][0x450] ;  /* 0x00011400ff208b82 */ /* 0x000e220000000a00 */
[----:B-----5:R-:W-:-:S06]  /*12cb0*/  DMUL R36, R36, R52 ;  /* 0x0000003424247228 */ /* 0x020fcc0000000000 */
[----:B------:R-:W-:Y:S01]  /*12cc0*/  DFMA R28, R34, R18, R28 ;  /* 0x00000012221c722b */ /* 0x000fe2000000001c */
[----:B------:R-:W-:-:S07]  /*12cd0*/  IADD3 R35, PT, PT, R54, 0xa76000, RZ ;  /* 0x00a7600036237810 */ /* 0x000fce0007ffe0ff */
[----:B------:R-:W-:Y:S01]  /*12ce0*/  DFMA R24, R24, R28, R36 ;  /* 0x0000001c1818722b */ /* 0x000fe20000000024 */
[----:B------:R-:W-:-:S06]  /*12cf0*/  IMAD.WIDE.U32 R18, R35, 0x8, R6 ;  /* 0x0000000823127825 */ /* 0x000fcc00078e0006 */
[----:B------:R1:W-:Y:S04]  /*12d00*/  STG.E.64 desc[UR36][R18.64], R24 ;  /* 0x0000001812007986 */ /* 0x0003e8000c101b24 */
[----:B------:R-:W2:Y:S01]  /*12d10*/  @!P0 LDG.E.64 R30, desc[UR36][R14.64+0x8] ;  /* 0x000008240e1e8981 */ /* 0x000ea2000c1e1b00 */
[----:B------:R-:W-:Y:S01]  /*12d20*/  IADD3 R10, P1, PT, R9, 0x3ac, RZ ;  /* 0x000003ac090a7810 */ /* 0x000fe20007f3e0ff */
[----:B------:R-:W-:-:S03]  /*12d30*/  @!P0 VIADD R17, R56, 0x33800 ;  /* 0x0003380038118836 */ /* 0x000fc60000000000 */
[----:B------:R-:W-:Y:S02]  /*12d40*/  IADD3.X R29, PT, PT, RZ, R8, RZ, P1, !PT ;  /* 0x00000008ff1d7210 */ /* 0x000fe40000ffe4ff */
[----:B------:R-:W-:Y:S01]  /*12d50*/  LEA R16, P1, R10, UR6, 0x3 ;  /* 0x000000060a107c11 */ /* 0x000fe2000f8218ff */
[----:B0-----:R-:W-:-:S03]  /*12d60*/  @!P0 IMAD.WIDE.U32 R32, R17, 0x8, R32 ;  /* 0x0000000811208825 */ /* 0x001fc600078e0020 */
[----:B------:R-:W-:Y:S01]  /*12d70*/  LEA.HI.X R17, R10, UR7, R29, 0x3, P1 ;  /* 0x000000070a117c11 */ /* 0x000fe200088f1c1d */
[----:B------:R-:W-:-:S04]  /*12d80*/  IMAD.WIDE.U32 R34, R35, 0x8, R12 ;  /* 0x0000000823227825 */ /* 0x000fc800078e000c */
[----:B------:R-:W-:Y:S01]  /*12d90*/  VIADD R29, R9, 0x3ac ;  /* 0x000003ac091d7836 */ /* 0x000fe20000000000 */
[----:B-1----:R-:W-:-:S03]  /*12da0*/  IADD3 R19, PT, PT, R11, 0x3ac, RZ ;  /* 0x000003ac0b137810 */ /* 0x002fc60007ffe0ff */
[----:B------:R-:W-:Y:S01]  /*12db0*/  IMAD.WIDE R28, R29, 0x8, R4 ;  /* 0x000000081d1c7825 */ /* 0x000fe200078e0204 */
[----:B------:R-:W-:-:S03]  /*12dc0*/  IADD3 R10, P1, PT, R11, 0x3ac, RZ ;  /* 0x000003ac0b0a7810 */ /* 0x000fc60007f3e0ff */
[----:B------:R-:W-:-:S04]  /*12dd0*/  IMAD.WIDE R18, R19, 0x8, R4 ;  /* 0x0000000813127825 */ /* 0x000fc800078e0204 */
[----:B------:R-:W-:Y:S01]  /*12de0*/  IMAD.X R25, RZ, RZ, R0, P1 ;  /* 0x000000ffff197224 */ /* 0x000fe200008e0600 */
[----:B------:R-:W-:-:S04]  /*12df0*/  LEA R24, P1, R10, UR6, 0x3 ;  /* 0x000000060a187c11 */ /* 0x000fc8000f8218ff */
[----:B------:R-:W-:Y:S01]  /*12e00*/  LEA.HI.X R25, R10, UR7, R25, 0x3, P1 ;  /* 0x000000070a197c11 */ /* 0x000fe200088f1c19 */
[----:B--2---:R0:W-:Y:S04]  /*12e10*/  @!P0 STG.E.64 desc[UR36][R32.64], R30 ;  /* 0x0000001e20008986 */ /* 0x0041e8000c101b24 */
[----:B------:R1:W-:Y:S04]  /*12e20*/  STG.E.64 desc[UR36][R34.64], R26 ;  /* 0x0000001a22007986 */ /* 0x0003e8000c101b24 */
[----:B------:R-:W2:Y:S04]  /*12e30*/  LDG.E.64 R50, desc[UR36][R42.64] ;  /* 0x000000242a327981 */ /* 0x000ea8000c1e1b00 */
[----:B------:R-:W2:Y:S04]  /*12e40*/  LDG.E.64 R52, desc[UR36][R16.64+0x8] ;  /* 0x0000082410347981 */ /* 0x000ea8000c1e1b00 */
[----:B------:R-:W3:Y:S04]  /*12e50*/  LDG.E.64 R36, desc[UR36][R44.64] ;  /* 0x000000242c247981 */ /* 0x000ee8000c1e1b00 */
[----:B------:R-:W3:Y:S04]  /*12e60*/  LDG.E.64 R48, desc[UR36][R28.64] ;  /* 0x000000241c307981 */ /* 0x000ee8000c1e1b00 */
[----:B0-----:R-:W4:Y:S04]  /*12e70*/  LDG.E.64 R32, desc[UR36][R40.64] ;  /* 0x0000002428207981 */ /* 0x001f28000c1e1b00 */
[----:B-1----:R-:W4:Y:S04]  /*12e80*/  LDG.E.64 R34, desc[UR36][R18.64] ;  /* 0x0000002412227981 */ /* 0x002f28000c1e1b00 */
[----:B------:R-:W5:Y:S04]  /*12e90*/  LDG.E.64 R58, desc[UR36][R38.64] ;  /* 0x00000024263a7981 */ /* 0x000f68000c1e1b00 */
[----:B------:R-:W5:Y:S04]  /*12ea0*/  LDG.E.64 R62, desc[UR36][R46.64] ;  /* 0x000000242e3e7981 */ /* 0x000f68000c1e1b00 */
[----:B------:R-:W5:Y:S04]  /*12eb0*/  LDG.E.64 R64, desc[UR36][R2.64+0x20] ;  /* 0x0000202402407981 */ /* 0x000f68000c1e1b00 */
[----:B------:R-:W5:Y:S04]  /*12ec0*/  LDG.E.64 R60, desc[UR36][R24.64+0x8] ;  /* 0x00000824183c7981 */ /* 0x000f68000c1e1b00 */
[----:B------:R-:W5:Y:S01]  /*12ed0*/  LDG.E.64 R30, desc[UR36][R20.64] ;  /* 0x00000024141e7981 */ /* 0x000f62000c1e1b00 */
[----:B--2---:R-:W-:-:S08]  /*12ee0*/  DMUL R50, R50, R52 ;  /* 0x0000003432327228 */ /* 0x004fd00000000000 */
[----:B---3--:R-:W-:-:S08]  /*12ef0*/  DFMA R36, R36, R48, R50 ;  /* 0x000000302424722b */ /* 0x008fd00000000032 */
[----:B----4-:R-:W-:Y:S01]  /*12f00*/  DFMA R32, R32, R34, R36 ;  /* 0x000000222020722b */ /* 0x010fe20000000024 */
[----:B------:R-:W-:Y:S01]  /*12f10*/  IADD3 R49, PT, PT, R54, 0xa90000, RZ ;  /* 0x00a9000036317810 */ /* 0x000fe20007ffe0ff */
[----:B------:R-:W0:Y:S01]  /*12f20*/  @!P0 LDC.64 R36, c[0x0][0x450] ;  /* 0x00011400ff248b82 */ /* 0x000e220000000a00 */
[----:B-----5:R-:W-:-:S05]  /*12f30*/  DMUL R62, R62, R64 ;  /* 0x000000403e3e7228 */ /* 0x020fca0000000000 */
[----:B------:R-:W-:-:S08]  /*12f40*/  DFMA R32, R58, R60, R32 ;  /* 0x0000003c3a20722b */ /* 0x000fd00000000020 */
[----:B------:R-:W-:Y:S01]  /*12f50*/  DFMA R30, R30, R32, R62 ;  /* 0x000000201e1e722b */ /* 0x000fe2000000003e */
[----:B------:R-:W-:-:S06]  /*12f60*/  IMAD.WIDE.U32 R32, R49, 0x8, R6 ;  /* 0x0000000831207825 */ /* 0x000fcc00078e0006 */
[----:B------:R1:W-:Y:S04]  /*12f70*/  STG.E.64 desc[UR36][R32.64], R30 ;  /* 0x0000001e20007986 */ /* 0x0003e8000c101b24 */
[----:B------:R-:W2:Y:S01]  /*12f80*/  @!P0 LDG.E.64 R34, desc[UR36][R14.64+0x10] ;  /* 0x000010240e228981 */ /* 0x000ea2000c1e1b00 */
[----:B------:R-:W-:Y:S02]  /*12f90*/  @!P0 VIADD R51, R56, 0x34000 ;  /* 0x0003400038338836 */ /* 0x000fe40000000000 */
[----:B------:R-:W-:-:S04]  /*12fa0*/  IMAD.WIDE.U32 R48, R49, 0x8, R12 ;  /* 0x0000000831307825 */ /* 0x000fc800078e000c */
[----:B0-----:R-:W-:-:S05]  /*12fb0*/  @!P0 IMAD.WIDE.U32 R36, R51, 0x8, R36 ;  /* 0x0000000833248825 */ /* 0x001fca00078e0024 */
[----:B--2---:R0:W-:Y:S04]  /*12fc0*/  @!P0 STG.E.64 desc[UR36][R36.64], R34 ;  /* 0x0000002224008986 */ /* 0x0041e8000c101b24 */
[----:B------:R-:W-:Y:S04]  /*12fd0*/  STG.E.64 desc[UR36][R48.64], R26 ;  /* 0x0000001a30007986 */ /* 0x000fe8000c101b24 */
[----:B------:R-:W2:Y:S04]  /*12fe0*/  LDG.E.64 R16, desc[UR36][R16.64+0x760] ;  /* 0x0007602410107981 */ /* 0x000ea8000c1e1b00 */
[----:B------:R-:W2:Y:S04]  /*12ff0*/  LDG.E.64 R50, desc[UR36][R42.64] ;  /* 0x000000242a327981 */ /* 0x000ea8000c1e1b00 */
[----:B------:R-:W3:Y:S04]  /*13000*/  LDG.E.64 R28, desc[UR36][R28.64+0x758] ;  /* 0x000758241c1c7981 */ /* 0x000ee8000c1e1b00 */
[----:B-1----:R-:W3:Y:S04]  /*13010*/  LDG.E.64 R32, desc[UR36][R44.64] ;  /* 0x000000242c207981 */ /* 0x002ee8000c1e1b00 */
[----:B------:R-:W4:Y:S04]  /*13020*/  LDG.E.64 R18, desc[UR36][R18.64+0x758] ;  /* 0x0007582412127981 */ /* 0x000f28000c1e1b00 */
[----:B------:R-:W4:Y:S04]  /*13030*/  LDG.E.64 R52, desc[UR36][R40.64] ;  /* 0x0000002428347981 */ /* 0x000f28000c1e1b00 */
[----:B------:R-:W5:Y:S04]  /*13040*/  LDG.E.64 R24, desc[UR36][R24.64+0x760] ;  /* 0x0007602418187981 */ /* 0x000f68000c1e1b00 */
[----:B------:R-:W5:Y:S04]  /*13050*/  LDG.E.64 R58, desc[UR36][R46.64] ;  /* 0x000000242e3a7981 */ /* 0x000f68000c1e1b00 */
[----:B------:R-:W5:Y:S04]  /*13060*/  LDG.E.64 R60, desc[UR36][R22.64+0x18] ;  /* 0x00001824163c7981 */ /* 0x000f68000c1e1b00 */
[----:B0-----:R-:W5:Y:S04]  /*13070*/  LDG.E.64 R34, desc[UR36][R38.64] ;  /* 0x0000002426227981 */ /* 0x001f68000c1e1b00 */
[----:B------:R-:W5:Y:S01]  /*13080*/  LDG.E.64 R30, desc[UR36][R20.64] ;  /* 0x00000024141e7981 */ /* 0x000f62000c1e1b00 */
[----:B--2---:R-:W-:-:S08]  /*13090*/  DMUL R16, R50, R16 ;  /* 0x0000001032107228 */ /* 0x004fd00000000000 */
[----:B---3--:R-:W-:Y:S01]  /*130a0*/  DFMA R16, R32, R28, R16 ;  /* 0x0000001c2010722b */ /* 0x008fe20000000010 */
[----:B------:R-:W0:Y:S07]  /*130b0*/  @!P0 LDC.64 R32, c[0x0][0x450] ;  /* 0x00011400ff208b82 */ /* 0x000e2e0000000a00 */
[----:B----4-:R-:W-:Y:S02]  /*130c0*/  DFMA R16, R52, R18, R16 ;  /* 0x000000123410722b */ /* 0x010fe40000000010 */
        /* <DEDUP_REMOVED lines=20> */
[----:B--2---:R0:W-:Y:S04]  /*13210*/  @!P0 STG.E.64 desc[UR36][R32.64], R24 ;  /* 0x0000001820008986 */ /* 0x0041e8000c101b24 */
[----:B------:R1:W-:Y:S04]  /*13220*/  STG.E.64 desc[UR36][R34.64], R26 ;  /* 0x0000001a22007986 */ /* 0x0003e8000c101b24 */
[----:B------:R-:W2:Y:S04]  /*13230*/  LDG.E.64 R50, desc[UR36][R42.64] ;  /* 0x000000242a327981 */ /* 0x000ea8000c1e1b00 */
[----:B------:R-:W2:Y:S04]  /*13240*/  LDG.E.64 R52, desc[UR36][R16.64+0x8] ;  /* 0x0000082410347981 */ /* 0x000ea8000c1e1b00 */
[----:B------:R-:W3:Y:S04]  /*13250*/  LDG.E.64 R36, desc[UR36][R44.64] ;  /* 0x000000242c247981 */ /* 0x000ee8000c1e1b00 */
[----:B------:R-:W3:Y:S01]  /*13260*/  LDG.E.64 R48, desc[UR36][R28.64] ;  /* 0x000000241c307981 */ /* 0x000ee2000c1e1b00 */
[----:B0-----:R-:W-:-:S03]  /*13270*/  LEA R24, P1, R10, UR6, 0x3 ;  /* 0x000000060a187c11 */ /* 0x001fc6000f8218ff */
[----:B------:R-:W4:Y:S01]  /*13280*/  LDG.E.64 R32, desc[UR36][R40.64] ;  /* 0x0000002428207981 */ /* 0x000f22000c1e1b00 */
[----:B------:R-:W-:-:S03]  /*13290*/  LEA.HI.X R25, R10, UR7, R31, 0x3, P1 ;  /* 0x000000070a197c11 */ /* 0x000fc600088f1c1f */
        /* <DEDUP_REMOVED lines=101> */
[----:B------:R-:W-:Y:S01]  /*138f0*/  IADD3 R33, PT, PT, R54, 0xb12000, RZ ;  /* 0x00b1200036217810 */ /* 0x000fe20007ffe0ff */
[----:B------:R-:W0:Y:S06]  /*13900*/  @!P0 LDC.64 R28, c[0x0][0x450] ;  /* 0x00011400ff1c8b82 */ /* 0x000e2c0000000a00 */
[----:B----4-:R-:W-:Y:S01]  /*13910*/  DFMA R16, R52, R18, R16 ;  /* 0x000000123410722b */ /* 0x010fe20000000010 */
[----:B------:R-:W-:Y:S01]  /*13920*/  IMAD.WIDE.U32 R18, R33, 0x8, R6 ;  /* 0x0000000821127825 */ /* 0x000fe200078e0006 */
[----:B-----5:R-:W-:-:S06]  /*13930*/  DMUL R58, R58, R60 ;  /* 0x0000003c3a3a7228 */ /* 0x020fcc0000000000 */
[----:B------:R-:W-:-:S08]  /*13940*/  DFMA R16, R34, R24, R16 ;  /* 0x000000182210722b */ /* 0x000fd00000000010 */
[----:B------:R-:W-:-:S07]  /*13950*/  DFMA R30, R30, R16, R58 ;  /* 0x000000101e1e722b */ /* 0x000fce000000003a */
        /* <DEDUP_REMOVED lines=9> */
[----:B-1----:R-:W-:Y:S01]  /*139f0*/  VIADD R19, R9, 0x92e ;  /* 0x0000092e09137836 */ /* 0x002fe20000000000 */
[----:B------:R-:W-:-:S03]  /*13a00*/  IADD3 R9, P1, PT, R11, 0x92e, RZ ;  /* 0x0000092e0b097810 */ /* 0x000fc60007f3e0ff */
[----:B------:R-:W-:Y:S01]  /*13a10*/  IMAD.WIDE R18, R19, 0x8, R4 ;  /* 0x0000000813127825 */ /* 0x000fe200078e0204 */
[----:B------:R-:W-:-:S05]  /*13a20*/  IADD3 R11, PT, PT, R11, 0x92e, RZ ;  /* 0x0000092e0b0b7810 */ /* 0x000fca0007ffe0ff */
        /* <DEDUP_REMOVED lines=11> */
[----:B------:R-:W4:Y:S04]  /*13ae0*/  LDG.E.64 R28, desc[UR36][R4.64] ;  /* 0x00000024041c7981 */ /* 0x000f28000c1e1b00 */
        /* <DEDUP_REMOVED lines=11> */
[----:B------:R-:W-:Y:S01]  /*13ba0*/  DFMA R24, R32, R50, R24 ;  /* 0x000000322018722b */ /* 0x000fe20000000018 */
[----:B------:R-:W-:-:S07]  /*13bb0*/  IMAD.WIDE.U32 R2, R31, 0x8, R6 ;  /* 0x000000081f027825 */ /* 0x000fce00078e0006 */
[----:B------:R-:W-:-:S07]  /*13bc0*/  DFMA R10, R10, R24, R52 ;  /* 0x000000180a0a722b */ /* 0x000fce0000000034 */
[----:B------:R1:W-:Y:S04]  /*13bd0*/  STG.E.64 desc[UR36][R2.64], R10 ;  /* 0x0000000a02007986 */ /* 0x0003e8000c101b24 */
[----:B------:R-:W2:Y:S01]  /*13be0*/  @!P0 LDG.E.64 R24, desc[UR36][R14.64+0x40] ;  /* 0x000040240e188981 */ /* 0x000ea2000c1e1b00 */
[----:B------:R-:W-:Y:S02]  /*13bf0*/  @!P0 VIADD R33, R56, 0x37000 ;  /* 0x0003700038218836 */ /* 0x000fe40000000000 */
[----:B------:R-:W-:-:S04]  /*13c00*/  IMAD.WIDE.U32 R30, R31, 0x8, R12 ;  /* 0x000000081f1e7825 */ /* 0x000fc800078e000c */
[----:B0-----:R-:W-:-:S05]  /*13c10*/  @!P0 IMAD.WIDE.U32 R28, R33, 0x8, R28 ;  /* 0x00000008211c8825 */ /* 0x001fca00078e001c */
[----:B--2---:R-:W-:Y:S04]  /*13c20*/  @!P0 STG.E.64 desc[UR36][R28.64], R24 ;  /* 0x000000181c008986 */ /* 0x004fe8000c101b24 */
        /* <DEDUP_REMOVED lines=9> */
[----:B------:R-:W5:Y:S04]  /*13cc0*/  LDG.E.64 R22, desc[UR36][R22.64+0x48] ;  /* 0x0000482416167981 */ /* 0x000f68000c1e1b00 */
[----:B------:R-:W5:Y:S04]  /*13cd0*/  LDG.E.64 R8, desc[UR36][R8.64+0x760] ;  /* 0x0007602408087981 */ /* 0x000f68000c1e1b00 */
[----:B------:R-:W5:Y:S01]  /*13ce0*/  LDG.E.64 R20, desc[UR36][R20.64] ;  /* 0x0000002414147981 */ /* 0x000f62000c1e1b00 */
[----:B-1----:R-:W-:-:S05]  /*13cf0*/  IADD3 R11, PT, PT, R54, 0xb46000, RZ ;  /* 0x00b46000360b7810 */ /* 0x002fca0007ffe0ff */
[----:B------:R-:W-:Y:S01]  /*13d00*/  IMAD.WIDE.U32 R6, R11, 0x8, R6 ;  /* 0x000000080b067825 */ /* 0x000fe200078e0006 */
[----:B--2---:R-:W-:-:S08]  /*13d10*/  DMUL R42, R42, R16 ;  /* 0x000000102a2a7228 */ /* 0x004fd00000000000 */
[----:B---3--:R-:W-:-:S08]  /*13d20*/  DFMA R42, R44, R18, R42 ;  /* 0x000000122c2a722b */ /* 0x008fd0000000002a */
[----:B----4-:R-:W-:Y:S01]  /*13d30*/  DFMA R42, R40, R4, R42 ;  /* 0x00000004282a722b */ /* 0x010fe2000000002a */
[----:B------:R-:W0:Y:S01]  /*13d40*/  @!P0 LDC.64 R4, c[0x0][0x450] ;  /* 0x00011400ff048b82 */ /* 0x000e220000000a00 */
[----:B-----5:R-:W-:-:S06]  /*13d50*/  DMUL R2, R46, R22 ;  /* 0x000000162e027228 */ /* 0x020fcc0000000000 */
[----:B------:R-:W-:-:S08]  /*13d60*/  DFMA R42, R38, R8, R42 ;  /* 0x00000008262a722b */ /* 0x000fd0000000002a */
[----:B------:R-:W-:-:S07]  /*13d70*/  DFMA R2, R20, R42, R2 ;  /* 0x0000002a1402722b */ /* 0x000fce0000000002 */
[----:B------:R-:W-:Y:S04]  /*13d80*/  STG.E.64 desc[UR36][R6.64], R2 ;  /* 0x0000000206007986 */ /* 0x000fe8000c101b24 */
[----:B------:R-:W2:Y:S01]  /*13d90*/  @!P0 LDG.E.64 R14, desc[UR36][R14.64+0x48] ;  /* 0x000048240e0e8981 */ /* 0x000ea2000c1e1b00 */
[----:B------:R-:W-:Y:S02]  /*13da0*/  @!P0 VIADD R9, R56, 0x37800 ;  /* 0x0003780038098836 */ /* 0x000fe40000000000 */
[----:B------:R-:W-:-:S04]  /*13db0*/  IMAD.WIDE.U32 R12, R11, 0x8, R12 ;  /* 0x000000080b0c7825 */ /* 0x000fc800078e000c */
[----:B0-----:R-:W-:-:S05]  /*13dc0*/  @!P0 IMAD.WIDE.U32 R4, R9, 0x8, R4 ;  /* 0x0000000809048825 */ /* 0x001fca00078e0004 */
[----:B--2---:R-:W-:Y:S04]  /*13dd0*/  @!P0 STG.E.64 desc[UR36][R4.64], R14 ;  /* 0x0000000e04008986 */ /* 0x004fe8000c101b24 */
[----:B------:R-:W-:Y:S01]  /*13de0*/  STG.E.64 desc[UR36][R12.64], R26 ;  /* 0x0000001a0c007986 */ /* 0x000fe2000c101b24 */
[----:B------:R-:W-:Y:S05]  /*13df0*/  EXIT ;  /* 0x000000000000794d */ /* 0x000fea0003800000 */
        .weak           $__internal_4_$__cuda_sm20_div_rn_f64_full
        .type           $__internal_4_$__cuda_sm20_div_rn_f64_full,@function
        .size           $__internal_4_$__cuda_sm20_div_rn_f64_full,(.L_x_544 - $__internal_4_$__cuda_sm20_div_rn_f64_full)
$__internal_4_$__cuda_sm20_div_rn_f64_full:
[C---:B------:R-:W-:Y:S01]  /*13e00*/  FSETP.GEU.AND P1, PT, |R11|.reuse, 1.469367938527859385e-39, PT ;  /* 0x001000000b00780b */ /* 0x040fe20003f2e200 */
[----:B------:R-:W-:Y:S01]  /*13e10*/  IMAD.MOV.U32 R4, RZ, RZ, 0x1 ;  /* 0x00000001ff047424 */ /* 0x000fe200078e00ff */
[----:B------:R-:W-:Y:S01]  /*13e20*/  LOP3.LUT R12, R11, 0x800fffff, RZ, 0xc0, !PT ;  /* 0x800fffff0b0c7812 */ /* 0x000fe200078ec0ff */
[----:B------:R-:W-:Y:S01]  /*13e30*/  BSSY.RECONVERGENT B0, `(.L_x_358) ;  /* 0x0000054000007945 */ /* 0x000fe20003800200 */
[C---:B------:R-:W-:Y:S02]  /*13e40*/  FSETP.GEU.AND P3, PT, |R9|.reuse, 1.469367938527859385e-39, PT ;  /* 0x001000000900780b */ /* 0x040fe40003f6e200 */
[----:B------:R-:W-:Y:S02]  /*13e50*/  LOP3.LUT R13, R12, 0x3ff00000, RZ, 0xfc, !PT ;  /* 0x3ff000000c0d7812 */ /* 0x000fe400078efcff */
[----:B------:R-:W-:Y:S02]  /*13e60*/  MOV R12, R10 ;  /* 0x0000000a000c7202 */ /* 0x000fe40000000f00 */
[----:B------:R-:W-:-:S02]  /*13e70*/  LOP3.LUT R57, R9, 0x7ff00000, RZ, 0xc0, !PT ;  /* 0x7ff0000009397812 */ /* 0x000fc400078ec0ff */
[----:B------:R-:W-:Y:S01]  /*13e80*/  LOP3.LUT R68, R11, 0x7ff00000, RZ, 0xc0, !PT ;  /* 0x7ff000000b447812 */ /* 0x000fe200078ec0ff */
[----:B------:R-:W-:Y:S01]  /*13e90*/  @!P1 DMUL R12, R10, 8.98846567431157953865e+307 ;  /* 0x7fe000000a0c9828 */ /* 0x000fe20000000000 */
[----:B------:R-:W-:Y:S01]  /*13ea0*/  MOV R66, 0x1ca00000 ;  /* 0x1ca0000000427802 */ /* 0x000fe20000000f00 */
[----:B------:R-:W-:Y:S01]  /*13eb0*/  IMAD.MOV.U32 R67, RZ, RZ, R57 ;  /* 0x000000ffff437224 */ /* 0x000fe200078e0039 */
[----:B------:R-:W-:Y:S02]  /*13ec0*/  ISETP.GE.U32.AND P2, PT, R57, R68, PT ;  /* 0x000000443900720c */ /* 0x000fe40003f46070 */
[----:B------:R-:W-:Y:S01]  /*13ed0*/  @!P3 LOP3.LUT R60, R11, 0x7ff00000, RZ, 0xc0, !PT ;  /* 0x7ff000000b3cb812 */ /* 0x000fe200078ec0ff */
[----:B------:R-:W0:Y:S01]  /*13ee0*/  MUFU.RCP64H R5, R13 ;  /* 0x0000000d00057308 */ /* 0x000e220000001800 */
[----:B------:R-:W-:Y:S02]  /*13ef0*/  SEL R61, R66, 0x63400000, !P2 ;  /* 0x63400000423d7807 */ /* 0x000fe40005000000 */
[----:B------:R-:W-:-:S02]  /*13f00*/  @!P3 ISETP.GE.U32.AND P4, PT, R57, R60, PT ;  /* 0x0000003c3900b20c */ /* 0x000fc40003f86070 */
[----:B------:R-:W-:Y:S02]  /*13f10*/  @!P3 MOV R62, RZ ;  /* 0x000000ff003eb202 */ /* 0x000fe40000000f00 */
[----:B------:R-:W-:Y:S02]  /*13f20*/  @!P3 SEL R63, R66, 0x63400000, !P4 ;  /* 0x63400000423fb807 */ /* 0x000fe40006000000 */
[----:B------:R-:W-:Y:S02]  /*13f30*/  @!P1 LOP3.LUT R68, R13, 0x7ff00000, RZ, 0xc0, !PT ;  /* 0x7ff000000d449812 */ /* 0x000fe400078ec0ff */
[----:B------:R-:W-:-:S03]  /*13f40*/  @!P3 LOP3.LUT R63, R63, 0x80000000, R9, 0xf8, !PT ;  /* 0x800000003f3fb812 */ /* 0x000fc600078ef809 */
[----:B------:R-:W-:Y:S01]  /*13f50*/  VIADD R71, R68, 0xffffffff ;  /* 0xffffffff44477836 */ /* 0x000fe20000000000 */
[----:B------:R-:W-:Y:S01]  /*13f60*/  @!P3 LOP3.LUT R63, R63, 0x100000, RZ, 0xfc, !PT ;  /* 0x001000003f3fb812 */ /* 0x000fe200078efcff */
[----:B0-----:R-:W-:-:S08]  /*13f70*/  DFMA R58, R4, -R12, 1 ;  /* 0x3ff00000043a742b */ /* 0x001fd0000000080c */
[----:B------:R-:W-:-:S08]  /*13f80*/  DFMA R58, R58, R58, R58 ;  /* 0x0000003a3a3a722b */ /* 0x000fd0000000003a */
[----:B------:R-:W-:Y:S01]  /*13f90*/  DFMA R58, R4, R58, R4 ;  /* 0x0000003a043a722b */ /* 0x000fe20000000004 */
[----:B------:R-:W-:Y:S01]  /*13fa0*/  LOP3.LUT R5, R61, 0x800fffff, R9, 0xf8, !PT ;  /* 0x800fffff3d057812 */ /* 0x000fe200078ef809 */
[----:B------:R-:W-:-:S06]  /*13fb0*/  IMAD.MOV.U32 R4, RZ, RZ, R8 ;  /* 0x000000ffff047224 */ /* 0x000fcc00078e0008 */
[----:B------:R-:W-:Y:S02]  /*13fc0*/  DFMA R60, R58, -R12, 1 ;  /* 0x3ff000003a3c742b */ /* 0x000fe4000000080c */
[----:B------:R-:W-:-:S06]  /*13fd0*/  @!P3 DFMA R4, R4, 2, -R62 ;  /* 0x400000000404b82b */ /* 0x000fcc000000083e */
[----:B------:R-:W-:-:S04]  /*13fe0*/  DFMA R58, R58, R60, R58 ;  /* 0x0000003c3a3a722b */ /* 0x000fc8000000003a */
[----:B------:R-:W-:-:S04]  /*13ff0*/  @!P3 LOP3.LUT R67, R5, 0x7ff00000, RZ, 0xc0, !PT ;  /* 0x7ff000000543b812 */ /* 0x000fc800078ec0ff */
[----:B------:R-:W-:Y:S01]  /*14000*/  IADD3 R69, PT, PT, R67, -0x1, RZ ;  /* 0xffffffff43457810 */ /* 0x000fe20007ffe0ff */
[----:B------:R-:W-:-:S03]  /*14010*/  DMUL R60, R58, R4 ;  /* 0x000000043a3c7228 */ /* 0x000fc60000000000 */
[----:B------:R-:W-:-:S04]  /*14020*/  ISETP.GT.U32.AND P1, PT, R69, 0x7feffffe, PT ;  /* 0x7feffffe4500780c */ /* 0x000fc80003f24070 */
[----:B------:R-:W-:Y:S01]  /*14030*/  ISETP.GT.U32.OR P1, PT, R71, 0x7feffffe, P1 ;  /* 0x7feffffe4700780c */ /* 0x000fe20000f24470 */
[----:B------:R-:W-:-:S08]  /*14040*/  DFMA R62, R60, -R12, R4 ;  /* 0x8000000c3c3e722b */ /* 0x000fd00000000004 */
[----:B------:R-:W-:-:S04]  /*14050*/  DFMA R62, R58, R62, R60 ;  /* 0x0000003e3a3e722b */ /* 0x000fc8000000003c */
[----:B------:R-:W-:Y:S07]  /*14060*/  @P1 BRA `(.L_x_359) ;  /* 0x00000000006c1947 */ /* 0x000fee0003800000 */
[----:B------:R-:W-:Y:S02]  /*14070*/  LOP3.LUT R8, R11, 0x7ff00000, RZ, 0xc0, !PT ;  /* 0x7ff000000b087812 */ /* 0x000fe400078ec0ff */
[----:B------:R-:W-:Y:S02]  /*14080*/  MOV R60, RZ ;  /* 0x000000ff003c7202 */ /* 0x000fe40000000f00 */
[CC--:B------:R-:W-:Y:S02]  /*14090*/  VIADDMNMX R9, R57.reuse, -R8.reuse, 0xb9600000, !PT ;  /* 0xb960000039097446 */ /* 0x0c0fe40007800908 */
[----:B------:R-:W-:Y:S02]  /*140a0*/  ISETP.GE.U32.AND P1, PT, R57, R8, PT ;  /* 0x000000083900720c */ /* 0x000fe40003f26070 */
[----:B------:R-:W-:Y:S02]  /*140b0*/  VIMNMX R8, PT, PT, R9, 0x46a00000, PT ;  /* 0x46a0000009087848 */ /* 0x000fe40003fe0100 */
[----:B------:R-:W-:-:S04]  /*140c0*/  SEL R9, R66, 0x63400000, !P1 ;  /* 0x6340000042097807 */ /* 0x000fc80004800000 */
[----:B------:R-:W-:-:S05]  /*140d0*/  IADD3 R8, PT, PT, -R9, R8, RZ ;  /* 0x0000000809087210 */ /* 0x000fca0007ffe1ff */
[----:B------:R-:W-:-:S06]  /*140e0*/  VIADD R61, R8, 0x7fe00000 ;  /* 0x7fe00000083d7836 */ /* 0x000fcc0000000000 */
[----:B------:R-:W-:-:S10]  /*140f0*/  DMUL R58, R62, R60 ;  /* 0x0000003c3e3a7228 */ /* 0x000fd40000000000 */
[----:B------:R-:W-:-:S13]  /*14100*/  FSETP.GTU.AND P1, PT, |R59|, 1.469367938527859385e-39, PT ;  /* 0x001000003b00780b */ /* 0x000fda0003f2c200 */
[----:B------:R-:W-:Y:S05]  /*14110*/  @P1 BRA `(.L_x_360) ;  /* 0x0000000000941947 */ /* 0x000fea0003800000 */
[----:B------:R-:W-:Y:S01]  /*14120*/  DFMA R4, R62, -R12, R4 ;  /* 0x8000000c3e04722b */ /* 0x000fe20000000004 */
[----:B------:R-:W-:-:S09]  /*14130*/  IMAD.MOV.U32 R60, RZ, RZ, RZ ;  /* 0x000000ffff3c7224 */ /* 0x000fd200078e00ff */
[C---:B------:R-:W-:Y:S02]  /*14140*/  FSETP.NEU.AND P1, PT, R5.reuse, RZ, PT ;  /* 0x000000ff0500720b */ /* 0x040fe40003f2d000 */
[----:B------:R-:W-:-:S04]  /*14150*/  LOP3.LUT R10, R5, 0x80000000, R11, 0x48, !PT ;  /* 0x80000000050a7812 */ /* 0x000fc800078e480b */
[----:B------:R-:W-:-:S07]  /*14160*/  LOP3.LUT R61, R10, R61, RZ, 0xfc, !PT ;  /* 0x0000003d0a3d7212 */ /* 0x000fce00078efcff */
[----:B------:R-:W-:Y:S05]  /*14170*/  @!P1 BRA `(.L_x_360) ;  /* 0x00000000007c9947 */ /* 0x000fea0003800000 */
[C---:B------:R-:W-:Y:S01]  /*14180*/  IADD3 R5, PT, PT, -R8.reuse, RZ, RZ ;  /* 0x000000ff08057210 */ /* 0x040fe20007ffe1ff */
[----:B------:R-:W-:Y:S01]  /*14190*/  IMAD.MOV.U32 R4, RZ, RZ, RZ ;  /* 0x000000ffff047224 */ /* 0x000fe200078e00ff */
[----:B------:R-:W-:-:S05]  /*141a0*/  IADD3 R8, PT, PT, -R8, -0x43300000, RZ ;  /* 0xbcd0000008087810 */ /* 0x000fca0007ffe1ff */
[----:B------:R-:W-:Y:S02]  /*141b0*/  DFMA R4, R58, -R4, R62 ;  /* 0x800000043a04722b */ /* 0x000fe4000000003e */
[----:B------:R-:W-:-:S08]  /*141c0*/  DMUL.RP R62, R62, R60 ;  /* 0x0000003c3e3e7228 */ /* 0x000fd00000008000 */
[----:B------:R-:W-:Y:S02]  /*141d0*/  FSETP.NEU.AND P1, PT, |R5|, R8, PT ;  /* 0x000000080500720b */ /* 0x000fe40003f2d200 */
[----:B------:R-:W-:Y:S02]  /*141e0*/  LOP3.LUT R10, R63, R10, RZ, 0x3c, !PT ;  /* 0x0000000a3f0a7212 */ /* 0x000fe400078e3cff */
[----:B------:R-:W-:Y:S02]  /*141f0*/  FSEL R58, R62, R58, !P1 ;  /* 0x0000003a3e3a7208 */ /* 0x000fe40004800000 */
[----:B------:R-:W-:Y:S01]  /*14200*/  FSEL R59, R10, R59, !P1 ;  /* 0x0000003b0a3b7208 */ /* 0x000fe20004800000 */
[----:B------:R-:W-:Y:S06]  /*14210*/  BRA `(.L_x_360) ;  /* 0x0000000000547947 */ /* 0x000fec0003800000 */
.L_x_359:
[----:B------:R-:W-:-:S14]  /*14220*/  DSETP.NAN.AND P1, PT, R8, R8, PT ;  /* 0x000000080800722a */ /* 0x000fdc0003f28000 */
[----:B------:R-:W-:Y:S05]  /*14230*/  @P1 BRA `(.L_x_361) ;  /* 0x0000000000441947 */ /* 0x000fea0003800000 */
[----:B------:R-:W-:-:S14]  /*14240*/  DSETP.NAN.AND P1, PT, R10, R10, PT ;  /* 0x0000000a0a00722a */ /* 0x000fdc0003f28000 */
[----:B------:R-:W-:Y:S05]  /*14250*/  @P1 BRA `(.L_x_362) ;  /* 0x0000000000301947 */ /* 0x000fea0003800000 */
[----:B------:R-:W-:Y:S01]  /*14260*/  ISETP.NE.AND P1, PT, R67, R68, PT ;  /* 0x000000444300720c */ /* 0x000fe20003f25270 */
[----:B------:R-:W-:Y:S01]  /*14270*/  IMAD.MOV.U32 R59, RZ, RZ, -0x80000 ;  /* 0xfff80000ff3b7424 */ /* 0x000fe200078e00ff */
[----:B------:R-:W-:-:S11]  /*14280*/  MOV R58, 0x0 ;  /* 0x00000000003a7802 */ /* 0x000fd60000000f00 */
[----:B------:R-:W-:Y:S05]  /*14290*/  @!P1 BRA `(.L_x_360) ;  /* 0x0000000000349947 */ /* 0x000fea0003800000 */
[----:B------:R-:W-:Y:S02]  /*142a0*/  ISETP.NE.AND P1, PT, R67, 0x7ff00000, PT ;  /* 0x7ff000004300780c */ /* 0x000fe40003f25270 */
[----:B------:R-:W-:Y:S02]  /*142b0*/  LOP3.LUT R59, R9, 0x80000000, R11, 0x48, !PT ;  /* 0x80000000093b7812 */ /* 0x000fe400078e480b */
[----:B------:R-:W-:-:S13]  /*142c0*/  ISETP.EQ.OR P1, PT, R68, RZ, !P1 ;  /* 0x000000ff4400720c */ /* 0x000fda0004f22670 */
[----:B------:R-:W-:Y:S02]  /*142d0*/  @P1 LOP3.LUT R4, R59, 0x7ff00000, RZ, 0xfc, !PT ;  /* 0x7ff000003b041812 */ /* 0x000fe400078efcff */
[----:B------:R-:W-:Y:S01]  /*142e0*/  @!P1 MOV R58, RZ ;  /* 0x000000ff003a9202 */ /* 0x000fe20000000f00 */
[----:B------:R-:W-:Y:S01]  /*142f0*/  @P1 IMAD.MOV.U32 R58, RZ, RZ, RZ ;  /* 0x000000ffff3a1224 */ /* 0x000fe200078e00ff */
[----:B------:R-:W-:Y:S01]  /*14300*/  @P1 MOV R59, R4 ;  /* 0x00000004003b1202 */ /* 0x000fe20000000f00 */
[----:B------:R-:W-:Y:S06]  /*14310*/  BRA `(.L_x_360) ;  /* 0x0000000000147947 */ /* 0x000fec0003800000 */
.L_x_362:
[----:B------:R-:W-:Y:S01]  /*14320*/  LOP3.LUT R59, R11, 0x80000, RZ, 0xfc, !PT ;  /* 0x000800000b3b7812 */ /* 0x000fe200078efcff */
[----:B------:R-:W-:Y:S01]  /*14330*/  IMAD.MOV.U32 R58, RZ, RZ, R10 ;  /* 0x000000ffff3a7224 */ /* 0x000fe200078e000a */
[----:B------:R-:W-:Y:S06]  /*14340*/  BRA `(.L_x_360) ;  /* 0x0000000000087947 */ /* 0x000fec0003800000 */
.L_x_361:
[----:B------:R-:W-:Y:S02]  /*14350*/  LOP3.LUT R59, R9, 0x80000, RZ, 0xfc, !PT ;  /* 0x00080000093b7812 */ /* 0x000fe400078efcff */
[----:B------:R-:W-:-:S07]  /*14360*/  MOV R58, R8 ;  /* 0x00000008003a7202 */ /* 0x000fce0000000f00 */
.L_x_360:
[----:B------:R-:W-:Y:S05]  /*14370*/  BSYNC.RECONVERGENT B0 ;  /* 0x0000000000007941 */ /* 0x000fea0003800200 */
.L_x_358:
[----:B------:R-:W-:Y:S02]  /*14380*/  HFMA2 R5, -RZ, RZ, 0, 0 ;  /* 0x00000000ff057431 */ /* 0x000fe400000001ff */
[----:B------:R-:W-:-:S04]  /*14390*/  IMAD.MOV.U32 R4, RZ, RZ, R0 ;  /* 0x000000ffff047224 */ /* 0x000fc800078e0000 */
[----:B------:R-:W-:Y:S05]  /*143a0*/  RET.REL.NODEC R4 `(_Z9taumol_swdPiPdS0_S0_S0_S0_S0_S_S_S_S_S_S_S0_S0_S0_S0_S0_S0_S0_S0_S0_S0_S_S0_S0_S0_S0_S0_S0_S0_S0_S0_S0_S0_S0_S0_S0_S0_S0_S0_S0_S0_S0_S0_S0_S0_S0_S0_S0_S0_S0_S0_S0_S0_S0_S0_S0_S0_S0_S0_S0_S0_S0_S0_S0_S0_S0_S0_S0_S0_S0_S0_S0_S0_S0_S0_S0_S0_S0_S0_S0_S0_S0_S0_S0_S0_S0_S0_S0_S0_S0_S0_S0_S0_S0_) ;  /* 0xfffffebc04147950 */ /* 0x000fea0003c3ffff */
.L_x_363:
        /* <DEDUP_REMOVED lines=13> */
.L_x_544:


//--------------------- .text._Z11setcoef_sw2PiS_S_Pd --------------------------
	.section	.text._Z11setcoef_sw2PiS_S_Pd,"ax",@progbits
	.align	128
        .global         _Z11setcoef_sw2PiS_S_Pd
        .type           _Z11setcoef_sw2PiS_S_Pd,@function
        .size           _Z11setcoef_sw2PiS_S_Pd,(.L_x_555 - _Z11setcoef_sw2PiS_S_Pd)
        .other          _Z11setcoef_sw2PiS_S_Pd,@"STO_CUDA_ENTRY STV_DEFAULT"
_Z11setcoef_sw2PiS_S_Pd:
.text._Z11setcoef_sw2PiS_S_Pd:
[----:B------:R-:W-:Y:S01]  /*0000*/  LDC R1, c[0x0][0x37c] ;  /* 0x0000df00ff017b82 */ /* 0x000fe20000000800 */
[----:B------:R-:W0:Y:S01]  /*0010*/  S2R R9, SR_CTAID.X ;  /* 0x0000000000097919 */ /* 0x000e220000002500 */
[----:B------:R-:W0:Y:S06]  /*0020*/  LDCU UR4, c[0x0][0x360] ;  /* 0x00006c00ff0477ac */ /* 0x000e2c0008000800 */
[----:B------:R-:W1:Y:S01]  /*0030*/  LDC.64 R2, c[0x0][0x380] ;  /* 0x0000e000ff027b82 */ /* 0x000e620000000a00 */
[----:B------:R-:W0:Y:S01]  /*0040*/  S2R R0, SR_TID.X ;  /* 0x0000000000007919 */ /* 0x000e220000002100 */
[----:B------:R-:W2:Y:S01]  /*0050*/  LDCU.64 UR6, c[0x0][0x358] ;  /* 0x00006b00ff0677ac */ /* 0x000ea20008000a00 */
[----:B0-----:R-:W-:-:S04]  /*0060*/  IMAD R9, R9, UR4, R0 ;  /* 0x0000000409097c24 */ /* 0x001fc8000f8e0200 */
[C---:B-1----:R-:W-:Y:S01]  /*0070*/  IMAD.WIDE R4, R9.reuse, 0x4, R2 ;  /* 0x0000000409047825 */ /* 0x042fe200078e0202 */
[----:B------:R-:W-:-:S04]  /*0080*/  ISETP.GT.U32.AND P0, PT, R9, 0x7ff, PT ;  /* 0x000007ff0900780c */ /* 0x000fc80003f04070 */
[----:B--2---:R0:W-:Y:S09]  /*0090*/  STG.E desc[UR6][R4.64], RZ ;  /* 0x000000ff04007986 */ /* 0x0041f2000c101906 */
[----:B------:R-:W-:Y:S05]  /*00a0*/  @P0 EXIT ;  /* 0x000000000000094d */ /* 0x000fea0003800000 */
[----:B------:R-:W1:Y:S01]  /*00b0*/  LDC.64 R10, c[0x0][0x388] ;  /* 0x0000e200ff0a7b82 */ /* 0x000e620000000a00 */
[----:B------:R-:W-:Y:S01]  /*00c0*/  IMAD.WIDE.U32 R2, R9, 0x4, R2 ;  /* 0x0000000409027825 */ /* 0x000fe200078e0002 */
[----:B------:R-:W-:-:S04]  /*00d0*/  UMOV UR4, 0x800 ;  /* 0x0000080000047882 */ /* 0x000fc80000000000 */
[----:B------:R2:W-:Y:S02]  /*00e0*/  STG.E desc[UR6][R2.64], RZ ;  /* 0x000000ff02007986 */ /* 0x0005e4000c101906 */
[----:B0-----:R-:W0:Y:S08]  /*00f0*/  LDC.64 R4, c[0x0][0x390] ;  /* 0x0000e400ff047b82 */ /* 0x001e300000000a00 */
[----:B------:R-:W3:Y:S01]  /*0100*/  LDC.64 R6, c[0x0][0x398] ;  /* 0x0000e600ff067b82 */ /* 0x000ee20000000a00 */
[----:B-1----:R-:W-:-:S05]  /*0110*/  IMAD.WIDE.U32 R10, R9, 0x4, R10 ;  /* 0x00000004090a7825 */ /* 0x002fca00078e000a */
[----:B------:R2:W-:Y:S01]  /*0120*/  STG.E desc[UR6][R10.64], RZ ;  /* 0x000000ff0a007986 */ /* 0x0005e2000c101906 */
[----:B0-----:R-:W-:-:S05]  /*0130*/  IMAD.WIDE.U32 R4, R9, 0x4, R4 ;  /* 0x0000000409047825 */ /* 0x001fca00078e0004 */
[----:B------:R2:W-:Y:S02]  /*0140*/  STG.E desc[UR6][R4.64], RZ ;  /* 0x000000ff04007986 */ /* 0x0005e4000c101906 */
.L_x_373:
[----:B---3--:R-:W-:-:S05]  /*0150*/  IMAD.WIDE.U32 R12, R9, 0x8, R6 ;  /* 0x00000008090c7825 */ /* 0x008fca00078e0006 */
[----:B012---:R-:W2:Y:S01]  /*0160*/  LDG.E.64 R10, desc[UR6][R12.64] ;  /* 0x000000060c0a7981 */ /* 0x007ea2000c1e1b00 */
[----:B------:R-:W-:Y:S01]  /*0170*/  UIADD3 UR4, UPT, UPT, UR4, 0x1000, URZ ;  /* 0x0000100004047890 */ /* 0x000fe2000fffe0ff */
[----:B------:R-:W-:Y:S03]  /*0180*/  BSSY.RECONVERGENT B0, `(.L_x_364) ;  /* 0x0000054000007945 */ /* 0x000fe60003800200 */
[----:B------:R-:W-:Y:S01]  /*0190*/  UISETP.NE.AND UP0, UPT, UR4, 0x1a800, UPT ;  /* 0x0001a8000400788c */ /* 0x000fe2000bf05270 */
[----:B--2---:R-:W-:Y:S01]  /*01a0*/  ISETP.GT.AND P0, PT, R11, 0xfffff, PT ;  /* 0x000fffff0b00780c */ /* 0x004fe20003f04270 */
[----:B------:R-:W-:Y:S02]  /*01b0*/  IMAD.MOV.U32 R14, RZ, RZ, R10 ;  /* 0x000000ffff0e7224 */ /* 0x000fe400078e000a */
[----:B------:R-:W-:-:S10]  /*01c0*/  IMAD.MOV.U32 R15, RZ, RZ, R11 ;  /* 0x000000ffff0f7224 */ /* 0x000fd400078e000b */
[----:B------:R-:W-:-:S10]  /*01d0*/  @!P0 DMUL R14, R14, 1.80143985094819840000e+16 ;  /* 0x435000000e0e8828 */ /* 0x000fd40000000000 */
[----:B------:R-:W-:Y:S01]  /*01e0*/  @!P0 MOV R11, R15 ;  /* 0x0000000f000b8202 */ /* 0x000fe20000000f00 */
[----:B------:R-:W-:-:S04]  /*01f0*/  @!P0 IMAD.MOV.U32 R10, RZ, RZ, R14 ;  /* 0x000000ffff0a8224 */ /* 0x000fc800078e000e */
[----:B------:R-:W-:-:S05]  /*0200*/  VIADD R0, R11, 0xffffffff ;  /* 0xffffffff0b007836 */ /* 0x000fca0000000000 */
[----:B------:R-:W-:Y:S01]  /*0210*/  ISETP.GT.U32.AND P1, PT, R0, 0x7feffffe, PT ;  /* 0x7feffffe0000780c */ /* 0x000fe20003f24070 */
[----:B------:R-:W-:Y:S01]  /*0220*/  IMAD.MOV.U32 R0, RZ, RZ, -0x3ff ;  /* 0xfffffc01ff007424 */ /* 0x000fe200078e00ff */
[----:B------:R-:W-:-:S11]  /*0230*/  @!P0 MOV R0, 0xfffffbcb ;  /* 0xfffffbcb00008802 */ /* 0x000fd60000000f00 */
[----:B------:R-:W-:Y:S05]  /*0240*/  @P1 BRA `(.L_x_365) ;  /* 0x0000000400041947 */ /* 0x000fea0003800000 */
[----:B------:R-:W-:Y:S01]  /*0250*/  LOP3.LUT R8, R11, 0xfffff, RZ, 0xc0, !PT ;  /* 0x000fffff0b087812 */ /* 0x000fe200078ec0ff */
[----:B------:R-:W-:Y:S01]  /*0260*/  IMAD.MOV.U32 R12, RZ, RZ, R10 ;  /* 0x000000ffff0c7224 */ /* 0x000fe200078e000a */
[----:B------:R-:W-:Y:S01]  /*0270*/  MOV R22, 0x8b7a8b04 ;  /* 0x8b7a8b0400167802 */ /* 0x000fe20000000f00 */
[----:B------:R-:W-:Y:S01]  /*0280*/  IMAD.MOV.U32 R14, RZ, RZ, RZ ;  /* 0x000000ffff0e7224 */ /* 0x000fe200078e00ff */
[----:B------:R-:W-:Y:S01]  /*0290*/  LOP3.LUT R13, R8, 0x3ff00000, RZ, 0xfc, !PT ;  /* 0x3ff00000080d7812 */ /* 0x000fe200078efcff */
[----:B------:R-:W-:Y:S01]  /*02a0*/  IMAD.MOV.U32 R23, RZ, RZ, 0x3ed0ee25 ;  /* 0x3ed0ee25ff177424 */ /* 0x000fe200078e00ff */
[----:B------:R-:W-:Y:S01]  /*02b0*/  UMOV UR8, 0x3ae80f1e ;  /* 0x3ae80f1e00087882 */ /* 0x000fe20000000000 */
[----:B------:R-:W-:Y:S01]  /*02c0*/  UMOV UR9, 0x3eb1380b ;  /* 0x3eb1380b00097882 */ /* 0x000fe20000000000 */
[----:B------:R-:W-:Y:S01]  /*02d0*/  ISETP.GE.U32.AND P0, PT, R13, 0x3ff6a09f, PT ;  /* 0x3ff6a09f0d00780c */ /* 0x000fe20003f06070 */
[----:B------:R-:W-:Y:S01]  /*02e0*/  UMOV UR10, 0x80000000 ;  /* 0x80000000000a7882 */ /* 0x000fe20000000000 */
[----:B------:R-:W-:Y:S01]  /*02f0*/  LEA.HI R0, R11, R0, RZ, 0xc ;  /* 0x000000000b007211 */ /* 0x000fe200078f60ff */
[----:B------:R-:W-:Y:S01]  /*0300*/  UMOV UR11, 0x43300000 ;  /* 0x43300000000b7882 */ /* 0x000fe20000000000 */
[----:B------:R-:W-:-:S09]  /*0310*/  MOV R25, 0x43300000 ;  /* 0x4330000000197802 */ /* 0x000fd20000000f00 */
[----:B------:R-:W-:Y:S01]  /*0320*/  @P0 IADD3 R15, PT, PT, R13, -0x100000, RZ ;  /* 0xfff000000d0f0810 */ /* 0x000fe20007ffe0ff */
[----:B------:R-:W-:-:S04]  /*0330*/  @P0 VIADD R0, R0, 0x1 ;  /* 0x0000000100000836 */ /* 0x000fc80000000000 */
[----:B------:R-:W-:Y:S01]  /*0340*/  @P0 IMAD.MOV.U32 R13, RZ, RZ, R15 ;  /* 0x000000ffff0d0224 */ /* 0x000fe200078e000f */
[----:B------:R-:W-:-:S05]  /*0350*/  LOP3.LUT R24, R0, 0x80000000, RZ, 0x3c, !PT ;  /* 0x8000000000187812 */ /* 0x000fca00078e3cff */
[C---:B------:R-:W-:Y:S02]  /*0360*/  DADD R20, R12.reuse, 1 ;  /* 0x3ff000000c147429 */ /* 0x040fe40000000000 */
[----:B------:R-:W-:-:S04]  /*0370*/  DADD R12, R12, -1 ;  /* 0xbff000000c0c7429 */ /* 0x000fc80000000000 */
[----:B------:R-:W0:Y:S02]  /*0380*/  MUFU.RCP64H R15, R21 ;  /* 0x00000015000f7308 */ /* 0x000e240000001800 */
[----:B0-----:R-:W-:-:S08]  /*0390*/  DFMA R16, -R20, R14, 1 ;  /* 0x3ff000001410742b */ /* 0x001fd0000000010e */
[----:B------:R-:W-:-:S08]  /*03a0*/  DFMA R16, R16, R16, R16 ;  /* 0x000000101010722b */ /* 0x000fd00000000010 */
[----:B------:R-:W-:-:S08]  /*03b0*/  DFMA R14, R14, R16, R14 ;  /* 0x000000100e0e722b */ /* 0x000fd0000000000e */
[----:B------:R-:W-:-:S08]  /*03c0*/  DMUL R16, R12, R14 ;  /* 0x0000000e0c107228 */ /* 0x000fd00000000000 */
[----:B------:R-:W-:-:S08]  /*03d0*/  DFMA R16, R12, R14, R16 ;  /* 0x0000000e0c10722b */ /* 0x000fd00000000010 */
[----:B------:R-:W-:Y:S02]  /*03e0*/  DMUL R18, R16, R16 ;  /* 0x0000001010127228 */ /* 0x000fe40000000000 */
[----:B------:R-:W-:-:S06]  /*03f0*/  DADD R10, R12, -R16 ;  /* 0x000000000c0a7229 */ /* 0x000fcc0000000810 */
[----:B------:R-:W-:Y:S01]  /*0400*/  DFMA R20, R18, UR8, R22 ;  /* 0x0000000812147c2b */ /* 0x000fe20008000016 */
[----:B------:R-:W-:Y:S01]  /*0410*/  UMOV UR8, 0x9f02676f ;  /* 0x9f02676f00087882 */ /* 0x000fe20000000000 */
[----:B------:R-:W-:Y:S01]  /*0420*/  UMOV UR9, 0x3ef3b266 ;  /* 0x3ef3b26600097882 */ /* 0x000fe20000000000 */
[----:B------:R-:W-:Y:S02]  /*0430*/  DADD R22, R10, R10 ;  /* 0x000000000a167229 */ /* 0x000fe4000000000a */
[----:B------:R-:W-:Y:S01]  /*0440*/  DADD R10, R24, -UR10 ;  /* 0x8000000a180a7e29 */ /* 0x000fe20008000000 */
[----:B------:R-:W-:Y:S01]  /*0450*/  UMOV UR10, 0xfefa39ef ;  /* 0xfefa39ef000a7882 */ /* 0x000fe20000000000 */
[----:B------:R-:W-:Y:S01]  /*0460*/  UMOV UR11, 0x3fe62e42 ;  /* 0x3fe62e42000b7882 */ /* 0x000fe20000000000 */
[----:B------:R-:W-:Y:S01]  /*0470*/  DFMA R20, R18, R20, UR8 ;  /* 0x0000000812147e2b */ /* 0x000fe20008000014 */
[----:B------:R-:W-:Y:S01]  /*0480*/  UMOV UR8, 0xa9ab0956 ;  /* 0xa9ab095600087882 */ /* 0x000fe20000000000 */
[----:B------:R-:W-:Y:S01]  /*0490*/  UMOV UR9, 0x3f1745cb ;  /* 0x3f1745cb00097882 */ /* 0x000fe20000000000 */
[----:B------:R-:W-:-:S02]  /*04a0*/  DFMA R22, R12, -R16, R22 ;  /* 0x800000100c16722b */ /* 0x000fc40000000016 */
[----:B------:R-:W-:-:S03]  /*04b0*/  DFMA R12, R10, UR10, R16 ;  /* 0x0000000a0a0c7c2b */ /* 0x000fc60008000010 */
[----:B------:R-:W-:Y:S01]  /*04c0*/  DFMA R20, R18, R20, UR8 ;  /* 0x0000000812147e2b */ /* 0x000fe20008000014 */
[----:B------:R-:W-:Y:S01]  /*04d0*/  UMOV UR8, 0x2d1b5154 ;  /* 0x2d1b515400087882 */ /* 0x000fe20000000000 */
[----:B------:R-:W-:Y:S01]  /*04e0*/  UMOV UR9, 0x3f3c71c7 ;  /* 0x3f3c71c700097882 */ /* 0x000fe20000000000 */
[----:B------:R-:W-:-:S05]  /*04f0*/  DMUL R22, R14, R22 ;  /* 0x000000160e167228 */ /* 0x000fca0000000000 */
[----:B------:R-:W-:Y:S01]  /*0500*/  DFMA R20, R18, R20, UR8 ;  /* 0x0000000812147e2b */ /* 0x000fe20008000014 */
[----:B------:R-:W-:Y:S01]  /*0510*/  UMOV UR8, 0x923be72d ;  /* 0x923be72d00087882 */ /* 0x000fe20000000000 */
[----:B------:R-:W-:-:S06]  /*0520*/  UMOV UR9, 0x3f624924 ;  /* 0x3f62492400097882 */ /* 0x000fcc0000000000 */
        /* <DEDUP_REMOVED lines=8> */
[----:B------:R-:W-:Y:S02]  /*05b0*/  UMOV UR9, 0x3fe62e42 ;  /* 0x3fe62e4200097882 */ /* 0x000fe40000000000 */
[----:B------:R-:W-:Y:S01]  /*05c0*/  DFMA R24, R10, -UR8, R12 ;  /* 0x800000080a187c2b */ /* 0x000fe2000800000c */
[----:B------:R-:W-:Y:S01]  /*05d0*/  UMOV UR8, 0x3b39803f ;  /* 0x3b39803f00087882 */ /* 0x000fe20000000000 */
[----:B------:R-:W-:Y:S02]  /*05e0*/  UMOV UR9, 0x3c7abc9e ;  /* 0x3c7abc9e00097882 */ /* 0x000fe40000000000 */
[----:B------:R-:W-:-:S04]  /*05f0*/  DMUL R20, R18, R20 ;  /* 0x0000001412147228 */ /* 0x000fc80000000000 */
[----:B------:R-:W-:-:S04]  /*0600*/  DADD R24, -R16, R24 ;  /* 0x0000000010187229 */ /* 0x000fc80000000118 */
[----:B------:R-:W-:-:S08]  /*0610*/  DFMA R20, R16, R20, R22 ;  /* 0x000000141014722b */ /* 0x000fd00000000016 */
[----:B------:R-:W-:-:S08]  /*0620*/  DADD R20, R20, -R24 ;  /* 0x0000000014147229 */ /* 0x000fd00000000818 */
[----:B------:R-:W-:-:S08]  /*0630*/  DFMA R20, R10, UR8, R20 ;  /* 0x000000080a147c2b */ /* 0x000fd00008000014 */
[----:B------:R-:W-:Y:S01]  /*0640*/  DADD R12, R12, R20 ;  /* 0x000000000c0c7229 */ /* 0x000fe20000000014 */
[----:B------:R-:W-:Y:S10]  /*0650*/  BRA `(.L_x_366) ;  /* 0x0000000000187947 */ /* 0x000ff40003800000 */
.L_x_365:
[----:B------:R-:W-:Y:S01]  /*0660*/  IMAD.MOV.U32 R10, RZ, RZ, 0x0 ;  /* 0x00000000ff0a7424 */ /* 0x000fe200078e00ff */
[----:B------:R-:W-:Y:S01]  /*0670*/  LOP3.LUT P0, RZ, R15, 0x7fffffff, RZ, 0xc0, !PT ;  /* 0x7fffffff0fff7812 */ /* 0x000fe2000780c0ff */
[----:B------:R-:W-:-:S06]  /*0680*/  IMAD.MOV.U32 R11, RZ, RZ, 0x7ff00000 ;  /* 0x7ff00000ff0b7424 */ /* 0x000fcc00078e00ff */
[----:B------:R-:W-:-:S10]  /*0690*/  DFMA R10, R14, R10, +INF ;  /* 0x7ff000000e0a742b */ /* 0x000fd4000000000a */
[----:B------:R-:W-:Y:S02]  /*06a0*/  FSEL R12, R10, RZ, P0 ;  /* 0x000000ff0a0c7208 */ /* 0x000fe40000000000 */
[----:B------:R-:W-:-:S07]  /*06b0*/  FSEL R13, R11, -QNAN , P0 ;  /* 0xfff000000b0d7808 */ /* 0x000fce0000000000 */
.L_x_366:
[----:B------:R-:W-:Y:S05]  /*06c0*/  BSYNC.RECONVERGENT B0 ;  /* 0x0000000000007941 */ /* 0x000fea0003800200 */
.L_x_364:
[----:B------:R-:W-:Y:S01]  /*06d0*/  UMOV UR8, 0xa3d70a3d ;  /* 0xa3d70a3d00087882 */ /* 0x000fe20000000000 */
[----:B------:R-:W-:Y:S01]  /*06e0*/  UMOV UR9, 0x40123d70 ;  /* 0x40123d7000097882 */ /* 0x000fe20000000000 */
[----:B------:R-:W-:Y:S01]  /*06f0*/  IADD3 R15, PT, PT, R9, 0x800, RZ ;  /* 0x00000800090f7810 */ /* 0x000fe20007ffe0ff */
[----:B------:R-:W-:Y:S01]  /*0700*/  DSETP.GT.AND P0, PT, R12, UR8, PT ;  /* 0x000000080c007e2a */ /* 0x000fe2000bf04000 */
[----:B------:R-:W-:Y:S03]  /*0710*/  BSSY.RECONVERGENT B0, `(.L_x_367) ;  /* 0x000000c000007945 */ /* 0x000fe60003800200 */
[----:B------:R-:W-:-:S10]  /*0720*/  IMAD.WIDE.U32 R14, R15, 0x8, R6 ;  /* 0x000000080f0e7825 */ /* 0x000fd400078e0006 */
[----:B------:R-:W-:Y:S05]  /*0730*/  @!P0 BRA `(.L_x_368) ;  /* 0x0000000000248947 */ /* 0x000fea0003800000 */
[----:B------:R-:W2:Y:S01]  /*0740*/  LDG.E R0, desc[UR6][R2.64] ;  /* 0x0000000602007981 */ /* 0x000ea2000c1e1900 */
[----:B------:R-:W-:Y:S01]  /*0750*/  UMOV UR10, 0x47ae147b ;  /* 0x47ae147b000a7882 */ /* 0x000fe20000000000 */
[----:B------:R-:W-:Y:S02]  /*0760*/  UMOV UR11, 0x401a7ae1 ;  /* 0x401a7ae1000b7882 */ /* 0x000fe40000000000 */
[----:B------:R-:W-:Y:S01]  /*0770*/  DSETP.GE.AND P0, PT, R12, UR10, PT ;  /* 0x0000000a0c007e2a */ /* 0x000fe2000bf06000 */
[----:B--2---:R-:W-:-:S05]  /*0780*/  VIADD R11, R0, 0x1 ;  /* 0x00000001000b7836 */ /* 0x004fca0000000000 */
[----:B------:R0:W-:Y:S08]  /*0790*/  STG.E desc[UR6][R2.64], R11 ;  /* 0x0000000b02007986 */ /* 0x0001f0000c101906 */
[----:B------:R-:W2:Y:S02]  /*07a0*/  @P0 LDG.E R0, desc[UR6][R4.64] ;  /* 0x0000000604000981 */ /* 0x000ea4000c1e1900 */
[----:B--2---:R-:W-:-:S05]  /*07b0*/  @P0 VIADD R13, R0, 0x1 ;  /* 0x00000001000d0836 */ /* 0x004fca0000000000 */
[----:B------:R0:W-:Y:S02]  /*07c0*/  @P0 STG.E desc[UR6][R4.64], R13 ;  /* 0x0000000d04000986 */ /* 0x0001e4000c101906 */
.L_x_368:
[----:B------:R-:W-:Y:S05]  /*07d0*/  BSYNC.RECONVERGENT B0 ;  /* 0x0000000000007941 */ /* 0x000fea0003800200 */
.L_x_367:
[----:B0-----:R-:W2:Y:S01]  /*07e0*/  LDG.E.64 R10, desc[UR6][R14.64] ;  /* 0x000000060e0a7981 */ /* 0x001ea2000c1e1b00 */
[----:B------:R-:W-:Y:S01]  /*07f0*/  BSSY.RECONVERGENT B0, `(.L_x_369) ;  /* 0x0000052000007945 */ /* 0x000fe20003800200 */
[----:B--2---:R-:W-:Y:S01]  /*0800*/  ISETP.GT.AND P0, PT, R11, 0xfffff, PT ;  /* 0x000fffff0b00780c */ /* 0x004fe20003f04270 */
[----:B------:R-:W-:Y:S01]  /*0810*/  IMAD.MOV.U32 R13, RZ, RZ, R11 ;  /* 0x000000ffff0d7224 */ /* 0x000fe200078e000b */
[----:B------:R-:W-:-:S11]  /*0820*/  MOV R12, R10 ;  /* 0x0000000a000c7202 */ /* 0x000fd60000000f00 */
[----:B------:R-:W-:-:S10]  /*0830*/  @!P0 DMUL R12, R12, 1.80143985094819840000e+16 ;  /* 0x435000000c0c8828 */ /* 0x000fd40000000000 */
[----:B------:R-:W-:Y:S02]  /*0840*/  @!P0 IMAD.MOV.U32 R11, RZ, RZ, R13 ;  /* 0x000000ffff0b8224 */ /* 0x000fe400078e000d */
[----:B------:R-:W-:-:S03]  /*0850*/  @!P0 IMAD.MOV.U32 R10, RZ, RZ, R12 ;  /* 0x000000ffff0a8224 */ /* 0x000fc600078e000c */
[----:B------:R-:W-:-:S04]  /*0860*/  IADD3 R0, PT, PT, R11, -0x1, RZ ;  /* 0xffffffff0b007810 */ /* 0x000fc80007ffe0ff */
[----:B------:R-:W-:Y:S02]  /*0870*/  ISETP.GE.U32.AND P1, PT, R0, 0x7fefffff, PT ;  /* 0x7fefffff0000780c */ /* 0x000fe40003f26070 */
[----:B------:R-:W-:Y:S01]  /*0880*/  MOV R0, 0xfffffc01 ;  /* 0xfffffc0100007802 */ /* 0x000fe20000000f00 */
[----:B------:R-:W-:-:S10]  /*0890*/  @!P0 IMAD.MOV.U32 R0, RZ, RZ, -0x435 ;  /* 0xfffffbcbff008424 */ /* 0x000fd400078e00ff */
[----:B------:R-:W-:Y:S01]  /*08a0*/  @P1 IMAD.MOV.U32 R16, RZ, RZ, 0x0 ;  /* 0x00000000ff101424 */ /* 0x000fe200078e00ff */
[----:B------:R-:W-:Y:S01]  /*08b0*/  @P1 LOP3.LUT P2, RZ, R13, 0x7fffffff, RZ, 0xc0, !PT ;  /* 0x7fffffff0dff1812 */ /* 0x000fe2000784c0ff */
[----:B------:R-:W-:-:S06]  /*08c0*/  @P1 IMAD.MOV.U32 R17, RZ, RZ, 0x7ff00000 ;  /* 0x7ff00000ff111424 */ /* 0x000fcc00078e00ff */
[----:B------:R-:W-:-:S10]  /*08d0*/  @P1 DFMA R16, R12, R16, +INF ;  /* 0x7ff000000c10142b */ /* 0x000fd40000000010 */
[----:B------:R-:W-:Y:S02]  /*08e0*/  @P1 FSEL R14, R16, RZ, P2 ;  /* 0x000000ff100e1208 */ /* 0x000fe40001000000 */
[----:B------:R-:W-:Y:S01]  /*08f0*/  @P1 FSEL R15, R17, -QNAN , P2 ;  /* 0xfff00000110f1808 */ /* 0x000fe20001000000 */
[----:B------:R-:W-:Y:S06]  /*0900*/  @P1 BRA `(.L_x_370) ;  /* 0x0000000400001947 */ /* 0x000fec0003800000 */
[----:B------:R-:W-:Y:S01]  /*0910*/  LOP3.LUT R8, R11, 0xfffff, RZ, 0xc0, !PT ;  /* 0x000fffff0b087812 */ /* 0x000fe200078ec0ff */
[----:B------:R-:W-:Y:S01]  /*0920*/  IMAD.MOV.U32 R22, RZ, RZ, -0x748574fc ;  /* 0x8b7a8b04ff167424 */ /* 0x000fe200078e00ff */
[----:B------:R-:W-:Y:S01]  /*0930*/  MOV R12, R10 ;  /* 0x0000000a000c7202 */ /* 0x000fe20000000f00 */
[----:B------:R-:W-:Y:S01]  /*0940*/  IMAD.MOV.U32 R23, RZ, RZ, 0x3ed0ee25 ;  /* 0x3ed0ee25ff177424 */ /* 0x000fe200078e00ff */
[----:B------:R-:W-:Y:S01]  /*0950*/  LOP3.LUT R13, R8, 0x3ff00000, RZ, 0xfc, !PT ;  /* 0x3ff00000080d7812 */ /* 0x000fe200078efcff */
[----:B------:R-:W-:Y:S01]  /*0960*/  UMOV UR10, 0x3ae80f1e ;  /* 0x3ae80f1e000a7882 */ /* 0x000fe20000000000 */
[----:B------:R-:W-:Y:S01]  /*0970*/  MOV R14, RZ ;  /* 0x000000ff000e7202 */ /* 0x000fe20000000f00 */
[----:B------:R-:W-:Y:S01]  /*0980*/  UMOV UR11, 0x3eb1380b ;  /* 0x3eb1380b000b7882 */ /* 0x000fe20000000000 */
[----:B------:R-:W-:Y:S01]  /*0990*/  ISETP.GE.U32.AND P0, PT, R13, 0x3ff6a09f, PT ;  /* 0x3ff6a09f0d00780c */ /* 0x000fe20003f06070 */
[----:B------:R-:W-:Y:S01]  /*09a0*/  IMAD.MOV.U32 R25, RZ, RZ, 0x43300000 ;  /* 0x43300000ff197424 */ /* 0x000fe200078e00ff */
[----:B------:R-:W-:Y:S01]  /*09b0*/  LEA.HI R0, R11, R0, RZ, 0xc ;  /* 0x000000000b007211 */ /* 0x000fe200078f60ff */
[----:B------:R-:W-:Y:S01]  /*09c0*/  UMOV UR12, 0x80000000 ;  /* 0x80000000000c7882 */ /* 0x000fe20000000000 */
[----:B------:R-:W-:-:S09]  /*09d0*/  UMOV UR13, 0x43300000 ;  /* 0x43300000000d7882 */ /* 0x000fd20000000000 */
[----:B------:R-:W-:Y:S01]  /*09e0*/  @P0 VIADD R15, R13, 0xfff00000 ;  /* 0xfff000000d0f0836 */ /* 0x000fe20000000000 */
[----:B------:R-:W-:-:S03]  /*09f0*/  @P0 IADD3 R0, PT, PT, R0, 0x1, RZ ;  /* 0x0000000100000810 */ /* 0x000fc60007ffe0ff */
        /* <DEDUP_REMOVED lines=48> */
[----:B------:R-:W-:-:S11]  /*0d00*/  DADD R14, R12, R20 ;  /* 0x000000000c0e7229 */ /* 0x000fd60000000014 */
.L_x_370:
[----:B------:R-:W-:Y:S05]  /*0d10*/  BSYNC.RECONVERGENT B0 ;  /* 0x0000000000007941 */ /* 0x000fea0003800200 */
.L_x_369:
[----:B------:R-:W-:Y:S01]  /*0d20*/  DSETP.GT.AND P0, PT, R14, UR8, PT ;  /* 0x000000080e007e2a */ /* 0x000fe2000bf04000 */
[----:B------:R-:W-:-:S13]  /*0d30*/  BSSY.RECONVERGENT B0, `(.L_x_371) ;  /* 0x000000c000007945 */ /* 0x000fda0003800200 */
[----:B------:R-:W-:Y:S05]  /*0d40*/  @!P0 BRA `(.L_x_372) ;  /* 0x0000000000288947 */ /* 0x000fea0003800000 */
[----:B------:R-:W2:Y:S01]  /*0d50*/  LDG.E R0, desc[UR6][R2.64] ;  /* 0x0000000602007981 */ /* 0x000ea2000c1e1900 */
[----:B------:R-:W-:Y:S01]  /*0d60*/  UMOV UR8, 0x47ae147b ;  /* 0x47ae147b00087882 */ /* 0x000fe20000000000 */
[----:B------:R-:W-:Y:S02]  /*0d70*/  UMOV UR9, 0x401a7ae1 ;  /* 0x401a7ae100097882 */ /* 0x000fe40000000000 */
[----:B------:R-:W-:Y:S01]  /*0d80*/  DSETP.GE.AND P0, PT, R14, UR8, PT ;  /* 0x000000080e007e2a */ /* 0x000fe2000bf06000 */
[----:B--2---:R-:W-:-:S05]  /*0d90*/  IADD3 R11, PT, PT, R0, 0x1, RZ ;  /* 0x00000001000b7810 */ /* 0x004fca0007ffe0ff */
[----:B------:R0:W-:Y:S08]  /*0da0*/  STG.E desc[UR6][R2.64], R11 ;  /* 0x0000000b02007986 */ /* 0x0001f0000c101906 */
[----:B------:R-:W-:Y:S05]  /*0db0*/  @!P0 BRA `(.L_x_372) ;  /* 0x00000000000c8947 */ /* 0x000fea0003800000 */
[----:B------:R-:W0:Y:S02]  /*0dc0*/  LDG.E R0, desc[UR6][R4.64] ;  /* 0x0000000604007981 */ /* 0x000e24000c1e1900 */
[----:B0-----:R-:W-:-:S05]  /*0dd0*/  VIADD R11, R0, 0x1 ;  /* 0x00000001000b7836 */ /* 0x001fca0000000000 */
[----:B------:R1:W-:Y:S02]  /*0de0*/  STG.E desc[UR6][R4.64], R11 ;  /* 0x0000000b04007986 */ /* 0x0003e4000c101906 */
.L_x_372:
[----:B------:R-:W-:Y:S05]  /*0df0*/  BSYNC.RECONVERGENT B0 ;  /* 0x0000000000007941 */ /* 0x000fea0003800200 */
.L_x_371:
[----:B------:R-:W-:Y:S01]  /*0e00*/  IADD3 R9, PT, PT, R9, 0x1000, RZ ;  /* 0x0000100009097810 */ /* 0x000fe20007ffe0ff */
[----:B------:R-:W-:Y:S06]  /*0e10*/  BRA.U UP0, `(.L_x_373) ;  /* 0xfffffff100cc7547 */ /* 0x000fec000b83ffff */
[----:B------:R-:W-:Y:S05]  /*0e20*/  EXIT ;  /* 0x000000000000794d */ /* 0x000fea0003800000 */
.L_x_374:
        /* <DEDUP_REMOVED lines=13> */
.L_x_555:


//--------------------- .text._Z11setcoef_sw1PdS_PiS0_S0_S_S0_S_S0_S_S_S0_S_S_S_S0_S_S_S_S_S_S_S_S_S_S_S_S0_S_S_S_S_ --------------------------
	.section	.text._Z11setcoef_sw1PdS_PiS0_S0_S_S0_S_S0_S_S_S0_S_S_S_S0_S_S_S_S_S_S_S_S_S_S_S_S0_S_S_S_S_,"ax",@progbits
	.align	128
        .global         _Z11setcoef_sw1PdS_PiS0_S0_S_S0_S_S0_S_S_S0_S_S_S_S0_S_S_S_S_S_S_S_S_S_S_S_S0_S_S_S_S_
        .type           _Z11setcoef_sw1PdS_PiS0_S0_S_S0_S_S0_S_S_S0_S_S_S_S0_S_S_S_S_S_S_S_S_S_S_S_S0_S_S_S_S_,@function
        .size           _Z11setcoef_sw1PdS_PiS0_S0_S_S0_S_S0_S_S_S0_S_S_S_S0_S_S_S_S_S_S_S_S_S_S_S_S0_S_S_S_S_,(.L_x_545 - _Z11setcoef_sw1PdS_PiS0_S0_S_S0_S_S0_S_S_S0_S_S_S_S0_S_S_S_S_S_S_S_S_S_S_S_S0_S_S_S_S_)
        .other          _Z11setcoef_sw1PdS_PiS0_S0_S_S0_S_S0_S_S_S0_S_S_S_S0_S_S_S_S_S_S_S_S_S_S_S_S0_S_S_S_S_,@"STO_CUDA_ENTRY STV_DEFAULT"
_Z11setcoef_sw1PdS_PiS0_S0_S_S0_S_S0_S_S_S0_S_S_S_S0_S_S_S_S_S_S_S_S_S_S_S_S0_S_S_S_S_:
.text._Z11setcoef_sw1PdS_PiS0_S0_S_S0_S_S0_S_S_S0_S_S_S_S0_S_S_S_S_S_S_S_S_S_S_S_S0_S_S_S_S_:
[----:B------:R-:W-:Y:S01]  /*0000*/  LDC R1, c[0x0][0x37c] ;  /* 0x0000df00ff017b82 */ /* 0x000fe20000000800 */
[----:B------:R-:W0:Y:S01]  /*0010*/  S2R R5, SR_CTAID.Y ;  /* 0x0000000000057919 */ /* 0x000e220000002600 */
[----:B------:R-:W1:Y:S01]  /*0020*/  LDCU UR4, c[0x0][0x360] ;  /* 0x00006c00ff0477ac */ /* 0x000e620008000800 */
[----:B------:R-:W0:Y:S01]  /*0030*/  S2R R0, SR_TID.Y ;  /* 0x0000000000007919 */ /* 0x000e220000002200 */
[----:B------:R-:W0:Y:S01]  /*0040*/  LDCU UR5, c[0x0][0x364] ;  /* 0x00006c80ff0577ac */ /* 0x000e220008000800 */
[----:B------:R-:W1:Y:S01]  /*0050*/  S2R R4, SR_CTAID.X ;  /* 0x0000000000047919 */ /* 0x000e620000002500 */
[----:B------:R-:W1:Y:S01]  /*0060*/  S2R R3, SR_TID.X ;  /* 0x0000000000037919 */ /* 0x000e620000002100 */
[----:B0-----:R-:W-:-:S05]  /*0070*/  IMAD R5, R5, UR5, R0 ;  /* 0x0000000505057c24 */ /* 0x001fca000f8e0200 */
[----:B------:R-:W-:Y:S01]  /*0080*/  ISETP.GT.U32.AND P0, PT, R5, 0x33, PT ;  /* 0x000000330500780c */ /* 0x000fe20003f04070 */
[----:B-1----:R-:W-:-:S05]  /*0090*/  IMAD R4, R4, UR4, R3 ;  /* 0x0000000404047c24 */ /* 0x002fca000f8e0203 */
[----:B------:R-:W-:-:S13]  /*00a0*/  ISETP.GT.U32.OR P0, PT, R4, 0x7ff, P0 ;  /* 0x000007ff0400780c */ /* 0x000fda0000704470 */
[----:B------:R-:W-:Y:S05]  /*00b0*/  @P0 EXIT ;  /* 0x000000000000094d */ /* 0x000fea0003800000 */
[----:B------:R-:W0:Y:S01]  /*00c0*/  LDC.64 R34, c[0x0][0x3a8] ;  /* 0x0000ea00ff227b82 */ /* 0x000e220000000a00 */
[----:B------:R-:W1:Y:S01]  /*00d0*/  LDCU.64 UR4, c[0x0][0x358] ;  /* 0x00006b00ff0477ac */ /* 0x000e620008000a00 */
[----:B------:R-:W-:-:S04]  /*00e0*/  IMAD R0, R5, 0x800, R4 ;  /* 0x0000080005007824 */ /* 0x000fc800078e0204 */
[----:B0-----:R-:W-:-:S05]  /*00f0*/  IMAD.WIDE.U32 R34, R0, 0x8, R34 ;  /* 0x0000000800227825 */ /* 0x001fca00078e0022 */
[----:B-1----:R-:W2:Y:S01]  /*0100*/  LDG.E.64 R2, desc[UR4][R34.64] ;  /* 0x0000000422027981 */ /* 0x002ea2000c1e1b00 */
[----:B------:R-:W-:Y:S01]  /*0110*/  BSSY.RECONVERGENT B0, `(.L_x_375) ;  /* 0x0000054000007945 */ /* 0x000fe20003800200 */
[----:B------:R-:W-:Y:S01]  /*0120*/  IMAD.MOV.U32 R17, RZ, RZ, -0x3ff ;  /* 0xfffffc01ff117424 */ /* 0x000fe200078e00ff */
[----:B--2---:R-:W-:Y:S01]  /*0130*/  ISETP.GT.AND P0, PT, R3, 0xfffff, PT ;  /* 0x000fffff0300780c */ /* 0x004fe20003f04270 */
[----:B------:R-:W-:Y:S01]  /*0140*/  IMAD.MOV.U32 R6, RZ, RZ, R2 ;  /* 0x000000ffff067224 */ /* 0x000fe200078e0002 */
[----:B------:R-:W-:Y:S01]  /*0150*/  MOV R7, R3 ;  /* 0x0000000300077202 */ /* 0x000fe20000000f00 */
[----:B------:R-:W-:-:S10]  /*0160*/  IMAD.MOV.U32 R16, RZ, RZ, R3 ;  /* 0x000000ffff107224 */ /* 0x000fd400078e0003 */
[----:B------:R-:W-:Y:S01]  /*0170*/  @!P0 DMUL R6, R6, 1.80143985094819840000e+16 ;  /* 0x4350000006068828 */ /* 0x000fe20000000000 */
[----:B------:R-:W-:-:S09]  /*0180*/  @!P0 IMAD.MOV.U32 R17, RZ, RZ, -0x435 ;  /* 0xfffffbcbff118424 */ /* 0x000fd200078e00ff */
[----:B------:R-:W-:Y:S01]  /*0190*/  @!P0 IMAD.MOV.U32 R16, RZ, RZ, R7 ;  /* 0x000000ffff108224 */ /* 0x000fe200078e0007 */
[----:B------:R-:W-:-:S04]  /*01a0*/  @!P0 MOV R2, R6 ;  /* 0x0000000600028202 */ /* 0x000fc80000000f00 */
[----:B------:R-:W-:-:S04]  /*01b0*/  IADD3 R3, PT, PT, R16, -0x1, RZ ;  /* 0xffffffff10037810 */ /* 0x000fc80007ffe0ff */
[----:B------:R-:W-:-:S13]  /*01c0*/  ISETP.GT.U32.AND P1, PT, R3, 0x7feffffe, PT ;  /* 0x7feffffe0300780c */ /* 0x000fda0003f24070 */
[----:B------:R-:W-:Y:S05]  /*01d0*/  @P1 BRA `(.L_x_376) ;  /* 0x0000000400041947 */ /* 0x000fea0003800000 */
[C---:B------:R-:W-:Y:S01]  /*01e0*/  LOP3.LUT R3, R16.reuse, 0xfffff, RZ, 0xc0, !PT ;  /* 0x000fffff10037812 */ /* 0x040fe200078ec0ff */
[----:B------:R-:W-:Y:S01]  /*01f0*/  IMAD.MOV.U32 R10, RZ, RZ, R2 ;  /* 0x000000ffff0a7224 */ /* 0x000fe200078e0002 */
[----:B------:R-:W-:Y:S01]  /*0200*/  MOV R15, 0x3ed0ee25 ;  /* 0x3ed0ee25000f7802 */ /* 0x000fe20000000f00 */
[----:B------:R-:W-:Y:S01]  /*0210*/  IMAD.MOV.U32 R8, RZ, RZ, RZ ;  /* 0x000000ffff087224 */ /* 0x000fe200078e00ff */
[----:B------:R-:W-:Y:S01]  /*0220*/  LOP3.LUT R11, R3, 0x3ff00000, RZ, 0xfc, !PT ;  /* 0x3ff00000030b7812 */ /* 0x000fe200078efcff */
[----:B------:R-:W-:Y:S01]  /*0230*/  IMAD.MOV.U32 R14, RZ, RZ, -0x748574fc ;  /* 0x8b7a8b04ff0e7424 */ /* 0x000fe200078e00ff */
[----:B------:R-:W-:Y:S01]  /*0240*/  UMOV UR6, 0x3ae80f1e ;  /* 0x3ae80f1e00067882 */ /* 0x000fe20000000000 */
[----:B------:R-:W-:Y:S01]  /*0250*/  UMOV UR7, 0x3eb1380b ;  /* 0x3eb1380b00077882 */ /* 0x000fe20000000000 */
[----:B------:R-:W-:Y:S01]  /*0260*/  ISETP.GE.U32.AND P0, PT, R11, 0x3ff6a09f, PT ;  /* 0x3ff6a09f0b00780c */ /* 0x000fe20003f06070 */
[----:B------:R-:W-:Y:S01]  /*0270*/  UMOV UR8, 0x80000000 ;  /* 0x8000000000087882 */ /* 0x000fe20000000000 */
[----:B------:R-:W-:Y:S01]  /*0280*/  LEA.HI R16, R16, R17, RZ, 0xc ;  /* 0x0000001110107211 */ /* 0x000fe200078f60ff */
[----:B------:R-:W-:Y:S01]  /*0290*/  IMAD.MOV.U32 R17, RZ, RZ, 0x43300000 ;  /* 0x43300000ff117424 */ /* 0x000fe200078e00ff */
[----:B------:R-:W-:-:S09]  /*02a0*/  UMOV UR9, 0x43300000 ;  /* 0x4330000000097882 */ /* 0x000fd20000000000 */
[----:B------:R-:W-:Y:S02]  /*02b0*/  @P0 VIADD R3, R11, 0xfff00000 ;  /* 0xfff000000b030836 */ /* 0x000fe40000000000 */
[----:B------:R-:W-:-:S03]  /*02c0*/  @P0 VIADD R16, R16, 0x1 ;  /* 0x0000000110100836 */ /* 0x000fc60000000000 */
[----:B------:R-:W-:Y:S02]  /*02d0*/  @P0 MOV R11, R3 ;  /* 0x00000003000b0202 */ /* 0x000fe40000000f00 */
[----:B------:R-:W-:-:S04]  /*02e0*/  LOP3.LUT R16, R16, 0x80000000, RZ, 0x3c, !PT ;  /* 0x8000000010107812 */ /* 0x000fc800078e3cff */
[C---:B------:R-:W-:Y:S02]  /*02f0*/  DADD R12, R10.reuse, 1 ;  /* 0x3ff000000a0c7429 */ /* 0x040fe40000000000 */
[----:B------:R-:W-:Y:S02]  /*0300*/  DADD R10, R10, -1 ;  /* 0xbff000000a0a7429 */ /* 0x000fe40000000000 */
[----:B------:R-:W-:Y:S01]  /*0310*/  DADD R16, R16, -UR8 ;  /* 0x8000000810107e29 */ /* 0x000fe20008000000 */
[----:B------:R-:W-:Y:S01]  /*0320*/  UMOV UR8, 0xfefa39ef ;  /* 0xfefa39ef00087882 */ /* 0x000fe20000000000 */
[----:B------:R-:W0:Y:S01]  /*0330*/  MUFU.RCP64H R9, R13 ;  /* 0x0000000d00097308 */ /* 0x000e220000001800 */
[----:B------:R-:W-:Y:S01]  /*0340*/  UMOV UR9, 0x3fe62e42 ;  /* 0x3fe62e4200097882 */ /* 0x000fe20000000000 */
[----:B0-----:R-:W-:-:S08]  /*0350*/  DFMA R2, -R12, R8, 1 ;  /* 0x3ff000000c02742b */ /* 0x001fd00000000108 */
[----:B------:R-:W-:-:S08]  /*0360*/  DFMA R2, R2, R2, R2 ;  /* 0x000000020202722b */ /* 0x000fd00000000002 */
[----:B------:R-:W-:-:S08]  /*0370*/  DFMA R8, R8, R2, R8 ;  /* 0x000000020808722b */ /* 0x000fd00000000008 */
[----:B------:R-:W-:-:S08]  /*0380*/  DMUL R2, R10, R8 ;  /* 0x000000080a027228 */ /* 0x000fd00000000000 */
[----:B------:R-:W-:-:S08]  /*0390*/  DFMA R2, R10, R8, R2 ;  /* 0x000000080a02722b */ /* 0x000fd00000000002 */
[----:B------:R-:W-:Y:S02]  /*03a0*/  DMUL R6, R2, R2 ;  /* 0x0000000202067228 */ /* 0x000fe40000000000 */
[----:B------:R-:W-:-:S06]  /*03b0*/  DFMA R32, R16, UR8, R2 ;  /* 0x0000000810207c2b */ /* 0x000fcc0008000002 */
[----:B------:R-:W-:Y:S01]  /*03c0*/  DFMA R12, R6, UR6, R14 ;  /* 0x00000006060c7c2b */ /* 0x000fe2000800000e */
[----:B------:R-:W-:Y:S01]  /*03d0*/  UMOV UR6, 0x9f02676f ;  /* 0x9f02676f00067882 */ /* 0x000fe20000000000 */
[----:B------:R-:W-:Y:S01]  /*03e0*/  UMOV UR7, 0x3ef3b266 ;  /* 0x3ef3b26600077882 */ /* 0x000fe20000000000 */
[----:B------:R-:W-:-:S05]  /*03f0*/  DADD R14, R10, -R2 ;  /* 0x000000000a0e7229 */ /* 0x000fca0000000802 */
[----:B------:R-:W-:Y:S01]  /*0400*/  DFMA R12, R6, R12, UR6 ;  /* 0x00000006060c7e2b */ /* 0x000fe2000800000c */
[----:B------:R-:W-:Y:S01]  /*0410*/  UMOV UR6, 0xa9ab0956 ;  /* 0xa9ab095600067882 */ /* 0x000fe20000000000 */
[----:B------:R-:W-:Y:S01]  /*0420*/  UMOV UR7, 0x3f1745cb ;  /* 0x3f1745cb00077882 */ /* 0x000fe20000000000 */
[----:B------:R-:W-:-:S05]  /*0430*/  DADD R14, R14, R14 ;  /* 0x000000000e0e7229 */ /* 0x000fca000000000e */
[----:B------:R-:W-:Y:S01]  /*0440*/  DFMA R12, R6, R12, UR6 ;  /* 0x00000006060c7e2b */ /* 0x000fe2000800000c */
[----:B------:R-:W-:Y:S01]  /*0450*/  UMOV UR6, 0x2d1b5154 ;  /* 0x2d1b515400067882 */ /* 0x000fe20000000000 */
[----:B------:R-:W-:Y:S01]  /*0460*/  UMOV UR7, 0x3f3c71c7 ;  /* 0x3f3c71c700077882 */ /* 0x000fe20000000000 */
[----:B------:R-:W-:-:S05]  /*0470*/  DFMA R14, R10, -R2, R14 ;  /* 0x800000020a0e722b */ /* 0x000fca000000000e */
        /* <DEDUP_REMOVED lines=23> */
.L_x_376:
[----:B------:R-:W-:Y:S01]  /*05f0*/  MOV R2, 0x0 ;  /* 0x0000000000027802 */ /* 0x000fe20000000f00 */
[----:B------:R-:W-:Y:S01]  /*0600*/  IMAD.MOV.U32 R3, RZ, RZ, 0x7ff00000 ;  /* 0x7ff00000ff037424 */ /* 0x000fe200078e00ff */
[----:B------:R-:W-:-:S05]  /*0610*/  LOP3.LUT P0, RZ, R7, 0x7fffffff, RZ, 0xc0, !PT ;  /* 0x7fffffff07ff7812 */ /* 0x000fca000780c0ff */
[----:B------:R-:W-:-:S10]  /*0620*/  DFMA R2, R6, R2, +INF ;  /* 0x7ff000000602742b */ /* 0x000fd40000000002 */
[----:B------:R-:W-:Y:S02]  /*0630*/  FSEL R32, R2, RZ, P0 ;  /* 0x000000ff02207208 */ /* 0x000fe40000000000 */
[----:B------:R-:W-:-:S07]  /*0640*/  FSEL R33, R3, -QNAN , P0 ;  /* 0xfff0000003217808 */ /* 0x000fce0000000000 */
.L_x_377:
[----:B------:R-:W-:Y:S05]  /*0650*/  BSYNC.RECONVERGENT B0 ;  /* 0x0000000000007941 */ /* 0x000fea0003800200 */
.L_x_375:
[----:B------:R-:W-:Y:S01]  /*0660*/  UMOV UR6, 0x47ae147b ;  /* 0x47ae147b00067882 */ /* 0x000fe20000000000 */
[----:B------:R-:W-:Y:S01]  /*0670*/  UMOV UR7, 0x3fa47ae1 ;  /* 0x3fa47ae100077882 */ /* 0x000fe20000000000 */
[----:B------:R-:W-:Y:S01]  /*0680*/  IMAD.MOV.U32 R6, RZ, RZ, 0x0 ;  /* 0x00000000ff067424 */ /* 0x000fe200078e00ff */
[----:B------:R-:W-:Y:S01]  /*0690*/  DADD R2, R32, UR6 ;  /* 0x0000000620027e29 */ /* 0x000fe20008000000 */
[----:B------:R-:W-:Y:S01]  /*06a0*/  MOV R7, 0x40140000 ;  /* 0x4014000000077802 */ /* 0x000fe20000000f00 */
[----:B------:R-:W0:Y:S01]  /*06b0*/  LDC.64 R8, c[0x0][0x3d0] ;  /* 0x0000f400ff087b82 */ /* 0x000e220000000a00 */
[----:B------:R-:W-:Y:S05]  /*06c0*/  BSSY.RECONVERGENT B0, `(.L_x_378) ;  /* 0x0000010000007945 */ /* 0x000fea0003800200 */
[----:B------:R-:W-:-:S02]  /*06d0*/  DFMA R6, R2, -R6, 36 ;  /* 0x404200000206742b */ /* 0x000fc40000000806 */
[----:B------:R-:W1:Y:S04]  /*06e0*/  LDC.64 R2, c[0x0][0x3b0] ;  /* 0x0000ec00ff027b82 */ /* 0x000e680000000a00 */
[----:B------:R-:W2:Y:S04]  /*06f0*/  F2I.F64.TRUNC R21, R6 ;  /* 0x0000000600157311 */ /* 0x000ea8000030d100 */
[----:B------:R-:W3:Y:S01]  /*0700*/  LDC.64 R30, c[0x0][0x3c8] ;  /* 0x0000f200ff1e7b82 */ /* 0x000ee20000000a00 */
[----:B--2---:R-:W-:Y:S01]  /*0710*/  ISETP.GT.AND P0, PT, R21, RZ, PT ;  /* 0x000000ff1500720c */ /* 0x004fe20003f04270 */
[----:B-1----:R-:W-:-:S05]  /*0720*/  IMAD.WIDE.U32 R2, R0, 0x4, R2 ;  /* 0x0000000400027825 */ /* 0x002fca00078e0002 */
[----:B------:R1:W-:Y:S07]  /*0730*/  STG.E desc[UR4][R2.64], R21 ;  /* 0x0000001502007986 */ /* 0x0003ee000c101904 */
[----:B------:R-:W-:-:S05]  /*0740*/  @!P0 IMAD.MOV.U32 R11, RZ, RZ, 0x1 ;  /* 0x00000001ff0b8424 */ /* 0x000fca00078e00ff */
[----:B------:R2:W-:Y:S01]  /*0750*/  @!P0 STG.E desc[UR4][R2.64], R11 ;  /* 0x0000000b02008986 */ /* 0x0005e2000c101904 */
[----:B-1----:R-:W-:Y:S01]  /*0760*/  @!P0 IMAD.MOV.U32 R21, RZ, RZ, 0x1 ;  /* 0x00000001ff158424 */ /* 0x002fe200078e00ff */
[----:B0--3--:R-:W-:Y:S06]  /*0770*/  @!P0 BRA `(.L_x_379) ;  /* 0x0000000000108947 */ /* 0x009fec0003800000 */
[----:B------:R-:W-:-:S13]  /*0780*/  ISETP.GE.U32.AND P0, PT, R21, 0x3b, PT ;  /* 0x0000003b1500780c */ /* 0x000fda0003f06070 */
[----:B------:R-:W-:Y:S01]  /*0790*/  @P0 MOV R7, 0x3a ;  /* 0x0000003a00070802 */ /* 0x000fe20000000f00 */
[----:B------:R-:W-:-:S04]  /*07a0*/  @P0 IMAD.MOV.U32 R21, RZ, RZ, 0x3a ;  /* 0x0000003aff150424 */ /* 0x000fc800078e00ff */
[----:B------:R0:W-:Y:S03]  /*07b0*/  @P0 STG.E desc[UR4][R2.64], R7 ;  /* 0x0000000702000986 */ /* 0x0001e6000c101904 */
.L_x_379:
[----:B------:R-:W-:Y:S05]  /*07c0*/  BSYNC.RECONVERGENT B0 ;  /* 0x0000000000007941 */ /* 0x000fea0003800200 */
.L_x_378:
[----:B--2---:R-:W-:Y:S01]  /*07d0*/  VIADD R11, R21, 0xffffffff ;  /* 0xffffffff150b7836 */ /* 0x004fe20000000000 */
[----:B------:R-:W1:Y:S01]  /*07e0*/  LDC.64 R28, c[0x0][0x3b8] ;  /* 0x0000ee00ff1c7b82 */ /* 0x000e620000000a00 */
[----:B------:R-:W-:-:S04]  /*07f0*/  IMAD.WIDE.U32 R30, R0, 0x8, R30 ;  /* 0x00000008001e7825 */ /* 0x000fc800078e001e */
[C---:B------:R-:W-:Y:S01]  /*0800*/  IMAD.WIDE.U32 R8, R11.reuse, 0x8, R8 ;  /* 0x000000080b087825 */ /* 0x040fe200078e0008 */
[----:B0-----:R-:W2:Y:S05]  /*0810*/  LDG.E.64 R6, desc[UR4][R30.64] ;  /* 0x000000041e067981 */ /* 0x001eaa000c1e1b00 */
[----:B------:R-:W2:Y:S01]  /*0820*/  LDG.E.64 R8, desc[UR4][R8.64] ;  /* 0x0000000408087981 */ /* 0x000ea2000c1e1b00 */
[----:B-1----:R-:W-:-:S06]  /*0830*/  IMAD.WIDE.U32 R28, R11, 0x8, R28 ;  /* 0x000000080b1c7825 */ /* 0x002fcc00078e001c */
[----:B------:R-:W3:Y:S01]  /*0840*/  LDG.E.64 R28, desc[UR4][R28.64] ;  /* 0x000000041c1c7981 */ /* 0x000ee2000c1e1b00 */
[----:B------:R-:W0:Y:S01]  /*0850*/  MUFU.RCP64H R11, 15 ;  /* 0x402e0000000b7908 */ /* 0x000e220000001800 */
[----:B------:R-:W-:Y:S01]  /*0860*/  MOV R14, 0x0 ;  /* 0x00000000000e7802 */ /* 0x000fe20000000f00 */
[----:B------:R-:W-:Y:S01]  /*0870*/  IMAD.MOV.U32 R15, RZ, RZ, 0x402e0000 ;  /* 0x402e0000ff0f7424 */ /* 0x000fe200078e00ff */
[----:B------:R-:W-:Y:S01]  /*0880*/  BSSY.RECONVERGENT B1, `(.L_x_380) ;  /* 0x0000014000017945 */ /* 0x000fe20003800200 */
[----:B------:R-:W-:-:S06]  /*0890*/  IMAD.MOV.U32 R10, RZ, RZ, 0x1 ;  /* 0x00000001ff0a7424 */ /* 0x000fcc00078e00ff */
[----:B0-----:R-:W-:-:S08]  /*08a0*/  DFMA R12, R10, -R14, 1 ;  /* 0x3ff000000a0c742b */ /* 0x001fd0000000080e */
[----:B------:R-:W-:-:S08]  /*08b0*/  DFMA R12, R12, R12, R12 ;  /* 0x0000000c0c0c722b */ /* 0x000fd0000000000c */
[----:B------:R-:W-:-:S08]  /*08c0*/  DFMA R12, R10, R12, R10 ;  /* 0x0000000c0a0c722b */ /* 0x000fd0000000000a */
[----:B------:R-:W-:-:S08]  /*08d0*/  DFMA R10, R12, -R14, 1 ;  /* 0x3ff000000c0a742b */ /* 0x000fd0000000080e */
[----:B------:R-:W-:Y:S02]  /*08e0*/  DFMA R10, R12, R10, R12 ;  /* 0x0000000a0c0a722b */ /* 0x000fe4000000000c */
[----:B--2---:R-:W-:-:S08]  /*08f0*/  DADD R12, R6, -R8 ;  /* 0x00000000060c7229 */ /* 0x004fd00000000808 */
[----:B------:R-:W-:Y:S02]  /*0900*/  DMUL R8, R12, R10 ;  /* 0x0000000a0c087228 */ /* 0x000fe40000000000 */
[----:B------:R-:W-:-:S06]  /*0910*/  FSETP.GEU.AND P1, PT, |R13|, 6.5827683646048100446e-37, PT ;  /* 0x036000000d00780b */ /* 0x000fcc0003f2e200 */
[----:B------:R-:W-:Y:S02]  /*0920*/  DFMA R6, R8, -15, R12 ;  /* 0xc02e00000806782b */ /* 0x000fe4000000000c */
[----:B---3--:R-:W-:-:S06]  /*0930*/  DADD R28, R28, -R32 ;  /* 0x000000001c1c7229 */ /* 0x008fcc0000000820 */
[----:B------:R-:W-:-:S10]  /*0940*/  DFMA R8, R10, R6, R8 ;  /* 0x000000060a08722b */ /* 0x000fd40000000008 */
[----:B------:R-:W-:-:S05]  /*0950*/  FFMA R6, RZ, 2.71875, R9 ;  /* 0x402e0000ff067823 */ /* 0x000fca0000000009 */
[----:B------:R-:W-:-:S13]  /*0960*/  FSETP.GT.AND P0, PT, |R6|, 1.469367938527859385e-39, PT ;  /* 0x001000000600780b */ /* 0x000fda0003f04200 */
[----:B------:R-:W-:Y:S05]  /*0970*/  @P0 BRA P1, `(.L_x_381) ;  /* 0x0000000000100947 */ /* 0x000fea0000800000 */
[----:B------:R-:W-:Y:S01]  /*0980*/  MOV R14, RZ ;  /* 0x000000ff000e7202 */ /* 0x000fe20000000f00 */
[----:B------:R-:W-:Y:S01]  /*0990*/  IMAD.MOV.U32 R15, RZ, RZ, 0x402e0000 ;  /* 0x402e0000ff0f7424 */ /* 0x000fe200078e00ff */
[----:B------:R-:W-:-:S07]  /*09a0*/  MOV R6, 0x9c0 ;  /* 0x000009c000067802 */ /* 0x000fce0000000f00 */
[----:B------:R-:W-:Y:S05]  /*09b0*/  CALL.REL.NOINC `($__internal_5_$__cuda_sm20_div_rn_f64_full) ;  /* 0x0000002c00987944 */ /* 0x000fea0003c00000 */
.L_x_381:
[----:B------:R-:W-:Y:S05]  /*09c0*/  BSYNC.RECONVERGENT B1 ;  /* 0x0000000000017941 */ /* 0x000fea0003800200 */
.L_x_380:
[----:B------:R-:W-:Y:S01]  /*09d0*/  DADD R8, R8, 3 ;  /* 0x4008000008087429 */ /* 0x000fe20000000000 */
[----:B------:R-:W0:Y:S01]  /*09e0*/  LDC.64 R6, c[0x0][0x3c0] ;  /* 0x0000f000ff067b82 */ /* 0x000e220000000a00 */
[----:B------:R-:W-:Y:S04]  /*09f0*/  BSSY.RECONVERGENT B0, `(.L_x_382) ;  /* 0x000000d000007945 */ /* 0x000fe80003800200 */
[----:B------:R-:W1:Y:S02]  /*0a00*/  F2I.F64.TRUNC R20, R8 ;  /* 0x0000000800147311 */ /* 0x000e64000030d100 */
[----:B-1----:R-:W-:Y:S01]  /*0a10*/  ISETP.GT.AND P0, PT, R20, RZ, PT ;  /* 0x000000ff1400720c */ /* 0x002fe20003f04270 */
[----:B0-----:R-:W-:-:S05]  /*0a20*/  IMAD.WIDE.U32 R6, R0, 0x4, R6 ;  /* 0x0000000400067825 */ /* 0x001fca00078e0006 */
[----:B------:R0:W-:Y:S07]  /*0a30*/  STG.E desc[UR4][R6.64], R20 ;  /* 0x0000001406007986 */ /* 0x0001ee000c101904 */
[----:B------:R-:W-:-:S05]  /*0a40*/  @!P0 IMAD.MOV.U32 R11, RZ, RZ, 0x1 ;  /* 0x00000001ff0b8424 */ /* 0x000fca00078e00ff */
[----:B------:R1:W-:Y:S01]  /*0a50*/  @!P0 STG.E desc[UR4][R6.64], R11 ;  /* 0x0000000b06008986 */ /* 0x0003e2000c101904 */
[----:B0-----:R-:W-:Y:S01]  /*0a60*/  @!P0 MOV R20, 0x1 ;  /* 0x0000000100148802 */ /* 0x001fe20000000f00 */
[----:B------:R-:W-:Y:S06]  /*0a70*/  @!P0 BRA `(.L_x_383) ;  /* 0x0000000000108947 */ /* 0x000fec0003800000 */
[----:B------:R-:W-:-:S13]  /*0a80*/  ISETP.GE.U32.AND P0, PT, R20, 0x5, PT ;  /* 0x000000051400780c */ /* 0x000fda0003f06070 */
[----:B------:R-:W-:Y:S02]  /*0a90*/  @P0 IMAD.MOV.U32 R9, RZ, RZ, 0x4 ;  /* 0x00000004ff090424 */ /* 0x000fe400078e00ff */
[----:B------:R-:W-:-:S03]  /*0aa0*/  @P0 IMAD.MOV.U32 R20, RZ, RZ, 0x4 ;  /* 0x00000004ff140424 */ /* 0x000fc600078e00ff */
[----:B------:R0:W-:Y:S04]  /*0ab0*/  @P0 STG.E desc[UR4][R6.64], R9 ;  /* 0x0000000906000986 */ /* 0x0001e8000c101904 */
.L_x_383:
[----:B------:R-:W-:Y:S05]  /*0ac0*/  BSYNC.RECONVERGENT B0 ;  /* 0x0000000000007941 */ /* 0x000fea0003800200 */
.L_x_382:
[----:B------:R-:W2:Y:S01]  /*0ad0*/  LDG.E R3, desc[UR4][R2.64] ;  /* 0x0000000402037981 */ /* 0x000ea2000c1e1900 */
[----:B01----:R-:W2:Y:S03]  /*0ae0*/  LDC.64 R6, c[0x0][0x3d0] ;  /* 0x0000f400ff067b82 */ /* 0x003ea60000000a00 */
[----:B------:R-:W3:Y:S01]  /*0af0*/  LDG.E.64 R18, desc[UR4][R30.64] ;  /* 0x000000041e127981 */ /* 0x000ee2000c1e1b00 */
[----:B------:R-:W0:Y:S01]  /*0b00*/  MUFU.RCP64H R9, 15 ;  /* 0x402e000000097908 */ /* 0x000e220000001800 */
[----:B------:R-:W-:Y:S02]  /*0b10*/  HFMA2 R10, -RZ, RZ, 0, 0 ;  /* 0x00000000ff0a7431 */ /* 0x000fe400000001ff */
[----:B------:R-:W-:Y:S02]  /*0b20*/  IMAD.MOV.U32 R11, RZ, RZ, 0x402e0000 ;  /* 0x402e0000ff0b7424 */ /* 0x000fe400078e00ff */
[----:B------:R-:W-:-:S06]  /*0b30*/  IMAD.MOV.U32 R8, RZ, RZ, 0x1 ;  /* 0x00000001ff087424 */ /* 0x000fcc00078e00ff */
[----:B0-----:R-:W-:Y:S01]  /*0b40*/  DFMA R12, R8, -R10, 1 ;  /* 0x3ff00000080c742b */ /* 0x001fe2000000080a */
[----:B--2---:R-:W-:-:S06]  /*0b50*/  IMAD.WIDE R6, R3, 0x8, R6 ;  /* 0x0000000803067825 */ /* 0x004fcc00078e0206 */
[----:B------:R-:W3:Y:S01]  /*0b60*/  LDG.E.64 R6, desc[UR4][R6.64+-0x8] ;  /* 0xfffff80406067981 */ /* 0x000ee2000c1e1b00 */
[----:B------:R-:W-:-:S08]  /*0b70*/  DFMA R12, R12, R12, R12 ;  /* 0x0000000c0c0c722b */ /* 0x000fd0000000000c */
[----:B------:R-:W-:-:S08]  /*0b80*/  DFMA R12, R8, R12, R8 ;  /* 0x0000000c080c722b */ /* 0x000fd00000000008 */
[----:B------:R-:W-:-:S08]  /*0b90*/  DFMA R10, R12, -R10, 1 ;  /* 0x3ff000000c0a742b */ /* 0x000fd0000000080a */
[----:B------:R-:W-:Y:S01]  /*0ba0*/  DFMA R10, R12, R10, R12 ;  /* 0x0000000a0c0a722b */ /* 0x000fe2000000000c */
[----:B------:R-:W-:Y:S01]  /*0bb0*/  BSSY.RECONVERGENT B1, `(.L_x_384) ;  /* 0x000000d000017945 */ /* 0x000fe20003800200 */
[----:B---3--:R-:W-:-:S08]  /*0bc0*/  DADD R12, R18, -R6 ;  /* 0x00000000120c7229 */ /* 0x008fd00000000806 */
[----:B------:R-:W-:-:S08]  /*0bd0*/  DMUL R8, R10, R12 ;  /* 0x0000000c0a087228 */ /* 0x000fd00000000000 */
[----:B------:R-:W-:-:S08]  /*0be0*/  DFMA R2, R8, -15, R12 ;  /* 0xc02e00000802782b */ /* 0x000fd0000000000c */
[----:B------:R-:W-:Y:S01]  /*0bf0*/  DFMA R8, R10, R2, R8 ;  /* 0x000000020a08722b */ /* 0x000fe20000000008 */
[----:B------:R-:W-:-:S09]  /*0c00*/  FSETP.GEU.AND P1, PT, |R13|, 6.5827683646048100446e-37, PT ;  /* 0x036000000d00780b */ /* 0x000fd20003f2e200 */
[----:B------:R-:W-:-:S05]  /*0c10*/  FFMA R2, RZ, 2.71875, R9 ;  /* 0x402e0000ff027823 */ /* 0x000fca0000000009 */
[----:B------:R-:W-:-:S13]  /*0c20*/  FSETP.GT.AND P0, PT, |R2|, 1.469367938527859385e-39, PT ;  /* 0x001000000200780b */ /* 0x000fda0003f04200 */
[----:B------:R-:W-:Y:S05]  /*0c30*/  @P0 BRA P1, `(.L_x_385) ;  /* 0x0000000000100947 */ /* 0x000fea0000800000 */
[----:B------:R-:W-:Y:S01]  /*0c40*/  MOV R14, RZ ;  /* 0x000000ff000e7202 */ /* 0x000fe20000000f00 */
[----:B------:R-:W-:Y:S01]  /*0c50*/  IMAD.MOV.U32 R15, RZ, RZ, 0x402e0000 ;  /* 0x402e0000ff0f7424 */ /* 0x000fe200078e00ff */
[----:B------:R-:W-:-:S07]  /*0c60*/  MOV R6, 0xc80 ;  /* 0x00000c8000067802 */ /* 0x000fce0000000f00 */
[----:B------:R-:W-:Y:S05]  /*0c70*/  CALL.REL.NOINC `($__internal_5_$__cuda_sm20_div_rn_f64_full) ;  /* 0x0000002800e87944 */ /* 0x000fea0003c00000 */
.L_x_385:
[----:B------:R-:W-:Y:S05]  /*0c80*/  BSYNC.RECONVERGENT B1 ;  /* 0x0000000000017941 */ /* 0x000fea0003800200 */
.L_x_384:
[----:B------:R-:W0:Y:S02]  /*0c90*/  LDC.64 R2, c[0x0][0x3d0] ;  /* 0x0000f400ff027b82 */ /* 0x000e240000000a00 */
[----:B0-----:R-:W-:-:S05]  /*0ca0*/  IMAD.WIDE.U32 R2, R21, 0x8, R2 ;  /* 0x0000000815027825 */ /* 0x001fca00078e0002 */
[----:B------:R-:W2:Y:S01]  /*0cb0*/  LDG.E.64 R12, desc[UR4][R2.64] ;  /* 0x00000004020c7981 */ /* 0x000ea2000c1e1b00 */
[----:B------:R-:W0:Y:S01]  /*0cc0*/  MUFU.RCP64H R7, 15 ;  /* 0x402e000000077908 */ /* 0x000e220000001800 */
[----:B------:R-:W-:Y:S01]  /*0cd0*/  IMAD.MOV.U32 R10, RZ, RZ, 0x0 ;  /* 0x00000000ff0a7424 */ /* 0x000fe200078e00ff */
[----:B------:R-:W-:Y:S01]  /*0ce0*/  MOV R11, 0x402e0000 ;  /* 0x402e0000000b7802 */ /* 0x000fe20000000f00 */
[----:B------:R-:W-:Y:S01]  /*0cf0*/  IMAD.MOV.U32 R6, RZ, RZ, 0x1 ;  /* 0x00000001ff067424 */ /* 0x000fe200078e00ff */
[----:B------:R-:W-:Y:S01]  /*0d00*/  BSSY.RECONVERGENT B1, `(.L_x_386) ;  /* 0x0000018000017945 */ /* 0x000fe20003800200 */
[----:B------:R-:W-:-:S05]  /*0d10*/  VIADD R20, R20, 0xfffffffd ;  /* 0xfffffffd14147836 */ /* 0x000fca0000000000 */
[----:B------:R-:W-:-:S04]  /*0d20*/  I2FP.F32.S32 R20, R20 ;  /* 0x0000001400147245 */ /* 0x000fc80000201400 */
[----:B------:R-:W1:Y:S01]  /*0d30*/  F2F.F64.F32 R26, R20 ;  /* 0x00000014001a7310 */ /* 0x000e620000201800 */
[----:B0-----:R-:W-:-:S08]  /*0d40*/  DFMA R14, R6, -R10, 1 ;  /* 0x3ff00000060e742b */ /* 0x001fd0000000080a */
[----:B------:R-:W-:Y:S02]  /*0d50*/  DFMA R14, R14, R14, R14 ;  /* 0x0000000e0e0e722b */ /* 0x000fe4000000000e */
[----:B-1----:R-:W-:-:S06]  /*0d60*/  DADD R26, -R26, R8 ;  /* 0x000000001a1a7229 */ /* 0x002fcc0000000108 */
[----:B------:R-:W-:-:S08]  /*0d70*/  DFMA R14, R6, R14, R6 ;  /* 0x0000000e060e722b */ /* 0x000fd00000000006 */
[----:B------:R-:W-:-:S08]  /*0d80*/  DFMA R10, R14, -R10, 1 ;  /* 0x3ff000000e0a742b */ /* 0x000fd0000000080a */
[----:B------:R-:W-:Y:S02]  /*0d90*/  DFMA R14, R14, R10, R14 ;  /* 0x0000000a0e0e722b */ /* 0x000fe4000000000e */
[----:B--2---:R-:W-:-:S08]  /*0da0*/  DADD R12, R18, -R12 ;  /* 0x00000000120c7229 */ /* 0x004fd0000000080c */
[----:B------:R-:W-:Y:S02]  /*0db0*/  DMUL R6, R14, R12 ;  /* 0x0000000c0e067228 */ /* 0x000fe40000000000 */
[----:B------:R-:W-:-:S06]  /*0dc0*/  FSETP.GEU.AND P1, PT, |R13|, 6.5827683646048100446e-37, PT ;  /* 0x036000000d00780b */ /* 0x000fcc0003f2e200 */
[----:B------:R-:W-:-:S08]  /*0dd0*/  DFMA R10, R6, -15, R12 ;  /* 0xc02e0000060a782b */ /* 0x000fd0000000000c */
        /* <DEDUP_REMOVED lines=8> */
[----:B------:R-:W-:Y:S01]  /*0e60*/  IMAD.MOV.U32 R6, RZ, RZ, R8 ;  /* 0x000000ffff067224 */ /* 0x000fe200078e0008 */
[----:B------:R-:W-:-:S07]  /*0e70*/  MOV R7, R9 ;  /* 0x0000000900077202 */ /* 0x000fce0000000f00 */
.L_x_387:
[----:B------:R-:W-:Y:S05]  /*0e80*/  BSYNC.RECONVERGENT B1 ;  /* 0x0000000000017941 */ /* 0x000fea0003800200 */
.L_x_386:
        /* <DEDUP_REMOVED lines=9> */
[----:B0-----:R-:W-:Y:S01]  /*0f20*/  @!P0 IMAD.MOV.U32 R18, RZ, RZ, 0x1 ;  /* 0x00000001ff128424 */ /* 0x001fe200078e00ff */
[----:B------:R-:W-:Y:S06]  /*0f30*/  @!P0 BRA `(.L_x_389) ;  /* 0x0000000000108947 */ /* 0x000fec0003800000 */
[----:B------:R-:W-:-:S13]  /*0f40*/  ISETP.GE.U32.AND P0, PT, R18, 0x5, PT ;  /* 0x000000051200780c */ /* 0x000fda0003f06070 */
[----:B------:R-:W-:Y:S01]  /*0f50*/  @P0 MOV R7, 0x4 ;  /* 0x0000000400070802 */ /* 0x000fe20000000f00 */
[----:B------:R-:W-:-:S04]  /*0f60*/  @P0 IMAD.MOV.U32 R18, RZ, RZ, 0x4 ;  /* 0x00000004ff120424 */ /* 0x000fc800078e00ff */
[----:B------:R0:W-:Y:S03]  /*0f70*/  @P0 STG.E desc[UR4][R8.64], R7 ;  /* 0x0000000708000986 */ /* 0x0001e6000c101904 */
.L_x_389:
[----:B------:R-:W-:Y:S05]  /*0f80*/  BSYNC.RECONVERGENT B0 ;  /* 0x0000000000007941 */ /* 0x000fea0003800200 */
.L_x_388:
[----:B------:R-:W2:Y:S04]  /*0f90*/  LDG.E.64 R2, desc[UR4][R2.64] ;  /* 0x0000000402027981 */ /* 0x000ea8000c1e1b00 */
[----:B------:R-:W2:Y:S01]  /*0fa0*/  LDG.E.64 R24, desc[UR4][R30.64] ;  /* 0x000000041e187981 */ /* 0x000ea2000c1e1b00 */
[----:B0-----:R-:W0:Y:S01]  /*0fb0*/  MUFU.RCP64H R7, 15 ;  /* 0x402e000000077908 */ /* 0x001e220000001800 */
[----:B-1----:R-:W-:Y:S01]  /*0fc0*/  IMAD.MOV.U32 R8, RZ, RZ, 0x0 ;  /* 0x00000000ff087424 */ /* 0x002fe200078e00ff */
[----:B------:R-:W-:Y:S01]  /*0fd0*/  MOV R9, 0x402e0000 ;  /* 0x402e000000097802 */ /* 0x000fe20000000f00 */
[----:B------:R-:W-:Y:S01]  /*0fe0*/  IMAD.MOV.U32 R6, RZ, RZ, 0x1 ;  /* 0x00000001ff067424 */ /* 0x000fe200078e00ff */
[----:B------:R-:W-:Y:S05]  /*0ff0*/  BSSY.RECONVERGENT B1, `(.L_x_390) ;  /* 0x0000012000017945 */ /* 0x000fea0003800200 */
        /* <DEDUP_REMOVED lines=13> */
[----:B------:R-:W-:Y:S01]  /*10d0*/  IMAD.MOV.U32 R14, RZ, RZ, RZ ;  /* 0x000000ffff0e7224 */ /* 0x000fe200078e00ff */
[----:B------:R-:W-:Y:S02]  /*10e0*/  MOV R15, 0x402e0000 ;  /* 0x402e0000000f7802 */ /* 0x000fe40000000f00 */
[----:B------:R-:W-:-:S07]  /*10f0*/  MOV R6, 0x1110 ;  /* 0x0000111000067802 */ /* 0x000fce0000000f00 */
[----:B------:R-:W-:Y:S05]  /*1100*/  CALL.REL.NOINC `($__internal_5_$__cuda_sm20_div_rn_f64_full) ;  /* 0x0000002400c47944 */ /* 0x000fea0003c00000 */
.L_x_391:
[----:B------:R-:W-:Y:S05]  /*1110*/  BSYNC.RECONVERGENT B1 ;  /* 0x0000000000017941 */ /* 0x000fea0003800200 */
.L_x_390:
[----:B------:R-:W0:Y:S08]  /*1120*/  LDC.64 R22, c[0x0][0x3e8] ;  /* 0x0000fa00ff167b82 */ /* 0x000e300000000a00 */
[----:B------:R-:W1:Y:S01]  /*1130*/  LDC.64 R20, c[0x0][0x3e0] ;  /* 0x0000f800ff147b82 */ /* 0x000e620000000a00 */
[----:B0-----:R-:W-:-:S05]  /*1140*/  IMAD.WIDE.U32 R22, R0, 0x8, R22 ;  /* 0x0000000800167825 */ /* 0x001fca00078e0016 */
[----:B------:R-:W2:Y:S01]  /*1150*/  LDG.E.64 R14, desc[UR4][R22.64] ;  /* 0x00000004160e7981 */ /* 0x000ea2000c1e1b00 */
[----:B------:R-:W-:-:S04]  /*1160*/  IMAD R3, R5, 0x12800, R0 ;  /* 0x0001280005037824 */ /* 0x000fc800078e0200 */
[----:B-1----:R-:W-:-:S05]  /*1170*/  IMAD.WIDE.U32 R20, R3, 0x8, R20 ;  /* 0x0000000803147825 */ /* 0x002fca00078e0014 */
[----:B------:R-:W3:Y:S01]  /*1180*/  LDG.E.64 R12, desc[UR4][R20.64] ;  /* 0x00000004140c7981 */ /* 0x000ee2000c1e1b00 */
[----:B------:R-:W-:Y:S01]  /*1190*/  IMAD.MOV.U32 R2, RZ, RZ, 0x1 ;  /* 0x00000001ff027424 */ /* 0x000fe200078e00ff */
[----:B------:R-:W-:Y:S01]  /*11a0*/  BSSY.RECONVERGENT B1, `(.L_x_392) ;  /* 0x0000016000017945 */ /* 0x000fe20003800200 */
[----:B------:R-:W-:-:S05]  /*11b0*/  VIADD R18, R18, 0xfffffffd ;  /* 0xfffffffd12127836 */ /* 0x000fca0000000000 */
[----:B------:R-:W-:-:S04]  /*11c0*/  I2FP.F32.S32 R16, R18 ;  /* 0x0000001200107245 */ /* 0x000fc80000201400 */
[----:B------:R-:W0:Y:S02]  /*11d0*/  F2F.F64.F32 R18, R16 ;  /* 0x0000001000127310 */ /* 0x000e240000201800 */
[----:B0-----:R-:W-:-:S06]  /*11e0*/  DADD R18, -R18, R8 ;  /* 0x0000000012127229 */ /* 0x001fcc0000000108 */
[----:B--2---:R-:W0:Y:S01]  /*11f0*/  MUFU.RCP64H R3, R15 ;  /* 0x0000000f00037308 */ /* 0x004e220000001800 */
[----:B---3--:R-:W-:Y:S01]  /*1200*/  FSETP.GEU.AND P1, PT, |R13|, 6.5827683646048100446e-37, PT ;  /* 0x036000000d00780b */ /* 0x008fe20003f2e200 */
        /* <DEDUP_REMOVED lines=11> */
[----:B------:R-:W-:-:S07]  /*12c0*/  MOV R6, 0x12e0 ;  /* 0x000012e000067802 */ /* 0x000fce0000000f00 */
[----:B------:R-:W-:Y:S05]  /*12d0*/  CALL.REL.NOINC `($__internal_5_$__cuda_sm20_div_rn_f64_full) ;  /* 0x0000002400507944 */ /* 0x000fea0003c00000 */
[----:B------:R-:W-:Y:S01]  /*12e0*/  MOV R2, R8 ;  /* 0x0000000800027202 */ /* 0x000fe20000000f00 */
[----:B------:R-:W-:-:S07]  /*12f0*/  IMAD.MOV.U32 R3, RZ, RZ, R9 ;  /* 0x000000ffff037224 */ /* 0x000fce00078e0009 */
.L_x_393:
[----:B------:R-:W-:Y:S05]  /*1300*/  BSYNC.RECONVERGENT B1 ;  /* 0x0000000000017941 */ /* 0x000fea0003800200 */
.L_x_392:
[----:B------:R-:W2:Y:S01]  /*1310*/  LDG.E.64 R34, desc[UR4][R34.64] ;  /* 0x0000000422227981 */ /* 0x000ea2000c1e1b00 */
[----:B------:R-:W0:Y:S01]  /*1320*/  MUFU.RCP64H R7, R25 ;  /* 0x0000001900077308 */ /* 0x000e220000001800 */
[----:B------:R-:W-:Y:S01]  /*1330*/  IMAD.MOV.U32 R6, RZ, RZ, 0x1 ;  /* 0x00000001ff067424 */ /* 0x000fe200078e00ff */
[----:B------:R-:W-:Y:S01]  /*1340*/  UMOV UR6, 0x6ceb87b5 ;  /* 0x6ceb87b500067882 */ /* 0x000fe20000000000 */
[----:B------:R-:W-:Y:S01]  /*1350*/  UMOV UR7, 0x3fd2b36d ;  /* 0x3fd2b36d00077882 */ /* 0x000fe20000000000 */
[----:B------:R-:W-:Y:S03]  /*1360*/  BSSY.RECONVERGENT B1, `(.L_x_394) ;  /* 0x0000016000017945 */ /* 0x000fe60003800200 */
[----:B0-----:R-:W-:-:S08]  /*1370*/  DFMA R8, -R24, R6, 1 ;  /* 0x3ff000001808742b */ /* 0x001fd00000000106 */
[----:B------:R-:W-:-:S08]  /*1380*/  DFMA R8, R8, R8, R8 ;  /* 0x000000080808722b */ /* 0x000fd00000000008 */
[----:B------:R-:W-:-:S08]  /*1390*/  DFMA R8, R6, R8, R6 ;  /* 0x000000080608722b */ /* 0x000fd00000000006 */
[----:B------:R-:W-:-:S08]  /*13a0*/  DFMA R10, -R24, R8, 1 ;  /* 0x3ff00000180a742b */ /* 0x000fd00000000108 */
[----:B------:R-:W-:Y:S02]  /*13b0*/  DFMA R10, R8, R10, R8 ;  /* 0x0000000a080a722b */ /* 0x000fe40000000008 */
[----:B--2---:R-:W-:-:S08]  /*13c0*/  DMUL R6, R34, UR6 ;  /* 0x0000000622067c28 */ /* 0x004fd00008000000 */
[----:B------:R-:W-:Y:S02]  /*13d0*/  DMUL R12, R6, R10 ;  /* 0x0000000a060c7228 */ /* 0x000fe40000000000 */
        /* <DEDUP_REMOVED lines=11> */
[----:B------:R-:W-:Y:S05]  /*1490*/  CALL.REL.NOINC `($__internal_5_$__cuda_sm20_div_rn_f64_full) ;  /* 0x0000002000e07944 */ /* 0x000fea0003c00000 */
[----:B------:R-:W-:Y:S02]  /*14a0*/  IMAD.MOV.U32 R12, RZ, RZ, R8 ;  /* 0x000000ffff0c7224 */ /* 0x000fe400078e0008 */
[----:B------:R-:W-:-:S07]  /*14b0*/  IMAD.MOV.U32 R13, RZ, RZ, R9 ;  /* 0x000000ffff0d7224 */ /* 0x000fce00078e0009 */
.L_x_395:
[----:B------:R-:W-:Y:S05]  /*14c0*/  BSYNC.RECONVERGENT B1 ;  /* 0x0000000000017941 */ /* 0x000fea0003800200 */
.L_x_394:
[----:B------:R-:W-:Y:S01]  /*14d0*/  UMOV UR6, 0xa3d70a3d ;  /* 0xa3d70a3d00067882 */ /* 0x000fe20000000000 */
[----:B------:R-:W-:Y:S01]  /*14e0*/  UMOV UR7, 0x40123d70 ;  /* 0x40123d7000077882 */ /* 0x000fe20000000000 */
[----:B------:R-:W-:Y:S01]  /*14f0*/  BSSY.RECONVERGENT B1, `(.L_x_396) ;  /* 0x000021d000017945 */ /* 0x000fe20003800200 */
[----:B------:R-:W-:-:S14]  /*1500*/  DSETP.GTU.AND P0, PT, R32, UR6, PT ;  /* 0x0000000620007e2a */ /* 0x000fdc000bf0c000 */
[----:B------:R-:W-:Y:S05]  /*1510*/  @P0 BRA `(.L_x_397) ;  /* 0x0000000c00e80947 */ /* 0x000fea0003800000 */
[----:B------:R-:W-:Y:S01]  /*1520*/  DADD R14, R2, 1 ;  /* 0x3ff00000020e7429 */ /* 0x000fe20000000000 */
[----:B------:R-:W-:Y:S01]  /*1530*/  FSETP.GEU.AND P1, PT, |R13|, 6.5827683646048100446e-37, PT ;  /* 0x036000000d00780b */ /* 0x000fe20003f2e200 */
[----:B------:R-:W-:Y:S01]  /*1540*/  BSSY.RECONVERGENT B2, `(.L_x_398) ;  /* 0x0000010000027945 */ /* 0x000fe20003800200 */
[----:B------:R-:W-:-:S03]  /*1550*/  MOV R2, 0x1 ;  /* 0x0000000100027802 */ /* 0x000fc60000000f00 */
[----:B------:R-:W0:Y:S03]  /*1560*/  MUFU.RCP64H R3, R15 ;  /* 0x0000000f00037308 */ /* 0x000e260000001800 */
        /* <DEDUP_REMOVED lines=13> */
.L_x_399:
[----:B------:R-:W-:Y:S05]  /*1640*/  BSYNC.RECONVERGENT B2 ;  /* 0x0000000000027941 */ /* 0x000fea0003800200 */
.L_x_398:
[----:B------:R-:W0:Y:S02]  /*1650*/  LDC.64 R2, c[0x0][0x3f0] ;  /* 0x0000fc00ff027b82 */ /* 0x000e240000000a00 */
[----:B0-----:R-:W-:-:S05]  /*1660*/  IMAD.WIDE.U32 R2, R0, 0x8, R2 ;  /* 0x0000000800027825 */ /* 0x001fca00078e0002 */
[----:B------:R0:W-:Y:S04]  /*1670*/  STG.E.64 desc[UR4][R2.64], R8 ;  /* 0x0000000802007986 */ /* 0x0001e8000c101b04 */
[----:B------:R-:W2:Y:S01]  /*1680*/  LDG.E.64 R6, desc[UR4][R30.64] ;  /* 0x000000041e067981 */ /* 0x000ea2000c1e1b00 */
[----:B------:R-:W1:Y:S01]  /*1690*/  MUFU.RCP64H R11, 36 ;  /* 0x40420000000b7908 */ /* 0x000e620000001800 */
[----:B------:R-:W-:Y:S01]  /*16a0*/  IMAD.MOV.U32 R14, RZ, RZ, 0x0 ;  /* 0x00000000ff0e7424 */ /* 0x000fe200078e00ff */
[----:B------:R-:W-:Y:S01]  /*16b0*/  MOV R10, 0x1 ;  /* 0x00000001000a7802 */ /* 0x000fe20000000f00 */
[----:B------:R-:W-:Y:S01]  /*16c0*/  IMAD.MOV.U32 R15, RZ, RZ, 0x40420000 ;  /* 0x40420000ff0f7424 */ /* 0x000fe200078e00ff */
[----:B------:R-:W-:Y:S05]  /*16d0*/  BSSY.RECONVERGENT B2, `(.L_x_400) ;  /* 0x0000012000027945 */ /* 0x000fea0003800200 */
[----:B-1----:R-:W-:-:S08]  /*16e0*/  DFMA R12, R10, -R14, 1 ;  /* 0x3ff000000a0c742b */ /* 0x002fd0000000080e */
[----:B------:R-:W-:-:S08]  /*16f0*/  DFMA R12, R12, R12, R12 ;  /* 0x0000000c0c0c722b */ /* 0x000fd0000000000c */
[----:B------:R-:W-:-:S08]  /*1700*/  DFMA R10, R10, R12, R10 ;  /* 0x0000000c0a0a722b */ /* 0x000fd0000000000a */
[----:B------:R-:W-:-:S08]  /*1710*/  DFMA R14, R10, -R14, 1 ;  /* 0x3ff000000a0e742b */ /* 0x000fd0000000080e */
[----:B------:R-:W-:Y:S02]  /*1720*/  DFMA R14, R10, R14, R10 ;  /* 0x0000000e0a0e722b */ /* 0x000fe4000000000a */
[----:B--2---:R-:W-:-:S08]  /*1730*/  DADD R12, R6, -188 ;  /* 0xc0678000060c7429 */ /* 0x004fd00000000000 */
[----:B0-----:R-:W-:Y:S02]  /*1740*/  DMUL R8, R12, R14 ;  /* 0x0000000e0c087228 */ /* 0x001fe40000000000 */
[----:B------:R-:W-:-:S06]  /*1750*/  FSETP.GEU.AND P1, PT, |R13|, 6.5827683646048100446e-37, PT ;  /* 0x036000000d00780b */ /* 0x000fcc0003f2e200 */
[----:B------:R-:W-:-:S08]  /*1760*/  DFMA R2, R8, -36, R12 ;  /* 0xc04200000802782b */ /* 0x000fd0000000000c */
[----:B------:R-:W-:-:S10]  /*1770*/  DFMA R8, R14, R2, R8 ;  /* 0x000000020e08722b */ /* 0x000fd40000000008 */
[----:B------:R-:W-:-:S05]  /*1780*/  FFMA R2, RZ, 3.03125, R9 ;  /* 0x40420000ff027823 */ /* 0x000fca0000000009 */
[----:B------:R-:W-:-:S13]  /*1790*/  FSETP.GT.AND P0, PT, |R2|, 1.469367938527859385e-39, PT ;  /* 0x001000000200780b */ /* 0x000fda0003f04200 */
[----:B------:R-:W-:Y:S05]  /*17a0*/  @P0 BRA P1, `(.L_x_401) ;  /* 0x0000000000100947 */ /* 0x000fea0000800000 */
[----:B------:R-:W-:Y:S01]  /*17b0*/  IMAD.MOV.U32 R14, RZ, RZ, RZ ;  /* 0x000000ffff0e7224 */ /* 0x000fe200078e00ff */
[----:B------:R-:W-:Y:S01]  /*17c0*/  MOV R6, 0x17f0 ;  /* 0x000017f000067802 */ /* 0x000fe20000000f00 */
[----:B------:R-:W-:-:S07]  /*17d0*/  IMAD.MOV.U32 R15, RZ, RZ, 0x40420000 ;  /* 0x40420000ff0f7424 */ /* 0x000fce00078e00ff */
[----:B------:R-:W-:Y:S05]  /*17e0*/  CALL.REL.NOINC `($__internal_5_$__cuda_sm20_div_rn_f64_full) ;  /* 0x00000020000c7944 */ /* 0x000fea0003c00000 */
.L_x_401:
[----:B------:R-:W-:Y:S05]  /*17f0*/  BSYNC.RECONVERGENT B2 ;  /* 0x0000000000027941 */ /* 0x000fea0003800200 */
.L_x_400:
[----:B------:R-:W0:Y:S01]  /*1800*/  LDC.64 R6, c[0x0][0x3f8] ;  /* 0x0000fe00ff067b82 */ /* 0x000e220000000a00 */
[----:B------:R-:W-:Y:S01]  /*1810*/  DADD R8, R8, -1 ;  /* 0xbff0000008087429 */ /* 0x000fe20000000000 */
[----:B------:R-:W-:-:S06]  /*1820*/  MOV R17, 0x3 ;  /* 0x0000000300117802 */ /* 0x000fcc0000000f00 */
[----:B------:R-:W1:Y:S08]  /*1830*/  LDC.64 R10, c[0x0][0x400] ;  /* 0x00010000ff0a7b82 */ /* 0x000e700000000a00 */
[----:B------:R-:W2:Y:S01]  /*1840*/  LDC.64 R2, c[0x0][0x408] ;  /* 0x00010200ff027b82 */ /* 0x000ea20000000a00 */
[----:B0-----:R-:W-:-:S07]  /*1850*/  IMAD.WIDE.U32 R6, R0, 0x4, R6 ;  /* 0x0000000400067825 */ /* 0x001fce00078e0006 */
[----:B------:R-:W0:Y:S01]  /*1860*/  LDC.64 R12, c[0x0][0x3e0] ;  /* 0x0000f800ff0c7b82 */ /* 0x000e220000000a00 */
[----:B------:R3:W-:Y:S01]  /*1870*/  STG.E desc[UR4][R6.64], R17 ;  /* 0x0000001106007986 */ /* 0x0007e2000c101904 */
[----:B-1----:R-:W-:Y:S01]  /*1880*/  IMAD.WIDE.U32 R10, R0, 0x8, R10 ;  /* 0x00000008000a7825 */ /* 0x002fe200078e000a */
[----:B------:R-:W-:Y:S01]  /*1890*/  UMOV UR6, 0xc924223 ;  /* 0x0c92422300067882 */ /* 0x000fe20000000000 */
[----:B------:R-:W-:-:S04]  /*18a0*/  UMOV UR7, 0x3bc79ca1 ;  /* 0x3bc79ca100077882 */ /* 0x000fc80000000000 */
[----:B------:R-:W1:Y:S01]  /*18b0*/  LDC.64 R24, c[0x0][0x428] ;  /* 0x00010a00ff187b82 */ /* 0x000e620000000a00 */
[----:B------:R4:W-:Y:S04]  /*18c0*/  STG.E.64 desc[UR4][R10.64], R8 ;  /* 0x000000080a007986 */ /* 0x0009e8000c101b04 */
[----:B------:R-:W5:Y:S01]  /*18d0*/  LDG.E.64 R20, desc[UR4][R20.64] ;  /* 0x0000000414147981 */ /* 0x000f62000c1e1b00 */
[----:B------:R-:W-:Y:S02]  /*18e0*/  IMAD R5, R5, 0x13000, R4 ;  /* 0x0001300005057824 */ /* 0x000fe400078e0204 */
[----:B---3--:R-:W3:Y:S01]  /*18f0*/  LDC.64 R6, c[0x0][0x410] ;  /* 0x00010400ff067b82 */ /* 0x008ee20000000a00 */
[----:B--2---:R-:W-:-:S04]  /*1900*/  IMAD.WIDE.U32 R2, R0, 0x8, R2 ;  /* 0x0000000800027825 */ /* 0x004fc800078e0002 */
[----:B0-----:R-:W-:-:S03]  /*1910*/  IMAD.WIDE.U32 R12, R5, 0x8, R12 ;  /* 0x00000008050c7825 */ /* 0x001fc600078e000c */
[----:B------:R-:W0:Y:S01]  /*1920*/  LDC.64 R16, c[0x0][0x418] ;  /* 0x00010600ff107b82 */ /* 0x000e220000000a00 */
[----:B-----5:R-:W-:Y:S01]  /*1930*/  DMUL R14, R20, UR6 ;  /* 0x00000006140e7c28 */ /* 0x020fe20008000000 */
[----:B0-----:R-:W-:-:S06]  /*1940*/  IMAD.WIDE.U32 R16, R0, 0x8, R16 ;  /* 0x0000000800107825 */ /* 0x001fcc00078e0010 */
[----:B------:R-:W0:Y:S01]  /*1950*/  LDC.64 R20, c[0x0][0x420] ;  /* 0x00010800ff147b82 */ /* 0x000e220000000a00 */
[----:B------:R2:W-:Y:S04]  /*1960*/  STG.E.64 desc[UR4][R2.64], R14 ;  /* 0x0000000e02007986 */ /* 0x0005e8000c101b04 */
[----:B------:R-:W4:Y:S02]  /*1970*/  LDG.E.64 R4, desc[UR4][R12.64+0x4000] ;  /* 0x004000040c047981 */ /* 0x000f24000c1e1b00 */
[----:B----4-:R-:W-:Y:S01]  /*1980*/  DMUL R8, R4, UR6 ;  /* 0x0000000604087c28 */ /* 0x010fe20008000000 */
[----:B---3--:R-:W-:-:S06]  /*1990*/  IMAD.WIDE.U32 R4, R0, 0x8, R6 ;  /* 0x0000000800047825 */ /* 0x008fcc00078e0006 */
[----:B------:R3:W-:Y:S04]  /*19a0*/  STG.E.64 desc[UR4][R4.64], R8 ;  /* 0x0000000804007986 */ /* 0x0007e8000c101b04 */
[----:B------:R-:W4:Y:S02]  /*19b0*/  LDG.E.64 R6, desc[UR4][R12.64+0x8000] ;  /* 0x008000040c067981 */ /* 0x000f24000c1e1b00 */
[----:B----4-:R-:W-:-:S07]  /*19c0*/  DMUL R10, R6, UR6 ;  /* 0x00000006060a7c28 */ /* 0x010fce0008000000 */
[----:B------:R4:W-:Y:S04]  /*19d0*/  STG.E.64 desc[UR4][R16.64], R10 ;  /* 0x0000000a10007986 */ /* 0x0009e8000c101b04 */
[----:B------:R-:W2:Y:S02]  /*19e0*/  LDG.E.64 R6, desc[UR4][R12.64+0xc000] ;  /* 0x00c000040c067981 */ /* 0x000ea4000c1e1b00 */
[----:B--2---:R-:W-:Y:S01]  /*19f0*/  DMUL R14, R6, UR6 ;  /* 0x00000006060e7c28 */ /* 0x004fe20008000000 */
[----:B0-----:R-:W-:-:S06]  /*1a00*/  IMAD.WIDE.U32 R6, R0, 0x8, R20 ;  /* 0x0000000800067825 */ /* 0x001fcc00078e0014 */
[----:B------:R0:W-:Y:S04]  /*1a10*/  STG.E.64 desc[UR4][R6.64], R14 ;  /* 0x0000000e06007986 */ /* 0x0001e8000c101b04 */
[----:B---3--:R-:W2:Y:S02]  /*1a20*/  LDG.E.64 R8, desc[UR4][R12.64+0x10000] ;  /* 0x010000040c087981 */ /* 0x008ea4000c1e1b00 */
[----:B--2---:R-:W-:Y:S01]  /*1a30*/  DMUL R20, R8, UR6 ;  /* 0x0000000608147c28 */ /* 0x004fe20008000000 */
[C---:B-1----:R-:W-:Y:S02]  /*1a40*/  IMAD.WIDE.U32 R8, R0.reuse, 0x8, R24 ;  /* 0x0000000800087825 */ /* 0x042fe400078e0018 */
[----:B------:R-:W1:Y:S04]  /*1a50*/  LDC.64 R24, c[0x0][0x430] ;  /* 0x00010c00ff187b82 */ /* 0x000e680000000a00 */
[----:B------:R2:W-:Y:S04]  /*1a60*/  STG.E.64 desc[UR4][R8.64], R20 ;  /* 0x0000001408007986 */ /* 0x0005e8000c101b04 */
[----:B----4-:R-:W3:Y:S02]  /*1a70*/  LDG.E.64 R10, desc[UR4][R12.64+0x18000] ;  /* 0x018000040c0a7981 */ /* 0x010ee4000c1e1b00 */
[----:B---3--:R-:W-:Y:S01]  /*1a80*/  DMUL R16, R10, UR6 ;  /* 0x000000060a107c28 */ /* 0x008fe20008000000 */
[----:B-1----:R-:W-:-:S02]  /*1a90*/  IMAD.WIDE.U32 R10, R0, 0x8, R24 ;  /* 0x00000008000a7825 */ /* 0x002fc400078e0018 */
[----:B------:R-:W1:Y:S04]  /*1aa0*/  LDC.64 R24, c[0x0][0x438] ;  /* 0x00010e00ff187b82 */ /* 0x000e680000000a00 */
[----:B------:R3:W-:Y:S04]  /*1ab0*/  STG.E.64 desc[UR4][R10.64], R16 ;  /* 0x000000100a007986 */ /* 0x0007e8000c101b04 */
[----:B------:R-:W4:Y:S04]  /*1ac0*/  LDG.E.64 R2, desc[UR4][R2.64] ;  /* 0x0000000402027981 */ /* 0x000f28000c1e1b00 */
[----:B0-----:R-:W4:Y:S01]  /*1ad0*/  LDG.E.64 R14, desc[UR4][R22.64] ;  /* 0x00000004160e7981 */ /* 0x001f22000c1e1b00 */
[----:B-1----:R-:W-:Y:S01]  /*1ae0*/  IMAD.WIDE.U32 R24, R0, 0x8, R24 ;  /* 0x0000000800187825 */ /* 0x002fe200078e0018 */
[----:B----4-:R-:W-:-:S07]  /*1af0*/  DFMA R14, R14, UR6, R2 ;  /* 0x000000060e0e7c2b */ /* 0x010fce0008000002 */
[----:B------:R0:W-:Y:S04]  /*1b00*/  STG.E.64 desc[UR4][R24.64], R14 ;  /* 0x0000000e18007986 */ /* 0x0001e8000c101b04 */
[----:B------:R-:W4:Y:S02]  /*1b10*/  LDG.E.64 R12, desc[UR4][R4.64] ;  /* 0x00000004040c7981 */ /* 0x000f24000c1e1b00 */
[----:B----4-:R-:W-:-:S14]  /*1b20*/  DSETP.NEU.AND P0, PT, R12, RZ, PT ;  /* 0x000000ff0c00722a */ /* 0x010fdc0003f0d000 */
[----:B------:R-:W4:Y:S01]  /*1b30*/  @!P0 LDG.E.64 R12, desc[UR4][R22.64] ;  /* 0x00000004160c8981 */ /* 0x000f22000c1e1b00 */
[----:B--2---:R-:W-:Y:S02]  /*1b40*/  @!P0 IMAD.MOV.U32 R20, RZ, RZ, -0x2a5758cd ;  /* 0xd5a8a733ff148424 */ /* 0x004fe400078e00ff */
[----:B------:R-:W-:-:S06]  /*1b50*/  @!P0 IMAD.MOV.U32 R21, RZ, RZ, 0x3949f623 ;  /* 0x3949f623ff158424 */ /* 0x000fcc00078e00ff */
[----:B----4-:R-:W-:-:S07]  /*1b60*/  @!P0 DMUL R12, R12, R20 ;  /* 0x000000140c0c8228 */ /* 0x010fce0000000000 */
[----:B------:R1:W-:Y:S04]  /*1b70*/  @!P0 STG.E.64 desc[UR4][R4.64], R12 ;  /* 0x0000000c04008986 */ /* 0x0003e8000c101b04 */
[----:B------:R-:W2:Y:S02]  /*1b80*/  LDG.E.64 R2, desc[UR4][R6.64] ;  /* 0x0000000406027981 */ /* 0x000ea4000c1e1b00 */
[----:B--2---:R-:W-:-:S14]  /*1b90*/  DSETP.NEU.AND P0, PT, R2, RZ, PT ;  /* 0x000000ff0200722a */ /* 0x004fdc0003f0d000 */
[----:B------:R-:W2:Y:S01]  /*1ba0*/  @!P0 LDG.E.64 R2, desc[UR4][R22.64] ;  /* 0x0000000416028981 */ /* 0x000ea2000c1e1b00 */
[----:B---3--:R-:W-:Y:S01]  /*1bb0*/  @!P0 MOV R16, 0xd5a8a733 ;  /* 0xd5a8a73300108802 */ /* 0x008fe20000000f00 */
[----:B------:R-:W-:-:S06]  /*1bc0*/  @!P0 IMAD.MOV.U32 R17, RZ, RZ, 0x3949f623 ;  /* 0x3949f623ff118424 */ /* 0x000fcc00078e00ff */
[----:B--2---:R-:W-:-:S07]  /*1bd0*/  @!P0 DMUL R2, R2, R16 ;  /* 0x0000001002028228 */ /* 0x004fce0000000000 */
[----:B------:R2:W-:Y:S04]  /*1be0*/  @!P0 STG.E.64 desc[UR4][R6.64], R2 ;  /* 0x0000000206008986 */ /* 0x0005e8000c101b04 */
[----:B0-----:R-:W3:Y:S02]  /*1bf0*/  LDG.E.64 R14, desc[UR4][R8.64] ;  /* 0x00000004080e7981 */ /* 0x001ee4000c1e1b00 */
[----:B---3--:R-:W-:-:S14]  /*1c00*/  DSETP.NEU.AND P0, PT, R14, RZ, PT ;  /* 0x000000ff0e00722a */ /* 0x008fdc0003f0d000 */
[----:B------:R-:W3:Y:S01]  /*1c10*/  @!P0 LDG.E.64 R14, desc[UR4][R22.64] ;  /* 0x00000004160e8981 */ /* 0x000ee2000c1e1b00 */
[----:B------:R-:W-:Y:S01]  /*1c20*/  @!P0 IMAD.MOV.U32 R16, RZ, RZ, -0x2a5758cd ;  /* 0xd5a8a733ff108424 */ /* 0x000fe200078e00ff */
[----:B------:R-:W-:-:S06]  /*1c30*/  @!P0 MOV R17, 0x3949f623 ;  /* 0x3949f62300118802 */ /* 0x000fcc0000000f00 */
[----:B---3--:R-:W-:-:S07]  /*1c40*/  @!P0 DMUL R14, R14, R16 ;  /* 0x000000100e0e8228 */ /* 0x008fce0000000000 */
[----:B------:R0:W-:Y:S04]  /*1c50*/  @!P0 STG.E.64 desc[UR4][R8.64], R14 ;  /* 0x0000000e08008986 */ /* 0x0001e8000c101b04 */
[----:B-1----:R-:W3:Y:S02]  /*1c60*/  LDG.E.64 R12, desc[UR4][R10.64] ;  /* 0x000000040a0c7981 */ /* 0x002ee4000c1e1b00 */
[----:B---3--:R-:W-:-:S14]  /*1c70*/  DSETP.NEU.AND P0, PT, R12, RZ, PT ;  /* 0x000000ff0c00722a */ /* 0x008fdc0003f0d000 */
[----:B------:R-:W3:Y:S01]  /*1c80*/  @!P0 LDG.E.64 R12, desc[UR4][R22.64] ;  /* 0x00000004160c8981 */ /* 0x000ee2000c1e1b00 */
[----:B------:R-:W-:Y:S02]  /*1c90*/  @!P0 IMAD.MOV.U32 R16, RZ, RZ, -0x2a5758cd ;  /* 0xd5a8a733ff108424 */ /* 0x000fe400078e00ff */
[----:B------:R-:W-:-:S06]  /*1ca0*/  @!P0 IMAD.MOV.U32 R17, RZ, RZ, 0x3949f623 ;  /* 0x3949f623ff118424 */ /* 0x000fcc00078e00ff */
[----:B---3--:R-:W-:-:S07]  /*1cb0*/  @!P0 DMUL R12, R12, R16 ;  /* 0x000000100c0c8228 */ /* 0x008fce0000000000 */
[----:B------:R1:W-:Y:S04]  /*1cc0*/  @!P0 STG.E.64 desc[UR4][R10.64], R12 ;  /* 0x0000000c0a008986 */ /* 0x0003e8000c101b04 */
[----:B------:R-:W3:Y:S04]  /*1cd0*/  LDG.E.64 R30, desc[UR4][R30.64] ;  /* 0x000000041e1e7981 */ /* 0x000ee8000c1e1b00 */
[----:B--2---:R-:W2:Y:S04]  /*1ce0*/  LDG.E.64 R2, desc[UR4][R22.64] ;  /* 0x0000000416027981 */ /* 0x004ea8000c1e1b00 */
[----:B------:R-:W2:Y:S01]  /*1cf0*/  LDG.E.64 R4, desc[UR4][R4.64] ;  /* 0x0000000404047981 */ /* 0x000ea2000c1e1b00 */
[----:B------:R-:W-:Y:S01]  /*1d00*/  MOV R6, 0x1 ;  /* 0x0000000100067802 */ /* 0x000fe20000000f00 */
[----:B------:R-:W-:Y:S01]  /*1d10*/  UMOV UR6, 0x9999999a ;  /* 0x9999999a00067882 */ /* 0x000fe20000000000 */
[----:B------:R-:W-:Y:S01]  /*1d20*/  UMOV UR7, 0x409dfd99 ;  /* 0x409dfd9900077882 */ /* 0x000fe20000000000 */
[----:B------:R-:W-:Y:S01]  /*1d30*/  BSSY.RECONVERGENT B2, `(.L_x_402) ;  /* 0x0000016000027945 */ /* 0x000fe20003800200 */
[----:B---3--:R-:W0:Y:S02]  /*1d40*/  MUFU.RCP64H R7, R31 ;  /* 0x0000001f00077308 */ /* 0x008e240000001800 */
[----:B0-----:R-:W-:-:S08]  /*1d50*/  DFMA R8, -R30, R6, 1 ;  /* 0x3ff000001e08742b */ /* 0x001fd00000000106 */
[----:B------:R-:W-:-:S08]  /*1d60*/  DFMA R8, R8, R8, R8 ;  /* 0x000000080808722b */ /* 0x000fd00000000008 */
[----:B------:R-:W-:-:S08]  /*1d70*/  DFMA R8, R6, R8, R6 ;  /* 0x000000080608722b */ /* 0x000fd00000000006 */
[----:B------:R-:W-:-:S08]  /*1d80*/  DFMA R6, -R30, R8, 1 ;  /* 0x3ff000001e06742b */ /* 0x000fd00000000108 */
[----:B------:R-:W-:-:S08]  /*1d90*/  DFMA R6, R8, R6, R8 ;  /* 0x000000060806722b */ /* 0x000fd00000000008 */
[----:B------:R-:W-:-:S08]  /*1da0*/  DMUL R8, R6, -UR6 ;  /* 0x8000000606087c28 */ /* 0x000fd00008000000 */
[----:B-1----:R-:W-:Y:S01]  /*1db0*/  DFMA R10, -R30, R8, -UR6 ;  /* 0x800000061e0a7e2b */ /* 0x002fe20008000108 */
[----:B------:R-:W-:Y:S01]  /*1dc0*/  UMOV UR6, 0xe85f31ce ;  /* 0xe85f31ce00067882 */ /* 0x000fe20000000000 */
[----:B------:R-:W-:Y:S02]  /*1dd0*/  UMOV UR7, 0x3b112aaf ;  /* 0x3b112aaf00077882 */ /* 0x000fe40000000000 */
[----:B--2---:R-:W-:-:S04]  /*1de0*/  DFMA R2, R2, -UR6, R4 ;  /* 0x8000000602027c2b */ /* 0x004fc80008000004 */
[----:B------:R-:W-:-:S10]  /*1df0*/  DFMA R8, R6, R10, R8 ;  /* 0x0000000a0608722b */ /* 0x000fd40000000008 */
[----:B------:R-:W-:-:S05]  /*1e00*/  FFMA R6, RZ, R31, R9 ;  /* 0x0000001fff067223 */ /* 0x000fca0000000009 */
[----:B------:R-:W-:-:S13]  /*1e10*/  FSETP.GT.AND P0, PT, |R6|, 1.469367938527859385e-39, PT ;  /* 0x001000000600780b */ /* 0x000fda0003f04200 */
[----:B------:R-:W-:Y:S05]  /*1e20*/  @P0 BRA `(.L_x_403) ;  /* 0x0000000000180947 */ /* 0x000fea0003800000 */
[----:B------:R-:W-:Y:S01]  /*1e30*/  IMAD.MOV.U32 R12, RZ, RZ, -0x66666666 ;  /* 0x9999999aff0c7424 */ /* 0x000fe200078e00ff */
[----:B------:R-:W-:Y:S01]  /*1e40*/  MOV R14, R30 ;  /* 0x0000001e000e7202 */ /* 0x000fe20000000f00 */
[----:B------:R-:W-:Y:S01]  /*1e50*/  IMAD.MOV.U32 R13, RZ, RZ, -0x3f620267 ;  /* 0xc09dfd99ff0d7424 */ /* 0x000fe200078e00ff */
[----:B------:R-:W-:Y:S01]  /*1e60*/  MOV R6, 0x1e90 ;  /* 0x00001e9000067802 */ /* 0x000fe20000000f00 */
[----:B------:R-:W-:-:S07]  /*1e70*/  IMAD.MOV.U32 R15, RZ, RZ, R31 ;  /* 0x000000ffff0f7224 */ /* 0x000fce00078e001f */
[----:B------:R-:W-:Y:S05]  /*1e80*/  CALL.REL.NOINC `($__internal_5_$__cuda_sm20_div_rn_f64_full) ;  /* 0x0000001800647944 */ /* 0x000fea0003c00000 */
.L_x_403:
[----:B------:R-:W-:Y:S05]  /*1e90*/  BSYNC.RECONVERGENT B2 ;  /* 0x0000000000027941 */ /* 0x000fea0003800200 */
.L_x_402:
[----:B------:R-:W-:Y:S01]  /*1ea0*/  IMAD.MOV.U32 R4, RZ, RZ, 0x652b82fe ;  /* 0x652b82feff047424 */ /* 0x000fe200078e00ff */
[----:B------:R-:W-:Y:S01]  /*1eb0*/  MOV R5, 0x3ff71547 ;  /* 0x3ff7154700057802 */ /* 0x000fe20000000f00 */
[----:B------:R-:W-:Y:S01]  /*1ec0*/  UMOV UR6, 0xfefa39ef ;  /* 0xfefa39ef00067882 */ /* 0x000fe20000000000 */
[----:B------:R-:W-:Y:S01]  /*1ed0*/  UMOV UR7, 0x3fe62e42 ;  /* 0x3fe62e4200077882 */ /* 0x000fe20000000000 */
[----:B------:R-:W-:Y:S01]  /*1ee0*/  FSETP.GEU.AND P0, PT, |R9|, 4.1917929649353027344, PT ;  /* 0x4086232b0900780b */ /* 0x000fe20003f0e200 */
[----:B------:R-:W-:Y:S02]  /*1ef0*/  BSSY.RECONVERGENT B0, `(.L_x_404) ;  /* 0x0000036000007945 */ /* 0x000fe40003800200 */
[----:B------:R-:W-:-:S08]  /*1f00*/  DFMA R4, R8, R4, 6.75539944105574400000e+15 ;  /* 0x433800000804742b */ /* 0x000fd00000000004 */
[----:B------:R-:W-:-:S08]  /*1f10*/  DADD R6, R4, -6.75539944105574400000e+15 ;  /* 0xc338000004067429 */ /* 0x000fd00000000000 */
[----:B------:R-:W-:Y:S01]  /*1f20*/  DFMA R10, R6, -UR6, R8 ;  /* 0x80000006060a7c2b */ /* 0x000fe20008000008 */
[----:B------:R-:W-:Y:S01]  /*1f30*/  UMOV UR6, 0x3b39803f ;  /* 0x3b39803f00067882 */ /* 0x000fe20000000000 */
[----:B------:R-:W-:-:S06]  /*1f40*/  UMOV UR7, 0x3c7abc9e ;  /* 0x3c7abc9e00077882 */ /* 0x000fcc0000000000 */
[----:B------:R-:W-:Y:S01]  /*1f50*/  DFMA R10, R6, -UR6, R10 ;  /* 0x80000006060a7c2b */ /* 0x000fe2000800000a */
[----:B------:R-:W-:Y:S01]  /*1f60*/  UMOV UR6, 0x69ce2bdf ;  /* 0x69ce2bdf00067882 */ /* 0x000fe20000000000 */
[----:B------:R-:W-:Y:S01]  /*1f70*/  IMAD.MOV.U32 R6, RZ, RZ, -0x35dec16 ;  /* 0xfca213eaff067424 */ /* 0x000fe200078e00ff */
[----:B------:R-:W-:Y:S01]  /*1f80*/  UMOV UR7, 0x3e5ade15 ;  /* 0x3e5ade1500077882 */ /* 0x000fe20000000000 */
[----:B------:R-:W-:-:S06]  /*1f90*/  IMAD.MOV.U32 R7, RZ, RZ, 0x3e928af3 ;  /* 0x3e928af3ff077424 */ /* 0x000fcc00078e00ff */
[----:B------:R-:W-:Y:S01]  /*1fa0*/  DFMA R6, R10, UR6, R6 ;  /* 0x000000060a067c2b */ /* 0x000fe20008000006 */
        /* <DEDUP_REMOVED lines=23> */
[----:B------:R-:W-:-:S08]  /*2120*/  DFMA R6, R10, R6, UR6 ;  /* 0x000000060a067e2b */ /* 0x000fd00008000006 */
[----:B------:R-:W-:-:S08]  /*2130*/  DFMA R6, R10, R6, 1 ;  /* 0x3ff000000a06742b */ /* 0x000fd00000000006 */
[----:B------:R-:W-:-:S10]  /*2140*/  DFMA R10, R10, R6, 1 ;  /* 0x3ff000000a0a742b */ /* 0x000fd40000000006 */
[----:B------:R-:W-:Y:S01]  /*2150*/  LEA R7, R4, R11, 0x14 ;  /* 0x0000000b04077211 */ /* 0x000fe200078ea0ff */
[----:B------:R-:W-:Y:S01]  /*2160*/  IMAD.MOV.U32 R6, RZ, RZ, R10 ;  /* 0x000000ffff067224 */ /* 0x000fe200078e000a */
[----:B------:R-:W-:Y:S06]  /*2170*/  @!P0 BRA `(.L_x_405) ;  /* 0x0000000000348947 */ /* 0x000fec0003800000 */
[----:B------:R-:W-:Y:S01]  /*2180*/  FSETP.GEU.AND P1, PT, |R9|, 4.2275390625, PT ;  /* 0x408748000900780b */ /* 0x000fe20003f2e200 */
[C---:B------:R-:W-:Y:S02]  /*2190*/  DADD R6, R8.reuse, +INF ;  /* 0x7ff0000008067429 */ /* 0x040fe40000000000 */
[----:B------:R-:W-:-:S08]  /*21a0*/  DSETP.GEU.AND P0, PT, R8, RZ, PT ;  /* 0x000000ff0800722a */ /* 0x000fd00003f0e000 */
[----:B------:R-:W-:Y:S02]  /*21b0*/  FSEL R6, R6, RZ, P0 ;  /* 0x000000ff06067208 */ /* 0x000fe40000000000 */
[----:B------:R-:W-:Y:S01]  /*21c0*/  @!P1 LEA.HI R5, R4, R4, RZ, 0x1 ;  /* 0x0000000404059211 */ /* 0x000fe200078f08ff */
[----:B------:R-:W-:Y:S01]  /*21d0*/  @!P1 IMAD.MOV.U32 R8, RZ, RZ, RZ ;  /* 0x000000ffff089224 */ /* 0x000fe200078e00ff */
[----:B------:R-:W-:Y:S02]  /*21e0*/  FSEL R7, R7, RZ, P0 ;  /* 0x000000ff07077208 */ /* 0x000fe40000000000 */
[----:B------:R-:W-:-:S05]  /*21f0*/  @!P1 SHF.R.S32.HI R5, RZ, 0x1, R5 ;  /* 0x00000001ff059819 */ /* 0x000fca0000011405 */
[----:B------:R-:W-:Y:S01]  /*2200*/  @!P1 IMAD.IADD R4, R4, 0x1, -R5 ;  /* 0x0000000104049824 */ /* 0x000fe200078e0a05 */
[----:B------:R-:W-:-:S04]  /*2210*/  @!P1 LEA R5, R5, R11, 0x14 ;  /* 0x0000000b05059211 */ /* 0x000fc800078ea0ff */
[----:B------:R-:W-:Y:S01]  /*2220*/  @!P1 LEA R9, R4, 0x3ff00000, 0x14 ;  /* 0x3ff0000004099811 */ /* 0x000fe200078ea0ff */
[----:B------:R-:W-:-:S06]  /*2230*/  @!P1 IMAD.MOV.U32 R4, RZ, RZ, R10 ;  /* 0x000000ffff049224 */ /* 0x000fcc00078e000a */
[----:B------:R-:W-:-:S11]  /*2240*/  @!P1 DMUL R6, R4, R8 ;  /* 0x0000000804069228 */ /* 0x000fd60000000000 */
.L_x_405:
[----:B------:R-:W-:Y:S05]  /*2250*/  BSYNC.RECONVERGENT B0 ;  /* 0x0000000000007941 */ /* 0x000fea0003800200 */
.L_x_404:
[----:B------:R-:W-:Y:S01]  /*2260*/  UMOV UR6, 0x9332cd32 ;  /* 0x9332cd3200067882 */ /* 0x000fe20000000000 */
[----:B------:R-:W-:Y:S01]  /*2270*/  UMOV UR7, 0x3f4cb4c1 ;  /* 0x3f4cb4c100077882 */ /* 0x000fe20000000000 */
[----:B------:R-:W-:Y:S01]  /*2280*/  MOV R4, 0x1 ;  /* 0x0000000100047802 */ /* 0x000fe20000000f00 */
[----:B------:R-:W-:Y:S01]  /*2290*/  DMUL R14, R30, UR6 ;  /* 0x000000061e0e7c28 */ /* 0x000fe20008000000 */
[----:B------:R-:W-:Y:S01]  /*22a0*/  UMOV UR6, 0x7ae147ae ;  /* 0x7ae147ae00067882 */ /* 0x000fe20000000000 */
[----:B------:R-:W-:Y:S01]  /*22b0*/  UMOV UR7, 0x40710a14 ;  /* 0x40710a1400077882 */ /* 0x000fe20000000000 */
[----:B------:R-:W-:Y:S01]  /*22c0*/  BSSY.RECONVERGENT B2, `(.L_x_406) ;  /* 0x0000012000027945 */ /* 0x000fe20003800200 */
[----:B------:R-:W-:Y:S02]  /*22d0*/  DMUL R2, R2, UR6 ;  /* 0x0000000602027c28 */ /* 0x000fe40008000000 */
[----:B------:R-:W0:Y:S06]  /*22e0*/  MUFU.RCP64H R5, R15 ;  /* 0x0000000f00057308 */ /* 0x000e2c0000001800 */
[----:B------:R-:W-:-:S10]  /*22f0*/  DMUL R12, R2, R6 ;  /* 0x00000006020c7228 */ /* 0x000fd40000000000 */
[----:B------:R-:W-:Y:S01]  /*2300*/  FSETP.GEU.AND P1, PT, |R13|, 6.5827683646048100446e-37, PT ;  /* 0x036000000d00780b */ /* 0x000fe20003f2e200 */
        /* <DEDUP_REMOVED lines=13> */
.L_x_407:
[----:B------:R-:W-:Y:S05]  /*23e0*/  BSYNC.RECONVERGENT B2 ;  /* 0x0000000000027941 */ /* 0x000fea0003800200 */
.L_x_406:
[----:B------:R-:W0:Y:S08]  /*23f0*/  LDC.64 R2, c[0x0][0x440] ;  /* 0x00011000ff027b82 */ /* 0x000e300000000a00 */
[----:B------:R-:W1:Y:S08]  /*2400*/  LDC.64 R4, c[0x0][0x448] ;  /* 0x00011200ff047b82 */ /* 0x000e700000000a00 */
[----:B------:R-:W2:Y:S08]  /*2410*/  LDC.64 R6, c[0x0][0x450] ;  /* 0x00011400ff067b82 */ /* 0x000eb00000000a00 */
[----:B------:R-:W3:Y:S01]  /*2420*/  LDC.64 R10, c[0x0][0x458] ;  /* 0x00011600ff0a7b82 */ /* 0x000ee20000000a00 */
[----:B0-----:R-:W-:-:S05]  /*2430*/  IMAD.WIDE.U32 R2, R0, 0x8, R2 ;  /* 0x0000000800027825 */ /* 0x001fca00078e0002 */
[----:B------:R0:W-:Y:S01]  /*2440*/  STG.E.64 desc[UR4][R2.64], R8 ;  /* 0x0000000802007986 */ /* 0x0001e2000c101b04 */
[----:B-1----:R-:W-:-:S05]  /*2450*/  IMAD.WIDE.U32 R4, R0, 0x8, R4 ;  /* 0x0000000800047825 */ /* 0x002fca00078e0004 */
[----:B------:R0:W-:Y:S01]  /*2460*/  STG.E.64 desc[UR4][R4.64], RZ ;  /* 0x000000ff04007986 */ /* 0x0001e2000c101b04 */
[----:B--2---:R-:W-:-:S05]  /*2470*/  IMAD.WIDE.U32 R6, R0, 0x8, R6 ;  /* 0x0000000800067825 */ /* 0x004fca00078e0006 */
[----:B------:R0:W-:Y:S01]  /*2480*/  STG.E.64 desc[UR4][R6.64], RZ ;  /* 0x000000ff06007986 */ /* 0x0001e2000c101b04 */
[----:B---3--:R-:W-:-:S05]  /*2490*/  IMAD.WIDE.U32 R10, R0, 0x4, R10 ;  /* 0x00000004000a7825 */ /* 0x008fca00078e000a */
[----:B------:R0:W-:Y:S01]  /*24a0*/  STG.E desc[UR4][R10.64], RZ ;  /* 0x000000ff0a007986 */ /* 0x0001e2000c101904 */
[----:B------:R-:W-:Y:S05]  /*24b0*/  BRA `(.L_x_408) ;  /* 0x0000001000807947 */ /* 0x000fea0003800000 */
.L_x_397:
[----:B------:R-:W-:Y:S01]  /*24c0*/  DADD R14, R2, 1 ;  /* 0x3ff00000020e7429 */ /* 0x000fe20000000000 */
        /* <DEDUP_REMOVED lines=17> */
.L_x_410:
[----:B------:R-:W-:Y:S05]  /*25e0*/  BSYNC.RECONVERGENT B2 ;  /* 0x0000000000027941 */ /* 0x000fea0003800200 */
.L_x_409:
        /* <DEDUP_REMOVED lines=14> */
[----:B--2---:R-:W-:-:S08]  /*26d0*/  DADD R12, -R6, 332 ;  /* 0x4074c000060c7429 */ /* 0x004fd00000000100 */
        /* <DEDUP_REMOVED lines=8> */
[----:B------:R-:W-:Y:S02]  /*2760*/  MOV R15, 0x40420000 ;  /* 0x40420000000f7802 */ /* 0x000fe40000000f00 */
[----:B------:R-:W-:-:S07]  /*2770*/  MOV R6, 0x2790 ;  /* 0x0000279000067802 */ /* 0x000fce0000000f00 */
[----:B------:R-:W-:Y:S05]  /*2780*/  CALL.REL.NOINC `($__internal_5_$__cuda_sm20_div_rn_f64_full) ;  /* 0x0000001000247944 */ /* 0x000fea0003c00000 */
.L_x_412:
[----:B------:R-:W-:Y:S05]  /*2790*/  BSYNC.RECONVERGENT B2 ;  /* 0x0000000000027941 */ /* 0x000fea0003800200 */
.L_x_411:
[----:B------:R-:W0:Y:S01]  /*27a0*/  F2I.F64.TRUNC R6, R8 ;  /* 0x0000000800067311 */ /* 0x000e22000030d100 */
[----:B------:R-:W-:Y:S01]  /*27b0*/  IMAD.MOV.U32 R35, RZ, RZ, 0x1 ;  /* 0x00000001ff237424 */ /* 0x000fe200078e00ff */
[----:B------:R-:W1:Y:S08]  /*27c0*/  LDC.64 R10, c[0x0][0x3f8] ;  /* 0x0000fe00ff0a7b82 */ /* 0x000e700000000a00 */
[----:B------:R-:W2:Y:S01]  /*27d0*/  LDC.64 R14, c[0x0][0x400] ;  /* 0x00010000ff0e7b82 */ /* 0x000ea20000000a00 */
[----:B0-----:R-:W-:-:S04]  /*27e0*/  ISETP.GE.AND P0, PT, R6, 0x2, PT ;  /* 0x000000020600780c */ /* 0x001fc80003f06270 */
[----:B------:R-:W-:-:S04]  /*27f0*/  SEL R35, R35, 0x2, !P0 ;  /* 0x0000000223237807 */ /* 0x000fc80004000000 */
[----:B------:R-:W0:Y:S01]  /*2800*/  I2F.F64.U32 R6, R35 ;  /* 0x0000002300067312 */ /* 0x000e220000201800 */
[----:B-1----:R-:W-:-:S05]  /*2810*/  IMAD.WIDE.U32 R12, R0, 0x4, R10 ;  /* 0x00000004000c7825 */ /* 0x002fca00078e000a */
[----:B------:R1:W-:Y:S01]  /*2820*/  STG.E desc[UR4][R12.64], R35 ;  /* 0x000000230c007986 */ /* 0x0003e2000c101904 */
[C---:B--2---:R-:W-:Y:S01]  /*2830*/  IMAD.WIDE.U32 R16, R0.reuse, 0x8, R14 ;  /* 0x0000000800107825 */ /* 0x044fe200078e000e */
[----:B0-----:R-:W-:Y:S01]  /*2840*/  DADD R6, -R6, R8 ;  /* 0x0000000006067229 */ /* 0x001fe20000000108 */
[----:B------:R-:W0:Y:S06]  /*2850*/  LDC.64 R8, c[0x0][0x448] ;  /* 0x00011200ff087b82 */ /* 0x000e2c0000000a00 */
[----:B------:R2:W-:Y:S04]  /*2860*/  STG.E.64 desc[UR4][R16.64], R6 ;  /* 0x0000000610007986 */ /* 0x0005e8000c101b04 */
[----:B------:R-:W3:Y:S01]  /*2870*/  LDG.E.64 R24, desc[UR4][R24.64] ;  /* 0x0000000418187981 */ /* 0x000ee2000c1e1b00 */
[----:B0-----:R-:W-:Y:S01]  /*2880*/  IMAD.WIDE.U32 R32, R0, 0x8, R8 ;  /* 0x0000000800207825 */ /* 0x001fe200078e0008 */
[----:B------:R-:W1:Y:S01]  /*2890*/  MUFU.RCP64H R11, 7.1999969482421875 ;  /* 0x401ccccc000b7908 */ /* 0x000e620000001800 */
[----:B------:R-:W-:-:S02]  /*28a0*/  MOV R15, 0x401ccccc ;  /* 0x401ccccc000f7802 */ /* 0x000fc40000000f00 */
[----:B------:R-:W-:Y:S02]  /*28b0*/  IMAD.MOV.U32 R14, RZ, RZ, -0x33333333 ;  /* 0xcccccccdff0e7424 */ /* 0x000fe400078e00ff */
[----:B------:R-:W-:Y:S01]  /*28c0*/  IMAD.MOV.U32 R10, RZ, RZ, 0x1 ;  /* 0x00000001ff0a7424 */ /* 0x000fe200078e00ff */
[----:B---3--:R-:W-:-:S07]  /*28d0*/  DMUL R2, R24, R2 ;  /* 0x0000000218027228 */ /* 0x008fce0000000000 */
[----:B------:R0:W-:Y:S04]  /*28e0*/  STG.E.64 desc[UR4][R32.64], R2 ;  /* 0x0000000220007986 */ /* 0x0001e8000c101b04 */
[----:B------:R-:W3:Y:S01]  /*28f0*/  LDG.E.64 R8, desc[UR4][R30.64] ;  /* 0x000000041e087981 */ /* 0x000ee2000c1e1b00 */
[----:B-1----:R-:W-:Y:S01]  /*2900*/  DFMA R12, R10, -R14, 1 ;  /* 0x3ff000000a0c742b */ /* 0x002fe2000000080e */
[----:B------:R-:W-:Y:S07]  /*2910*/  BSSY.RECONVERGENT B2, `(.L_x_413) ;  /* 0x0000011000027945 */ /* 0x000fee0003800200 */
[----:B------:R-:W-:-:S08]  /*2920*/  DFMA R12, R12, R12, R12 ;  /* 0x0000000c0c0c722b */ /* 0x000fd0000000000c */
[----:B------:R-:W-:-:S08]  /*2930*/  DFMA R12, R10, R12, R10 ;  /* 0x0000000c0a0c722b */ /* 0x000fd0000000000a */
[----:B--2---:R-:W-:-:S08]  /*2940*/  DFMA R6, R12, -R14, 1 ;  /* 0x3ff000000c06742b */ /* 0x004fd0000000080e */
[----:B------:R-:W-:Y:S02]  /*2950*/  DFMA R6, R12, R6, R12 ;  /* 0x000000060c06722b */ /* 0x000fe4000000000c */
[----:B---3--:R-:W-:-:S08]  /*2960*/  DADD R12, R8, -188 ;  /* 0xc0678000080c7429 */ /* 0x008fd00000000000 */
[----:B------:R-:W-:Y:S02]  /*2970*/  DMUL R8, R12, R6 ;  /* 0x000000060c087228 */ /* 0x000fe40000000000 */
[----:B------:R-:W-:-:S06]  /*2980*/  FSETP.GEU.AND P1, PT, |R13|, 6.5827683646048100446e-37, PT ;  /* 0x036000000d00780b */ /* 0x000fcc0003f2e200 */
[----:B0-----:R-:W-:-:S08]  /*2990*/  DFMA R2, R8, -R14, R12 ;  /* 0x8000000e0802722b */ /* 0x001fd0000000000c */
[----:B------:R-:W-:-:S10]  /*29a0*/  DFMA R8, R6, R2, R8 ;  /* 0x000000020608722b */ /* 0x000fd40000000008 */
[----:B------:R-:W-:-:S05]  /*29b0*/  FFMA R2, RZ, 2.4499998092651367188, R9 ;  /* 0x401cccccff027823 */ /* 0x000fca0000000009 */
[----:B------:R-:W-:-:S13]  /*29c0*/  FSETP.GT.AND P0, PT, |R2|, 1.469367938527859385e-39, PT ;  /* 0x001000000200780b */ /* 0x000fda0003f04200 */
[----:B------:R-:W-:Y:S05]  /*29d0*/  @P0 BRA P1, `(.L_x_414) ;  /* 0x0000000000100947 */ /* 0x000fea0000800000 */
[----:B------:R-:W-:Y:S01]  /*29e0*/  IMAD.MOV.U32 R14, RZ, RZ, -0x33333333 ;  /* 0xcccccccdff0e7424 */ /* 0x000fe200078e00ff */
[----:B------:R-:W-:Y:S02]  /*29f0*/  MOV R15, 0x401ccccc ;  /* 0x401ccccc000f7802 */ /* 0x000fe40000000f00 */
[----:B------:R-:W-:-:S07]  /*2a00*/  MOV R6, 0x2a20 ;  /* 0x00002a2000067802 */ /* 0x000fce0000000f00 */
[----:B------:R-:W-:Y:S05]  /*2a10*/  CALL.REL.NOINC `($__internal_5_$__cuda_sm20_div_rn_f64_full) ;  /* 0x0000000c00807944 */ /* 0x000fea0003c00000 */
.L_x_414:
[----:B------:R-:W-:Y:S05]  /*2a20*/  BSYNC.RECONVERGENT B2 ;  /* 0x0000000000027941 */ /* 0x000fea0003800200 */
.L_x_413:
[----:B------:R-:W0:Y:S01]  /*2a30*/  F2I.F64.TRUNC R3, R8 ;  /* 0x0000000800037311 */ /* 0x000e22000030d100 */
[----:B------:R-:W1:Y:S08]  /*2a40*/  LDC.64 R10, c[0x0][0x458] ;  /* 0x00011600ff0a7b82 */ /* 0x000e700000000a00 */
[----:B------:R-:W2:Y:S01]  /*2a50*/  LDC.64 R12, c[0x0][0x450] ;  /* 0x00011400ff0c7b82 */ /* 0x000ea20000000a00 */
[----:B0-----:R-:W-:-:S02]  /*2a60*/  VIMNMX R2, PT, PT, R3, 0x8, !PT ;  /* 0x0000000803027848 */ /* 0x001fc40007fe0100 */
[----:B------:R-:W-:-:S03]  /*2a70*/  ISETP.GT.AND P0, PT, R3, 0x10, PT ;  /* 0x000000100300780c */ /* 0x000fc60003f04270 */
[----:B------:R-:W-:-:S05]  /*2a80*/  VIADD R2, R2, 0xfffffff9 ;  /* 0xfffffff902027836 */ /* 0x000fca0000000000 */
[----:B------:R-:W-:Y:S01]  /*2a90*/  SEL R17, R2, 0x9, !P0 ;  /* 0x0000000902117807 */ /* 0x000fe20004000000 */
[----:B-1----:R-:W-:-:S04]  /*2aa0*/  IMAD.WIDE.U32 R10, R0, 0x4, R10 ;  /* 0x00000004000a7825 */ /* 0x002fc800078e000a */
[----:B------:R-:W-:Y:S01]  /*2ab0*/  VIADD R2, R17, 0x7 ;  /* 0x0000000711027836 */ /* 0x000fe20000000000 */
[----:B------:R0:W-:Y:S01]  /*2ac0*/  STG.E desc[UR4][R10.64], R17 ;  /* 0x000000110a007986 */ /* 0x0001e2000c101904 */
[----:B--2---:R-:W-:-:S03]  /*2ad0*/  IMAD.WIDE.U32 R14, R0, 0x8, R12 ;  /* 0x00000008000e7825 */ /* 0x004fc600078e000c */
[----:B------:R-:W-:Y:S01]  /*2ae0*/  I2FP.F32.U32 R16, R2 ;  /* 0x0000000200107245 */ /* 0x000fe20000201000 */
[----:B------:R-:W1:Y:S03]  /*2af0*/  LDC.64 R12, c[0x0][0x3e0] ;  /* 0x0000f800ff0c7b82 */ /* 0x000e660000000a00 */
[----:B------:R0:W2:Y:S01]  /*2b00*/  F2F.F64.F32 R2, R16 ;  /* 0x0000001000027310 */ /* 0x0000a20000201800 */
[----:B------:R-:W-:Y:S01]  /*2b10*/  UMOV UR6, 0xc924223 ;  /* 0x0c92422300067882 */ /* 0x000fe20000000000 */
[----:B------:R-:W-:Y:S01]  /*2b20*/  UMOV UR7, 0x3bc79ca1 ;  /* 0x3bc79ca100077882 */ /* 0x000fe20000000000 */
[----:B------:R-:W-:Y:S02]  /*2b30*/  IMAD R5, R5, 0x13000, R4 ;  /* 0x0001300005057824 */ /* 0x000fe400078e0204 */
[----:B0-----:R-:W0:Y:S01]  /*2b40*/  LDC.64 R16, c[0x0][0x418] ;  /* 0x00010600ff107b82 */ /* 0x001e220000000a00 */
[----:B--2---:R-:W-:-:S07]  /*2b50*/  DADD R6, -R2, R8 ;  /* 0x0000000002067229 */ /* 0x004fce0000000108 */
[----:B------:R-:W2:Y:S01]  /*2b60*/  LDC.64 R2, c[0x0][0x408] ;  /* 0x00010200ff027b82 */ /* 0x000ea20000000a00 */
[----:B------:R3:W-:Y:S04]  /*2b70*/  STG.E.64 desc[UR4][R14.64], R6 ;  /* 0x000000060e007986 */ /* 0x0007e8000c101b04 */
[----:B------:R-:W4:Y:S01]  /*2b80*/  LDG.E.64 R20, desc[UR4][R20.64] ;  /* 0x0000000414147981 */ /* 0x000f22000c1e1b00 */
[----:B-1----:R-:W-:Y:S02]  /*2b90*/  IMAD.WIDE.U32 R12, R5, 0x8, R12 ;  /* 0x00000008050c7825 */ /* 0x002fe400078e000c */
[----:B---3--:R-:W1:Y:S02]  /*2ba0*/  LDC.64 R6, c[0x0][0x410] ;  /* 0x00010400ff067b82 */ /* 0x008e640000000a00 */
[----:B--2---:R-:W-:Y:S01]  /*2bb0*/  IMAD.WIDE.U32 R2, R0, 0x8, R2 ;  /* 0x0000000800027825 */ /* 0x004fe200078e0002 */
[----:B----4-:R-:W-:-:S07]  /*2bc0*/  DMUL R8, R20, UR6 ;  /* 0x0000000614087c28 */ /* 0x010fce0008000000 */
[----:B------:R2:W-:Y:S04]  /*2bd0*/  STG.E.64 desc[UR4][R2.64], R8 ;  /* 0x0000000802007986 */ /* 0x0005e8000c101b04 */
[----:B------:R-:W3:Y:S01]  /*2be0*/  LDG.E.64 R4, desc[UR4][R12.64+0x4000] ;  /* 0x004000040c047981 */ /* 0x000ee2000c1e1b00 */
[C---:B0-----:R-:W-:Y:S01]  /*2bf0*/  IMAD.WIDE.U32 R24, R0.reuse, 0x8, R16 ;  /* 0x0000000800187825 */ /* 0x041fe200078e0010 */
[----:B--2---:R-:W0:Y:S01]  /*2c00*/  LDC.64 R8, c[0x0][0x420] ;  /* 0x00010800ff087b82 */ /* 0x004e220000000a00 */
[----:B---3--:R-:W-:Y:S02]  /*2c10*/  DMUL R10, R4, UR6 ;  /* 0x00000006040a7c28 */ /* 0x008fe40008000000 */
[----:B-1----:R-:W-:-:S05]  /*2c20*/  IMAD.WIDE.U32 R4, R0, 0x8, R6 ;  /* 0x0000000800047825 */ /* 0x002fca00078e0006 */
[----:B------:R1:W-:Y:S04]  /*2c30*/  STG.E.64 desc[UR4][R4.64], R10 ;  /* 0x0000000a04007986 */ /* 0x0003e8000c101b04 */
[----:B------:R-:W2:Y:S01]  /*2c40*/  LDG.E.64 R6, desc[UR4][R12.64+0x8000] ;  /* 0x008000040c067981 */ /* 0x000ea2000c1e1b00 */
[----:B-1----:R-:W1:Y:S01]  /*2c50*/  LDC.64 R10, c[0x0][0x428] ;  /* 0x00010a00ff0a7b82 */ /* 0x002e620000000a00 */
[----:B--2---:R-:W-:-:S07]  /*2c60*/  DMUL R14, R6, UR6 ;  /* 0x00000006060e7c28 */ /* 0x004fce0008000000 */
[----:B------:R2:W-:Y:S04]  /*2c70*/  STG.E.64 desc[UR4][R24.64], R14 ;  /* 0x0000000e18007986 */ /* 0x0005e8000c101b04 */
[----:B------:R-:W3:Y:S01]  /*2c80*/  LDG.E.64 R6, desc[UR4][R12.64+0xc000] ;  /* 0x00c000040c067981 */ /* 0x000ee2000c1e1b00 */
[----:B--2---:R-:W2:Y:S01]  /*2c90*/  LDC.64 R24, c[0x0][0x430] ;  /* 0x00010c00ff187b82 */ /* 0x004ea20000000a00 */
[----:B---3--:R-:W-:Y:S01]  /*2ca0*/  DMUL R16, R6, UR6 ;  /* 0x0000000606107c28 */ /* 0x008fe20008000000 */
[----:B0-----:R-:W-:-:S06]  /*2cb0*/  IMAD.WIDE.U32 R6, R0, 0x8, R8 ;  /* 0x0000000800067825 */ /* 0x001fcc00078e0008 */
[----:B------:R0:W-:Y:S04]  /*2cc0*/  STG.E.64 desc[UR4][R6.64], R16 ;  /* 0x0000001006007986 */ /* 0x0001e8000c101b04 */
[----:B------:R-:W3:Y:S02]  /*2cd0*/  LDG.E.64 R8, desc[UR4][R12.64+0x14000] ;  /* 0x014000040c087981 */ /* 0x000ee4000c1e1b00 */
[----:B---3--:R-:W-:Y:S01]  /*2ce0*/  DMUL R20, R8, UR6 ;  /* 0x0000000608147c28 */ /* 0x008fe20008000000 */
[----:B-1----:R-:W-:-:S06]  /*2cf0*/  IMAD.WIDE.U32 R8, R0, 0x8, R10 ;  /* 0x0000000800087825 */ /* 0x002fcc00078e000a */
[----:B------:R1:W-:Y:S04]  /*2d00*/  STG.E.64 desc[UR4][R8.64], R20 ;  /* 0x0000001408007986 */ /* 0x0003e8000c101b04 */
[----:B------:R-:W3:Y:S02]  /*2d10*/  LDG.E.64 R10, desc[UR4][R12.64+0x18000] ;  /* 0x018000040c0a7981 */ /* 0x000ee4000c1e1b00 */
[----:B---3--:R-:W-:Y:S01]  /*2d20*/  DMUL R14, R10, UR6 ;  /* 0x000000060a0e7c28 */ /* 0x008fe20008000000 */
[C---:B--2---:R-:W-:Y:S02]  /*2d30*/  IMAD.WIDE.U32 R10, R0.reuse, 0x8, R24 ;  /* 0x00000008000a7825 */ /* 0x044fe400078e0018 */
[----:B------:R-:W2:Y:S04]  /*2d40*/  LDC.64 R24, c[0x0][0x438] ;  /* 0x00010e00ff187b82 */ /* 0x000ea80000000a00 */
[----:B------:R3:W-:Y:S04]  /*2d50*/  STG.E.64 desc[UR4][R10.64], R14 ;  /* 0x0000000e0a007986 */ /* 0x0007e8000c101b04 */
[----:B------:R-:W4:Y:S04]  /*2d60*/  LDG.E.64 R2, desc[UR4][R2.64] ;  /* 0x0000000402027981 */ /* 0x000f28000c1e1b00 */
[----:B0-----:R-:W4:Y:S01]  /*2d70*/  LDG.E.64 R16, desc[UR4][R22.64] ;  /* 0x0000000416107981 */ /* 0x001f22000c1e1b00 */
[----:B--2---:R-:W-:Y:S01]  /*2d80*/  IMAD.WIDE.U32 R24, R0, 0x8, R24 ;  /* 0x0000000800187825 */ /* 0x004fe200078e0018 */
[----:B----4-:R-:W-:-:S07]  /*2d90*/  DFMA R16, R16, UR6, R2 ;  /* 0x0000000610107c2b */ /* 0x010fce0008000002 */
[----:B------:R0:W-:Y:S04]  /*2da0*/  STG.E.64 desc[UR4][R24.64], R16 ;  /* 0x0000001018007986 */ /* 0x0001e8000c101b04 */
[----:B------:R-:W2:Y:S02]  /*2db0*/  LDG.E.64 R12, desc[UR4][R4.64] ;  /* 0x00000004040c7981 */ /* 0x000ea4000c1e1b00 */
[----:B--2---:R-:W-:-:S14]  /*2dc0*/  DSETP.NEU.AND P0, PT, R12, RZ, PT ;  /* 0x000000ff0c00722a */ /* 0x004fdc0003f0d000 */
[----:B------:R-:W2:Y:S01]  /*2dd0*/  @!P0 LDG.E.64 R12, desc[UR4][R22.64] ;  /* 0x00000004160c8981 */ /* 0x000ea2000c1e1b00 */
[----:B-1----:R-:W-:Y:S01]  /*2de0*/  @!P0 MOV R20, 0xd5a8a733 ;  /* 0xd5a8a73300148802 */ /* 0x002fe20000000f00 */
[----:B------:R-:W-:-:S06]  /*2df0*/  @!P0 IMAD.MOV.U32 R21, RZ, RZ, 0x3949f623 ;  /* 0x3949f623ff158424 */ /* 0x000fcc00078e00ff */
[----:B--2---:R-:W-:-:S07]  /*2e00*/  @!P0 DMUL R12, R12, R20 ;  /* 0x000000140c0c8228 */ /* 0x004fce0000000000 */
[----:B------:R1:W-:Y:S04]  /*2e10*/  @!P0 STG.E.64 desc[UR4][R4.64], R12 ;  /* 0x0000000c04008986 */ /* 0x0003e8000c101b04 */
[----:B------:R-:W2:Y:S02]  /*2e20*/  LDG.E.64 R2, desc[UR4][R6.64] ;  /* 0x0000000406027981 */ /* 0x000ea4000c1e1b00 */
[----:B--2---:R-:W-:-:S14]  /*2e30*/  DSETP.NEU.AND P0, PT, R2, RZ, PT ;  /* 0x000000ff0200722a */ /* 0x004fdc0003f0d000 */
[----:B------:R-:W2:Y:S01]  /*2e40*/  @!P0 LDG.E.64 R2, desc[UR4][R22.64] ;  /* 0x0000000416028981 */ /* 0x000ea2000c1e1b00 */
[----:B---3--:R-:W-:Y:S01]  /*2e50*/  @!P0 IMAD.MOV.U32 R14, RZ, RZ, -0x2a5758cd ;  /* 0xd5a8a733ff0e8424 */ /* 0x008fe200078e00ff */
[----:B------:R-:W-:-:S06]  /*2e60*/  @!P0 MOV R15, 0x3949f623 ;  /* 0x3949f623000f8802 */ /* 0x000fcc0000000f00 */
[----:B--2---:R-:W-:-:S07]  /*2e70*/  @!P0 DMUL R2, R2, R14 ;  /* 0x0000000e02028228 */ /* 0x004fce0000000000 */
[----:B------:R2:W-:Y:S04]  /*2e80*/  @!P0 STG.E.64 desc[UR4][R6.64], R2 ;  /* 0x0000000206008986 */ /* 0x0005e8000c101b04 */
[----:B------:R-:W3:Y:S02]  /*2e90*/  LDG.E.64 R14, desc[UR4][R8.64] ;  /* 0x00000004080e7981 */ /* 0x000ee4000c1e1b00 */
[----:B---3--:R-:W-:-:S14]  /*2ea0*/  DSETP.NEU.AND P0, PT, R14, RZ, PT ;  /* 0x000000ff0e00722a */ /* 0x008fdc0003f0d000 */
[----:B------:R-:W3:Y:S01]  /*2eb0*/  @!P0 LDG.E.64 R14, desc[UR4][R22.64] ;  /* 0x00000004160e8981 */ /* 0x000ee2000c1e1b00 */
[----:B0-----:R-:W-:Y:S02]  /*2ec0*/  @!P0 IMAD.MOV.U32 R16, RZ, RZ, -0x2a5758cd ;  /* 0xd5a8a733ff108424 */ /* 0x001fe400078e00ff */
[----:B------:R-:W-:-:S06]  /*2ed0*/  @!P0 IMAD.MOV.U32 R17, RZ, RZ, 0x3949f623 ;  /* 0x3949f623ff118424 */ /* 0x000fcc00078e00ff */
[----:B---3--:R-:W-:-:S07]  /*2ee0*/  @!P0 DMUL R14, R14, R16 ;  /* 0x000000100e0e8228 */ /* 0x008fce0000000000 */
[----:B------:R0:W-:Y:S04]  /*2ef0*/  @!P0 STG.E.64 desc[UR4][R8.64], R14 ;  /* 0x0000000e08008986 */ /* 0x0001e8000c101b04 */
[----:B-1----:R-:W3:Y:S02]  /*2f00*/  LDG.E.64 R12, desc[UR4][R10.64] ;  /* 0x000000040a0c7981 */ /* 0x002ee4000c1e1b00 */
[----:B---3--:R-:W-:-:S14]  /*2f10*/  DSETP.NEU.AND P0, PT, R12, RZ, PT ;  /* 0x000000ff0c00722a */ /* 0x008fdc0003f0d000 */
[----:B------:R-:W3:Y:S01]  /*2f20*/  @!P0 LDG.E.64 R12, desc[UR4][R22.64] ;  /* 0x00000004160c8981 */ /* 0x000ee2000c1e1b00 */
[----:B------:R-:W-:Y:S01]  /*2f30*/  @!P0 MOV R16, 0xd5a8a733 ;  /* 0xd5a8a73300108802 */ /* 0x000fe20000000f00 */
[----:B------:R-:W-:-:S06]  /*2f40*/  @!P0 IMAD.MOV.U32 R17, RZ, RZ, 0x3949f623 ;  /* 0x3949f623ff118424 */ /* 0x000fcc00078e00ff */
[----:B---3--:R-:W-:-:S07]  /*2f50*/  @!P0 DMUL R12, R12, R16 ;  /* 0x000000100c0c8228 */ /* 0x008fce0000000000 */
[----:B------:R1:W-:Y:S04]  /*2f60*/  @!P0 STG.E.64 desc[UR4][R10.64], R12 ;  /* 0x0000000c0a008986 */ /* 0x0003e8000c101b04 */
[----:B------:R-:W3:Y:S04]  /*2f70*/  LDG.E.64 R30, desc[UR4][R30.64] ;  /* 0x000000041e1e7981 */ /* 0x000ee8000c1e1b00 */
[----:B--2---:R-:W2:Y:S04]  /*2f80*/  LDG.E.64 R2, desc[UR4][R22.64] ;  /* 0x0000000416027981 */ /* 0x004ea8000c1e1b00 */
[----:B------:R-:W2:Y:S01]  /*2f90*/  LDG.E.64 R4, desc[UR4][R4.64] ;  /* 0x0000000404047981 */ /* 0x000ea2000c1e1b00 */
[----:B------:R-:W-:Y:S01]  /*2fa0*/  IMAD.MOV.U32 R6, RZ, RZ, 0x1 ;  /* 0x00000001ff067424 */ /* 0x000fe200078e00ff */
        /* <DEDUP_REMOVED lines=18> */
[----:B------:R-:W-:Y:S01]  /*30d0*/  MOV R12, 0x9999999a ;  /* 0x9999999a000c7802 */ /* 0x000fe20000000f00 */
[----:B------:R-:W-:Y:S01]  /*30e0*/  IMAD.MOV.U32 R13, RZ, RZ, -0x3f620267 ;  /* 0xc09dfd99ff0d7424 */ /* 0x000fe200078e00ff */
[----:B------:R-:W-:Y:S01]  /*30f0*/  MOV R15, R31 ;  /* 0x0000001f000f7202 */ /* 0x000fe20000000f00 */
[----:B------:R-:W-:Y:S01]  /*3100*/  IMAD.MOV.U32 R14, RZ, RZ, R30 ;  /* 0x000000ffff0e7224 */ /* 0x000fe200078e001e */
[----:B------:R-:W-:-:S07]  /*3110*/  MOV R6, 0x3130 ;  /* 0x0000313000067802 */ /* 0x000fce0000000f00 */
[----:B------:R-:W-:Y:S05]  /*3120*/  CALL.REL.NOINC `($__internal_5_$__cuda_sm20_div_rn_f64_full) ;  /* 0x0000000400bc7944 */ /* 0x000fea0003c00000 */
.L_x_416:
[----:B------:R-:W-:Y:S05]  /*3130*/  BSYNC.RECONVERGENT B2 ;  /* 0x0000000000027941 */ /* 0x000fea0003800200 */
.L_x_415:
[----:B------:R-:W-:Y:S01]  /*3140*/  IMAD.MOV.U32 R4, RZ, RZ, 0x652b82fe ;  /* 0x652b82feff047424 */ /* 0x000fe200078e00ff */
[----:B------:R-:W-:Y:S01]  /*3150*/  UMOV UR6, 0xfefa39ef ;  /* 0xfefa39ef00067882 */ /* 0x000fe20000000000 */
[----:B------:R-:W-:Y:S01]  /*3160*/  IMAD.MOV.U32 R5, RZ, RZ, 0x3ff71547 ;  /* 0x3ff71547ff057424 */ /* 0x000fe200078e00ff */
[----:B------:R-:W-:Y:S01]  /*3170*/  UMOV UR7, 0x3fe62e42 ;  /* 0x3fe62e4200077882 */ /* 0x000fe20000000000 */
[----:B------:R-:W-:Y:S01]  /*3180*/  FSETP.GEU.AND P0, PT, |R9|, 4.1917929649353027344, PT ;  /* 0x4086232b0900780b */ /* 0x000fe20003f0e200 */
[----:B------:R-:W-:Y:S03]  /*3190*/  BSSY.RECONVERGENT B0, `(.L_x_417) ;  /* 0x0000036000007945 */ /* 0x000fe60003800200 */
[----:B------:R-:W-:-:S08]  /*31a0*/  DFMA R4, R8, R4, 6.75539944105574400000e+15 ;  /* 0x433800000804742b */ /* 0x000fd00000000004 */
[----:B------:R-:W-:-:S08]  /*31b0*/  DADD R6, R4, -6.75539944105574400000e+15 ;  /* 0xc338000004067429 */ /* 0x000fd00000000000 */
[----:B------:R-:W-:Y:S01]  /*31c0*/  DFMA R10, R6, -UR6, R8 ;  /* 0x80000006060a7c2b */ /* 0x000fe20008000008 */
[----:B------:R-:W-:Y:S01]  /*31d0*/  UMOV UR6, 0x3b39803f ;  /* 0x3b39803f00067882 */ /* 0x000fe20000000000 */
[----:B------:R-:W-:-:S06]  /*31e0*/  UMOV UR7, 0x3c7abc9e ;  /* 0x3c7abc9e00077882 */ /* 0x000fcc0000000000 */
[----:B------:R-:W-:Y:S01]  /*31f0*/  DFMA R10, R6, -UR6, R10 ;  /* 0x80000006060a7c2b */ /* 0x000fe2000800000a */
[----:B------:R-:W-:Y:S01]  /*3200*/  UMOV UR6, 0x69ce2bdf ;  /* 0x69ce2bdf00067882 */ /* 0x000fe20000000000 */
[----:B------:R-:W-:Y:S01]  /*3210*/  MOV R6, 0xfca213ea ;  /* 0xfca213ea00067802 */ /* 0x000fe20000000f00 */
[----:B------:R-:W-:Y:S01]  /*3220*/  IMAD.MOV.U32 R7, RZ, RZ, 0x3e928af3 ;  /* 0x3e928af3ff077424 */ /* 0x000fe200078e00ff */
[----:B------:R-:W-:-:S05]  /*3230*/  UMOV UR7, 0x3e5ade15 ;  /* 0x3e5ade1500077882 */ /* 0x000fca0000000000 */
        /* <DEDUP_REMOVED lines=27> */
[----:B------:R-:W-:Y:S01]  /*33f0*/  IMAD R7, R4, 0x100000, R11 ;  /* 0x0010000004077824 */ /* 0x000fe200078e020b */
[----:B------:R-:W-:Y:S01]  /*3400*/  MOV R6, R10 ;  /* 0x0000000a00067202 */ /* 0x000fe20000000f00 */
        /* <DEDUP_REMOVED lines=9> */
[----:B------:R-:W-:Y:S02]  /*34a0*/  @!P1 IMAD.IADD R4, R4, 0x1, -R5 ;  /* 0x0000000104049824 */ /* 0x000fe400078e0a05 */
[----:B------:R-:W-:-:S03]  /*34b0*/  @!P1 IMAD R5, R5, 0x100000, R11 ;  /* 0x0010000005059824 */ /* 0x000fc600078e020b */
[----:B------:R-:W-:Y:S02]  /*34c0*/  @!P1 LEA R9, R4, 0x3ff00000, 0x14 ;  /* 0x3ff0000004099811 */ /* 0x000fe400078ea0ff */
[----:B------:R-:W-:-:S06]  /*34d0*/  @!P1 MOV R4, R10 ;  /* 0x0000000a00049202 */ /* 0x000fcc0000000f00 */
[----:B------:R-:W-:-:S11]  /*34e0*/  @!P1 DMUL R6, R4, R8 ;  /* 0x0000000804069228 */ /* 0x000fd60000000000 */
.L_x_418:
[----:B------:R-:W-:Y:S05]  /*34f0*/  BSYNC.RECONVERGENT B0 ;  /* 0x0000000000007941 */ /* 0x000fea0003800200 */
.L_x_417:
[----:B------:R-:W-:Y:S01]  /*3500*/  UMOV UR6, 0x9332cd32 ;  /* 0x9332cd3200067882 */ /* 0x000fe20000000000 */
[----:B------:R-:W-:Y:S01]  /*3510*/  UMOV UR7, 0x3f4cb4c1 ;  /* 0x3f4cb4c100077882 */ /* 0x000fe20000000000 */
[----:B------:R-:W-:Y:S01]  /*3520*/  IMAD.MOV.U32 R4, RZ, RZ, 0x1 ;  /* 0x00000001ff047424 */ /* 0x000fe200078e00ff */
        /* <DEDUP_REMOVED lines=21> */
.L_x_420:
[----:B------:R-:W-:Y:S05]  /*3680*/  BSYNC.RECONVERGENT B2 ;  /* 0x0000000000027941 */ /* 0x000fea0003800200 */
.L_x_419:
[----:B------:R-:W0:Y:S02]  /*3690*/  LDC.64 R2, c[0x0][0x440] ;  /* 0x00011000ff027b82 */ /* 0x000e240000000a00 */
[----:B0-----:R-:W-:-:S05]  /*36a0*/  IMAD.WIDE.U32 R2, R0, 0x8, R2 ;  /* 0x0000000800027825 */ /* 0x001fca00078e0002 */
[----:B------:R1:W-:Y:S02]  /*36b0*/  STG.E.64 desc[UR4][R2.64], R8 ;  /* 0x0000000802007986 */ /* 0x0003e4000c101b04 */
.L_x_408:
[----:B------:R-:W-:Y:S05]  /*36c0*/  BSYNC.RECONVERGENT B1 ;  /* 0x0000000000017941 */ /* 0x000fea0003800200 */
.L_x_396:
[----:B01----:R-:W0:Y:S01]  /*36d0*/  LDC.64 R8, c[0x0][0x460] ;  /* 0x00011800ff087b82 */ /* 0x003e220000000a00 */
[----:B------:R-:W-:Y:S02]  /*36e0*/  DMUL R28, R28, 5 ;  /* 0x401400001c1c7828 */ /* 0x000fe40000000000 */
[----:B------:R-:W-:Y:S02]  /*36f0*/  DADD R4, -R26, 1 ;  /* 0x3ff000001a047429 */ /* 0x000fe40000000100 */
[----:B------:R-:W-:-:S03]  /*3700*/  DADD R6, -R18, 1 ;  /* 0x3ff0000012067429 */ /* 0x000fc60000000100 */
[----:B------:R-:W1:Y:S01]  /*3710*/  LDC.64 R10, c[0x0][0x468] ;  /* 0x00011a00ff0a7b82 */ /* 0x000e620000000a00 */
[----:B------:R-:W-:Y:S02]  /*3720*/  DADD R2, -R28, 1 ;  /* 0x3ff000001c027429 */ /* 0x000fe40000000100 */
[----:B------:R-:W-:Y:S02]  /*3730*/  DMUL R18, R18, R28 ;  /* 0x0000001c12127228 */ /* 0x000fe40000000000 */
[----:B------:R-:W-:-:S03]  /*3740*/  DMUL R28, R28, R6 ;  /* 0x000000061c1c7228 */ /* 0x000fc60000000000 */
[----:B------:R-:W2:Y:S01]  /*3750*/  LDC.64 R12, c[0x0][0x470] ;  /* 0x00011c00ff0c7b82 */ /* 0x000ea20000000a00 */
[----:B------:R-:W-:Y:S02]  /*3760*/  DMUL R26, R26, R2 ;  /* 0x000000021a1a7228 */ /* 0x000fe40000000000 */
[----:B------:R-:W-:-:S05]  /*3770*/  DMUL R4, R2, R4 ;  /* 0x0000000402047228 */ /* 0x000fca0000000000 */
[----:B------:R-:W3:Y:S01]  /*3780*/  LDC.64 R14, c[0x0][0x478] ;  /* 0x00011e00ff0e7b82 */ /* 0x000ee20000000a00 */
[----:B0-----:R-:W-:-:S05]  /*3790*/  IMAD.WIDE.U32 R2, R0, 0x8, R8 ;  /* 0x0000000800027825 */ /* 0x001fca00078e0008 */
[----:B------:R-:W-:Y:S01]  /*37a0*/  STG.E.64 desc[UR4][R2.64], R26 ;  /* 0x0000001a02007986 */ /* 0x000fe2000c101b04 */
[----:B-1----:R-:W-:-:S05]  /*37b0*/  IMAD.WIDE.U32 R6, R0, 0x8, R10 ;  /* 0x0000000800067825 */ /* 0x002fca00078e000a */
[----:B------:R-:W-:Y:S01]  /*37c0*/  STG.E.64 desc[UR4][R6.64], R4 ;  /* 0x0000000406007986 */ /* 0x000fe2000c101b04 */
[----:B--2---:R-:W-:-:S05]  /*37d0*/  IMAD.WIDE.U32 R8, R0, 0x8, R12 ;  /* 0x0000000800087825 */ /* 0x004fca00078e000c */
[----:B------:R-:W-:Y:S01]  /*37e0*/  STG.E.64 desc[UR4][R8.64], R18 ;  /* 0x0000001208007986 */ /* 0x000fe2000c101b04 */
[----:B---3--:R-:W-:-:S05]  /*37f0*/  IMAD.WIDE.U32 R10, R0, 0x8, R14 ;  /* 0x00000008000a7825 */ /* 0x008fca00078e000e */
[----:B------:R-:W-:Y:S01]  /*3800*/  STG.E.64 desc[UR4][R10.64], R28 ;  /* 0x0000001c0a007986 */ /* 0x000fe2000c101b04 */
[----:B------:R-:W-:Y:S05]  /*3810*/  EXIT ;  /* 0x000000000000794d */ /* 0x000fea0003800000 */
        .weak           $__internal_5_$__cuda_sm20_div_rn_f64_full
        .type           $__internal_5_$__cuda_sm20_div_rn_f64_full,@function
        .size           $__internal_5_$__cuda_sm20_div_rn_f64_full,(.L_x_545 - $__internal_5_$__cuda_sm20_div_rn_f64_full)
$__internal_5_$__cuda_sm20_div_rn_f64_full:
        /* <DEDUP_REMOVED lines=9> */
[----:B------:R-:W-:-:S03]  /*38b0*/  @!P0 DMUL R16, R14, 8.98846567431157953865e+307 ;  /* 0x7fe000000e108828 */ /* 0x000fc60000000000 */
[----:B------:R-:W-:Y:S01]  /*38c0*/  ISETP.GE.U32.AND P1, PT, R7, R38, PT ;  /* 0x000000260700720c */ /* 0x000fe20003f26070 */
[----:B------:R-:W-:Y:S01]  /*38d0*/  @!P2 IMAD.MOV.U32 R40, RZ, RZ, RZ ;  /* 0x000000ffff28a224 */ /* 0x000fe200078e00ff */
[----:B------:R-:W-:Y:S01]  /*38e0*/  @!P2 LOP3.LUT R8, R15, 0x7ff00000, RZ, 0xc0, !PT ;  /* 0x7ff000000f08a812 */ /* 0x000fe200078ec0ff */
[----:B------:R-:W0:Y:S03]  /*38f0*/  MUFU.RCP64H R43, R17 ;  /* 0x00000011002b7308 */ /* 0x000e260000001800 */
[----:B------:R-:W-:Y:S01]  /*3900*/  @!P2 ISETP.GE.U32.AND P3, PT, R7, R8, PT ;  /* 0x000000080700a20c */ /* 0x000fe20003f66070 */
[----:B------:R-:W-:Y:S01]  /*3910*/  IMAD.MOV.U32 R8, RZ, RZ, 0x1ca00000 ;  /* 0x1ca00000ff087424 */ /* 0x000fe200078e00ff */
[----:B------:R-:W-:-:S04]  /*3920*/  @!P0 LOP3.LUT R38, R17, 0x7ff00000, RZ, 0xc0, !PT ;  /* 0x7ff0000011268812 */ /* 0x000fc800078ec0ff */
[----:B------:R-:W-:-:S04]  /*3930*/  @!P2 SEL R9, R8, 0x63400000, !P3 ;  /* 0x634000000809a807 */ /* 0x000fc80005800000 */
[----:B------:R-:W-:Y:S01]  /*3940*/  @!P2 LOP3.LUT R9, R9, 0x80000000, R13, 0xf8, !PT ;  /* 0x800000000909a812 */ /* 0x000fe200078ef80d */
[----:B0-----:R-:W-:-:S03]  /*3950*/  DFMA R10, R42, -R16, 1 ;  /* 0x3ff000002a0a742b */ /* 0x001fc60000000810 */
[----:B------:R-:W-:Y:S01]  /*3960*/  @!P2 LOP3.LUT R41, R9, 0x100000, RZ, 0xfc, !PT ;  /* 0x001000000929a812 */ /* 0x000fe200078efcff */
[----:B------:R-:W-:-:S04]  /*3970*/  IMAD.MOV.U32 R9, RZ, RZ, R7 ;  /* 0x000000ffff097224 */ /* 0x000fc800078e0007 */
[----:B------:R-:W-:-:S08]  /*3980*/  DFMA R10, R10, R10, R10 ;  /* 0x0000000a0a0a722b */ /* 0x000fd0000000000a */
[----:B------:R-:W-:Y:S01]  /*3990*/  DFMA R42, R42, R10, R42 ;  /* 0x0000000a2a2a722b */ /* 0x000fe2000000002a */
[----:B------:R-:W-:Y:S02]  /*39a0*/  SEL R11, R8, 0x63400000, !P1 ;  /* 0x63400000080b7807 */ /* 0x000fe40004800000 */
[----:B------:R-:W-:Y:S02]  /*39b0*/  MOV R10, R12 ;  /* 0x0000000c000a7202 */ /* 0x000fe40000000f00 */
[----:B------:R-:W-:-:S03]  /*39c0*/  LOP3.LUT R11, R11, 0x800fffff, R13, 0xf8, !PT ;  /* 0x800fffff0b0b7812 */ /* 0x000fc600078ef80d */
[----:B------:R-:W-:-:S03]  /*39d0*/  DFMA R36, R42, -R16, 1 ;  /* 0x3ff000002a24742b */ /* 0x000fc60000000810 */
[----:B------:R-:W-:-:S05]  /*39e0*/  @!P2 DFMA R10, R10, 2, -R40 ;  /* 0x400000000a0aa82b */ /* 0x000fca0000000828 */
[----:B------:R-:W-:-:S05]  /*39f0*/  DFMA R42, R42, R36, R42 ;  /* 0x000000242a2a722b */ /* 0x000fca000000002a */
[----:B------:R-:W-:-:S03]  /*3a00*/  @!P2 LOP3.LUT R9, R11, 0x7ff00000, RZ, 0xc0, !PT ;  /* 0x7ff000000b09a812 */ /* 0x000fc600078ec0ff */
[----:B------:R-:W-:Y:S01]  /*3a10*/  DMUL R40, R42, R10 ;  /* 0x0000000a2a287228 */ /* 0x000fe20000000000 */
[----:B------:R-:W-:-:S04]  /*3a20*/  IADD3 R36, PT, PT, R9, -0x1, RZ ;  /* 0xffffffff09247810 */ /* 0x000fc80007ffe0ff */
[----:B------:R-:W-:Y:S01]  /*3a30*/  ISETP.GT.U32.AND P0, PT, R36, 0x7feffffe, PT ;  /* 0x7feffffe2400780c */ /* 0x000fe20003f04070 */
[----:B------:R-:W-:Y:S02]  /*3a40*/  VIADD R36, R38, 0xffffffff ;  /* 0xffffffff26247836 */ /* 0x000fe40000000000 */
[----:B------:R-:W-:-:S03]  /*3a50*/  DFMA R44, R40, -R16, R10 ;  /* 0x80000010282c722b */ /* 0x000fc6000000000a */
[----:B------:R-:W-:-:S05]  /*3a60*/  ISETP.GT.U32.OR P0, PT, R36, 0x7feffffe, P0 ;  /* 0x7feffffe2400780c */ /* 0x000fca0000704470 */
[----:B------:R-:W-:-:S08]  /*3a70*/  DFMA R36, R42, R44, R40 ;  /* 0x0000002c2a24722b */ /* 0x000fd00000000028 */
[----:B------:R-:W-:Y:S05]  /*3a80*/  @P0 BRA `(.L_x_422) ;  /* 0x0000000000700947 */ /* 0x000fea0003800000 */
[----:B------:R-:W-:-:S04]  /*3a90*/  LOP3.LUT R12, R15, 0x7ff00000, RZ, 0xc0, !PT ;  /* 0x7ff000000f0c7812 */ /* 0x000fc800078ec0ff */
[CC--:B------:R-:W-:Y:S02]  /*3aa0*/  VIADDMNMX R9, R7.reuse, -R12.reuse, 0xb9600000, !PT ;  /* 0xb960000007097446 */ /* 0x0c0fe4000780090c */
[----:B------:R-:W-:Y:S01]  /*3ab0*/  ISETP.GE.U32.AND P0, PT, R7, R12, PT ;  /* 0x0000000c0700720c */ /* 0x000fe20003f06070 */
[----:B------:R-:W-:Y:S01]  /*3ac0*/  IMAD.MOV.U32 R12, RZ, RZ, RZ ;  /* 0x000000ffff0c7224 */ /* 0x000fe200078e00ff */
[----:B------:R-:W-:Y:S02]  /*3ad0*/  VIMNMX R9, PT, PT, R9, 0x46a00000, PT ;  /* 0x46a0000009097848 */ /* 0x000fe40003fe0100 */
[----:B------:R-:W-:-:S05]  /*3ae0*/  SEL R8, R8, 0x63400000, !P0 ;  /* 0x6340000008087807 */ /* 0x000fca0004000000 */
[----:B------:R-:W-:-:S05]  /*3af0*/  IMAD.IADD R8, R9, 0x1, -R8 ;  /* 0x0000000109087824 */ /* 0x000fca00078e0a08 */
[----:B------:R-:W-:-:S06]  /*3b00*/  IADD3 R13, PT, PT, R8, 0x7fe00000, RZ ;  /* 0x7fe00000080d7810 */ /* 0x000fcc0007ffe0ff */
        /* <DEDUP_REMOVED lines=17> */
[----:B------:R-:W-:-:S03]  /*3c20*/  FSEL R41, R14, R41, !P0 ;  /* 0x000000290e297208 */ /* 0x000fc60004000000 */
[----:B------:R-:W-:Y:S01]  /*3c30*/  IMAD.MOV.U32 R40, RZ, RZ, R8 ;  /* 0x000000ffff287224 */ /* 0x000fe200078e0008 */
[----:B------:R-:W-:Y:S06]  /*3c40*/  BRA `(.L_x_423) ;  /* 0x00000000005c7947 */ /* 0x000fec0003800000 */
.L_x_422:
        /* <DEDUP_REMOVED lines=11> */
[----:B------:R-:W-:Y:S01]  /*3d00*/  @P0 LOP3.LUT R7, R41, 0x7ff00000, RZ, 0xfc, !PT ;  /* 0x7ff0000029070812 */ /* 0x000fe200078efcff */
[----:B------:R-:W-:Y:S01]  /*3d10*/  @!P0 IMAD.MOV.U32 R40, RZ, RZ, RZ ;  /* 0x000000ffff288224 */ /* 0x000fe200078e00ff */
[----:B------:R-:W-:-:S03]  /*3d20*/  @P0 MOV R40, RZ ;  /* 0x000000ff00280202 */ /* 0x000fc60000000f00 */
[----:B------:R-:W-:Y:S01]  /*3d30*/  @P0 IMAD.MOV.U32 R41, RZ, RZ, R7 ;  /* 0x000000ffff290224 */ /* 0x000fe200078e0007 */
[----:B------:R-:W-:Y:S06]  /*3d40*/  BRA `(.L_x_423) ;  /* 0x00000000001c7947 */ /* 0x000fec0003800000 */
.L_x_425:
[----:B------:R-:W-:Y:S01]  /*3d50*/  LOP3.LUT R7, R15, 0x80000, RZ, 0xfc, !PT ;  /* 0x000800000f077812 */ /* 0x000fe200078efcff */
[----:B------:R-:W-:-:S03]  /*3d60*/  IMAD.MOV.U32 R40, RZ, RZ, R14 ;  /* 0x000000ffff287224 */ /* 0x000fc600078e000e */
[----:B------:R-:W-:Y:S01]  /*3d70*/  MOV R41, R7 ;  /* 0x0000000700297202 */ /* 0x000fe20000000f00 */
[----:B------:R-:W-:Y:S06]  /*3d80*/  BRA `(.L_x_423) ;  /* 0x00000000000c7947 */ /* 0x000fec0003800000 */
.L_x_424:
[----:B------:R-:W-:Y:S01]  /*3d90*/  LOP3.LUT R7, R13, 0x80000, RZ, 0xfc, !PT ;  /* 0x000800000d077812 */ /* 0x000fe200078efcff */
[----:B------:R-:W-:-:S04]  /*3da0*/  IMAD.MOV.U32 R40, RZ, RZ, R12 ;  /* 0x000000ffff287224 */ /* 0x000fc800078e000c */
[----:B------:R-:W-:-:S07]  /*3db0*/  IMAD.MOV.U32 R41, RZ, RZ, R7 ;  /* 0x000000ffff297224 */ /* 0x000fce00078e0007 */
.L_x_423:
[----:B------:R-:W-:Y:S05]  /*3dc0*/  BSYNC.RECONVERGENT B0 ;  /* 0x0000000000007941 */ /* 0x000fea0003800200 */
.L_x_421:
[----:B------:R-:W-:Y:S01]  /*3dd0*/  HFMA2 R7, -RZ, RZ, 0, 0 ;  /* 0x00000000ff077431 */ /* 0x000fe200000001ff */
[----:B------:R-:W-:Y:S01]  /*3de0*/  MOV R8, R40 ;  /* 0x0000002800087202 */ /* 0x000fe20000000f00 */
[----:B------:R-:W-:Y:S02]  /*3df0*/  IMAD.MOV.U32 R9, RZ, RZ, R41 ;  /* 0x000000ffff097224 */ /* 0x000fe400078e0029 */
[----:B------:R-:W-:Y:S05]  /*3e00*/  RET.REL.NODEC R6 `(_Z11setcoef_sw1PdS_PiS0_S0_S_S0_S_S0_S_S_S0_S_S_S_S0_S_S_S_S_S_S_S_S_S_S_S_S0_S_S_S_S_) ;  /* 0xffffffc0067c7950 */ /* 0x000fea0003c3ffff */
.L_x_426:
        /* <DEDUP_REMOVED lines=15> */
.L_x_545:


//--------------------- .text._Z9cldprmc_dPdS_S_S_S_S_S_S_S_S_S_S_S_S_S_S_S_S_S_S_S_S_S_S_S_S_S_S_S_ --------------------------
	.section	.text._Z9cldprmc_dPdS_S_S_S_S_S_S_S_S_S_S_S_S_S_S_S_S_S_S_S_S_S_S_S_S_S_S_S_,"ax",@progbits
	.align	128
        .global         _Z9cldprmc_dPdS_S_S_S_S_S_S_S_S_S_S_S_S_S_S_S_S_S_S_S_S_S_S_S_S_S_S_S_
        .type           _Z9cldprmc_dPdS_S_S_S_S_S_S_S_S_S_S_S_S_S_S_S_S_S_S_S_S_S_S_S_S_S_S_S_,@function
        .size           _Z9cldprmc_dPdS_S_S_S_S_S_S_S_S_S_S_S_S_S_S_S_S_S_S_S_S_S_S_S_S_S_S_S_,(.L_x_548 - _Z9cldprmc_dPdS_S_S_S_S_S_S_S_S_S_S_S_S_S_S_S_S_S_S_S_S_S_S_S_S_S_S_S_)
        .other          _Z9cldprmc_dPdS_S_S_S_S_S_S_S_S_S_S_S_S_S_S_S_S_S_S_S_S_S_S_S_S_S_S_S_,@"STO_CUDA_ENTRY STV_DEFAULT"
_Z9cldprmc_dPdS_S_S_S_S_S_S_S_S_S_S_S_S_S_S_S_S_S_S_S_S_S_S_S_S_S_S_S_:
.text._Z9cldprmc_dPdS_S_S_S_S_S_S_S_S_S_S_S_S_S_S_S_S_S_S_S_S_S_S_S_S_S_S_S_:
[----:B------:R-:W-:Y:S01]  /*0000*/  LDC R1, c[0x0][0x37c] ;  /* 0x0000df00ff017b82 */ /* 0x000fe20000000800 */
[----:B------:R-:W0:Y:S01]  /*0010*/  S2R R26, SR_CTAID.X ;  /* 0x00000000001a7919 */ /* 0x000e220000002500 */
[----:B------:R-:W0:Y:S01]  /*0020*/  LDCU UR4, c[0x0][0x360] ;  /* 0x00006c00ff0477ac */ /* 0x000e220008000800 */
[----:B------:R-:W0:Y:S01]  /*0030*/  S2R R3, SR_TID.X ;  /* 0x0000000000037919 */ /* 0x000e220000002100 */
[----:B------:R-:W1:Y:S01]  /*0040*/  LDCU UR5, c[0x0][0x364] ;  /* 0x00006c80ff0577ac */ /* 0x000e620008000800 */
[----:B------:R-:W1:Y:S01]  /*0050*/  S2R R11, SR_CTAID.Y ;  /* 0x00000000000b7919 */ /* 0x000e620000002600 */
[----:B------:R-:W2:Y:S01]  /*0060*/  LDCU UR6, c[0x0][0x368] ;  /* 0x00006d00ff0677ac */ /* 0x000ea20008000800 */
[----:B------:R-:W1:Y:S01]  /*0070*/  S2R R0, SR_TID.Y ;  /* 0x0000000000007919 */ /* 0x000e620000002200 */
[----:B------:R-:W2:Y:S01]  /*0080*/  S2R R2, SR_CTAID.Z ;  /* 0x0000000000027919 */ /* 0x000ea20000002700 */
[----:B------:R-:W2:Y:S01]  /*0090*/  S2R R5, SR_TID.Z ;  /* 0x0000000000057919 */ /* 0x000ea20000002300 */
[----:B0-----:R-:W-:-:S05]  /*00a0*/  IMAD R26, R26, UR4, R3 ;  /* 0x000000041a1a7c24 */ /* 0x001fca000f8e0203 */
[----:B------:R-:W-:Y:S01]  /*00b0*/  ISETP.GT.U32.AND P0, PT, R26, 0x6f, PT ;  /* 0x0000006f1a00780c */ /* 0x000fe20003f04070 */
[----:B-1----:R-:W-:-:S05]  /*00c0*/  IMAD R11, R11, UR5, R0 ;  /* 0x000000050b0b7c24 */ /* 0x002fca000f8e0200 */
[----:B------:R-:W-:Y:S01]  /*00d0*/  ISETP.GT.U32.OR P0, PT, R11, 0x7ff, P0 ;  /* 0x000007ff0b00780c */ /* 0x000fe20000704470 */
[----:B--2---:R-:W-:-:S05]  /*00e0*/  IMAD R0, R2, UR6, R5 ;  /* 0x0000000602007c24 */ /* 0x004fca000f8e0205 */
[----:B------:R-:W-:-:S13]  /*00f0*/  ISETP.GT.U32.OR P0, PT, R0, 0x33, P0 ;  /* 0x000000330000780c */ /* 0x000fda0000704470 */
[----:B------:R-:W-:Y:S05]  /*0100*/  @P0 EXIT ;  /* 0x000000000000094d */ /* 0x000fea0003800000 */
[----:B------:R-:W0:Y:S01]  /*0110*/  LDC.64 R14, c[0x0][0x388] ;  /* 0x0000e200ff0e7b82 */ /* 0x000e220000000a00 */
[----:B------:R-:W1:Y:S01]  /*0120*/  LDCU.64 UR4, c[0x0][0x358] ;  /* 0x00006b00ff0477ac */ /* 0x000e620008000a00 */
[----:B------:R-:W-:-:S04]  /*0130*/  IMAD R3, R26, 0x800, R11 ;  /* 0x000008001a037824 */ /* 0x000fc800078e020b */
[----:B------:R-:W-:Y:S02]  /*0140*/  IMAD R4, R0, 0x38000, R3 ;  /* 0x0003800000047824 */ /* 0x000fe400078e0203 */
[----:B------:R-:W2:Y:S08]  /*0150*/  LDC.64 R12, c[0x0][0x380] ;  /* 0x0000e000ff0c7b82 */ /* 0x000eb00000000a00 */
[----:B------:R-:W3:Y:S01]  /*0160*/  LDC.64 R2, c[0x0][0x3a0] ;  /* 0x0000e800ff027b82 */ /* 0x000ee20000000a00 */
[----:B0-----:R-:W-:-:S05]  /*0170*/  IMAD.WIDE.U32 R14, R4, 0x8, R14 ;  /* 0x00000008040e7825 */ /* 0x001fca00078e000e */
[----:B-1----:R-:W4:Y:S01]  /*0180*/  LDG.E.64 R16, desc[UR4][R14.64] ;  /* 0x000000040e107981 */ /* 0x002f22000c1e1b00 */
[----:B--2---:R-:W-:-:S04]  /*0190*/  IMAD.WIDE.U32 R12, R4, 0x8, R12 ;  /* 0x00000008040c7825 */ /* 0x004fc800078e000c */
[----:B---3--:R-:W-:Y:S01]  /*01a0*/  IMAD.WIDE.U32 R2, R4, 0x8, R2 ;  /* 0x0000000804027825 */ /* 0x008fe200078e0002 */
[----:B----4-:R0:W-:Y:S05]  /*01b0*/  STG.E.64 desc[UR4][R12.64], R16 ;  /* 0x000000100c007986 */ /* 0x0101ea000c101b04 */
[----:B------:R-:W2:Y:S01]  /*01c0*/  LDG.E.64 R2, desc[UR4][R2.64] ;  /* 0x0000000402027981 */ /* 0x000ea2000c1e1b00 */
[----:B------:R-:W-:Y:S01]  /*01d0*/  UMOV UR6, 0x174d6123 ;  /* 0x174d612300067882 */ /* 0x000fe20000000000 */
[----:B------:R-:W-:Y:S02]  /*01e0*/  UMOV UR7, 0x2f52f8ac ;  /* 0x2f52f8ac00077882 */ /* 0x000fe40000000000 */
[----:B--2---:R-:W-:-:S14]  /*01f0*/  DSETP.GE.AND P0, PT, R2, UR6, PT ;  /* 0x0000000602007e2a */ /* 0x004fdc000bf06000 */
[----:B0-----:R-:W-:Y:S05]  /*0200*/  @!P0 EXIT ;  /* 0x000000000000894d */ /* 0x001fea0003800000 */
[----:B------:R-:W0:Y:S08]  /*0210*/  LDC.64 R34, c[0x0][0x390] ;  /* 0x0000e400ff227b82 */ /* 0x000e300000000a00 */
[----:B------:R-:W1:Y:S01]  /*0220*/  LDC.64 R2, c[0x0][0x398] ;  /* 0x0000e600ff027b82 */ /* 0x000e620000000a00 */
[----:B0-----:R-:W-:-:S06]  /*0230*/  IMAD.WIDE.U32 R34, R4, 0x8, R34 ;  /* 0x0000000804227825 */ /* 0x001fcc00078e0022 */
[----:B------:R-:W2:Y:S01]  /*0240*/  LDG.E.64 R34, desc[UR4][R34.64] ;  /* 0x0000000422227981 */ /* 0x000ea2000c1e1b00 */
[----:B-1----:R-:W-:-:S06]  /*0250*/  IMAD.WIDE.U32 R2, R4, 0x8, R2 ;  /* 0x0000000804027825 */ /* 0x002fcc00078e0002 */
[----:B------:R-:W2:Y:S01]  /*0260*/  LDG.E.64 R2, desc[UR4][R2.64] ;  /* 0x0000000402027981 */ /* 0x000ea2000c1e1b00 */
[----:B------:R-:W-:Y:S01]  /*0270*/  IMAD.MOV.U32 R5, RZ, RZ, R17 ;  /* 0x000000ffff057224 */ /* 0x000fe200078e0011 */
[----:B--2---:R-:W-:-:S08]  /*0280*/  DADD R6, R34, R2 ;  /* 0x0000000022067229 */ /* 0x004fd00000000002 */
[----:B------:R-:W-:Y:S02]  /*0290*/  DSETP.MAX.AND P0, P1, R16, R6, PT ;  /* 0x000000061000722a */ /* 0x000fe4000390f000 */
[----:B------:R-:W-:-:S05]  /*02a0*/  IMAD.MOV.U32 R8, RZ, RZ, R7 ;  /* 0x000000ffff087224 */ /* 0x000fca00078e0007 */
[----:B------:R-:W-:Y:S01]  /*02b0*/  FSEL R9, R5, R8, P0 ;  /* 0x0000000805097208 */ /* 0x000fe20000000000 */
[----:B------:R-:W-:-:S06]  /*02c0*/  IMAD.MOV.U32 R5, RZ, RZ, R16 ;  /* 0x000000ffff057224 */ /* 0x000fcc00078e0010 */
[----:B------:R-:W-:Y:S02]  /*02d0*/  @P1 LOP3.LUT R9, R8, 0x80000, RZ, 0xfc, !PT ;  /* 0x0008000008091812 */ /* 0x000fe400078efcff */
[----:B------:R-:W-:-:S03]  /*02e0*/  SEL R6, R5, R6, P0 ;  /* 0x0000000605067207 */ /* 0x000fc60000000000 */
[----:B------:R-:W-:-:S06]  /*02f0*/  IMAD.MOV.U32 R7, RZ, RZ, R9 ;  /* 0x000000ffff077224 */ /* 0x000fcc00078e0009 */
[----:B------:R-:W-:-:S14]  /*0300*/  DSETP.GE.AND P0, PT, R6, UR6, PT ;  /* 0x0000000606007e2a */ /* 0x000fdc000bf06000 */
[----:B------:R-:W-:Y:S05]  /*0310*/  @!P0 EXIT ;  /* 0x000000000000894d */ /* 0x000fea0003800000 */
[----:B------:R-:W0:Y:S02]  /*0320*/  LDC.64 R6, c[0x4][RZ] ;  /* 0x01000000ff067b82 */ /* 0x000e240000000a00 */
[----:B0-----:R-:W2:Y:S02]  /*0330*/  LDG.E R6, desc[UR4][R6.64] ;  /* 0x0000000406067981 */ /* 0x001ea4000c1e1900 */
[----:B--2---:R-:W-:-:S13]  /*0340*/  ISETP.NE.AND P0, PT, R6, 0x2, PT ;  /* 0x000000020600780c */ /* 0x004fda0003f05270 */
[----:B------:R-:W-:Y:S05]  /*0350*/  @!P0 BRA `(.L_x_427) ;  /* 0x0000000400088947 */ /* 0x000fea0003800000 */
[----:B------:R-:W-:-:S13]  /*0360*/  ISETP.NE.AND P0, PT, R6, RZ, PT ;  /* 0x000000ff0600720c */ /* 0x000fda0003f05270 */
[----:B------:R-:W-:Y:S05]  /*0370*/  @P0 EXIT ;  /* 0x000000000000094d */ /* 0x000fea0003800000 */
[----:B------:R-:W0:Y:S08]  /*0380*/  LDC.64 R20, c[0x0][0x3a8] ;  /* 0x0000ea00ff147b82 */ /* 0x000e300000000a00 */
[----:B------:R-:W1:Y:S01]  /*0390*/  LDC.64 R12, c[0x0][0x3b0] ;  /* 0x0000ec00ff0c7b82 */ /* 0x000e620000000a00 */
[----:B0-----:R-:W-:-:S06]  /*03a0*/  IMAD.WIDE.U32 R20, R4, 0x8, R20 ;  /* 0x0000000804147825 */ /* 0x001fcc00078e0014 */
[----:B------:R-:W2:Y:S01]  /*03b0*/  LDG.E.64 R20, desc[UR4][R20.64] ;  /* 0x0000000414147981 */ /* 0x000ea2000c1e1b00 */
[----:B-1----:R-:W-:-:S05]  /*03c0*/  IMAD.WIDE.U32 R12, R4, 0x8, R12 ;  /* 0x00000008040c7825 */ /* 0x002fca00078e000c */
[----:B------:R-:W2:Y:S01]  /*03d0*/  LDG.E.64 R6, desc[UR4][R12.64] ;  /* 0x000000040c067981 */ /* 0x000ea2000c1e1b00 */
[----:B------:R-:W-:Y:S01]  /*03e0*/  IMAD.MOV.U32 R8, RZ, RZ, 0x1 ;  /* 0x00000001ff087424 */ /* 0x000fe200078e00ff */
[----:B------:R-:W-:Y:S01]  /*03f0*/  BSSY.RECONVERGENT B1, `(.L_x_428) ;  /* 0x0000018000017945 */ /* 0x000fe20003800200 */
[----:B--2---:R-:W-:-:S06]  /*0400*/  DFMA R2, -R20, R6, 1 ;  /* 0x3ff000001402742b */ /* 0x004fcc0000000106 */
[----:B------:R-:W0:Y:S02]  /*0410*/  MUFU.RCP64H R9, R3 ;  /* 0x0000000300097308 */ /* 0x000e240000001800 */
[----:B0-----:R-:W-:-:S08]  /*0420*/  DFMA R10, -R2, R8, 1 ;  /* 0x3ff00000020a742b */ /* 0x001fd00000000108 */
[----:B------:R-:W-:-:S08]  /*0430*/  DFMA R10, R10, R10, R10 ;  /* 0x0000000a0a0a722b */ /* 0x000fd0000000000a */
[----:B------:R-:W-:Y:S02]  /*0440*/  DFMA R10, R8, R10, R8 ;  /* 0x0000000a080a722b */ /* 0x000fe40000000008 */
[----:B------:R-:W-:-:S06]  /*0450*/  DADD R18, -R20, 1 ;  /* 0x3ff0000014127429 */ /* 0x000fcc0000000100 */
[----:B------:R-:W-:Y:S02]  /*0460*/  DFMA R22, -R2, R10, 1 ;  /* 0x3ff000000216742b */ /* 0x000fe4000000010a */
[----:B------:R-:W-:-:S06]  /*0470*/  DMUL R8, R18, R6 ;  /* 0x0000000612087228 */ /* 0x000fcc0000000000 */
[----:B------:R-:W-:-:S08]  /*0480*/  DFMA R22, R10, R22, R10 ;  /* 0x000000160a16722b */ /* 0x000fd0000000000a */
        /* <DEDUP_REMOVED lines=12> */
[----:B------:R-:W-:Y:S05]  /*0550*/  CALL.REL.NOINC `($__internal_7_$__cuda_sm20_div_rn_f64_full) ;  /* 0x00000038002c7944 */ /* 0x000fea0003c00000 */
[----:B------:R-:W-:-:S07]  /*0560*/  IMAD.MOV.U32 R7, RZ, RZ, R5 ;  /* 0x000000ffff077224 */ /* 0x000fce00078e0005 */
.L_x_429:
[----:B------:R-:W-:Y:S05]  /*0570*/  BSYNC.RECONVERGENT B1 ;  /* 0x0000000000017941 */ /* 0x000fea0003800200 */
.L_x_428:
[----:B------:R-:W0:Y:S01]  /*0580*/  LDC.64 R8, c[0x0][0x3b8] ;  /* 0x0000ee00ff087b82 */ /* 0x000e220000000a00 */
[----:B------:R-:W-:Y:S01]  /*0590*/  DMUL R16, R16, R2 ;  /* 0x0000000210107228 */ /* 0x000fe20000000000 */
[----:B------:R1:W-:Y:S06]  /*05a0*/  STG.E.64 desc[UR4][R12.64], R6 ;  /* 0x000000060c007986 */ /* 0x0003ec000c101b04 */
[----:B------:R2:W-:Y:S01]  /*05b0*/  STG.E.64 desc[UR4][R14.64], R16 ;  /* 0x000000100e007986 */ /* 0x0005e2000c101b04 */
[----:B0-----:R-:W-:-:S05]  /*05c0*/  IMAD.WIDE.U32 R2, R4, 0x8, R8 ;  /* 0x0000000804027825 */ /* 0x001fca00078e0008 */
[----:B------:R-:W3:Y:S01]  /*05d0*/  LDG.E.64 R4, desc[UR4][R2.64] ;  /* 0x0000000402047981 */ /* 0x000ee2000c1e1b00 */
[----:B------:R-:W0:Y:S01]  /*05e0*/  MUFU.RCP64H R9, R19 ;  /* 0x0000001300097308 */ /* 0x000e220000001800 */
[----:B------:R-:W-:Y:S01]  /*05f0*/  IMAD.MOV.U32 R8, RZ, RZ, 0x1 ;  /* 0x00000001ff087424 */ /* 0x000fe200078e00ff */
[----:B------:R-:W-:Y:S05]  /*0600*/  BSSY.RECONVERGENT B1, `(.L_x_430) ;  /* 0x0000015000017945 */ /* 0x000fea0003800200 */
[----:B0-----:R-:W-:-:S08]  /*0610*/  DFMA R10, -R18, R8, 1 ;  /* 0x3ff00000120a742b */ /* 0x001fd00000000108 */
[----:B------:R-:W-:-:S08]  /*0620*/  DFMA R10, R10, R10, R10 ;  /* 0x0000000a0a0a722b */ /* 0x000fd0000000000a */
[----:B------:R-:W-:-:S08]  /*0630*/  DFMA R10, R8, R10, R8 ;  /* 0x0000000a080a722b */ /* 0x000fd00000000008 */
[----:B------:R-:W-:-:S08]  /*0640*/  DFMA R8, -R18, R10, 1 ;  /* 0x3ff000001208742b */ /* 0x000fd0000000010a */
[----:B------:R-:W-:Y:S02]  /*0650*/  DFMA R8, R10, R8, R10 ;  /* 0x000000080a08722b */ /* 0x000fe4000000000a */
[----:B---3--:R-:W-:-:S08]  /*0660*/  DADD R20, -R20, R4 ;  /* 0x0000000014147229 */ /* 0x008fd00000000104 */
[----:B-1----:R-:W-:Y:S02]  /*0670*/  DMUL R6, R20, R8 ;  /* 0x0000000814067228 */ /* 0x002fe40000000000 */
[----:B------:R-:W-:-:S06]  /*0680*/  FSETP.GEU.AND P1, PT, |R21|, 6.5827683646048100446e-37, PT ;  /* 0x036000001500780b */ /* 0x000fcc0003f2e200 */
[----:B------:R-:W-:-:S08]  /*0690*/  DFMA R4, -R18, R6, R20 ;  /* 0x000000061204722b */ /* 0x000fd00000000114 */
[----:B------:R-:W-:-:S10]  /*06a0*/  DFMA R6, R8, R4, R6 ;  /* 0x000000040806722b */ /* 0x000fd40000000006 */
[----:B------:R-:W-:-:S05]  /*06b0*/  FFMA R0, RZ, R19, R7 ;  /* 0x00000013ff007223 */ /* 0x000fca0000000007 */
[----:B------:R-:W-:-:S13]  /*06c0*/  FSETP.GT.AND P0, PT, |R0|, 1.469367938527859385e-39, PT ;  /* 0x001000000000780b */ /* 0x000fda0003f04200 */
[----:B--2---:R-:W-:Y:S05]  /*06d0*/  @P0 BRA P1, `(.L_x_431) ;  /* 0x00000000001c0947 */ /* 0x004fea0000800000 */
[----:B------:R-:W-:Y:S01]  /*06e0*/  IMAD.MOV.U32 R5, RZ, RZ, R20 ;  /* 0x000000ffff057224 */ /* 0x000fe200078e0014 */
[----:B------:R-:W-:Y:S01]  /*06f0*/  MOV R6, R19 ;  /* 0x0000001300067202 */ /* 0x000fe20000000f00 */
[----:B------:R-:W-:Y:S01]  /*0700*/  IMAD.MOV.U32 R8, RZ, RZ, R21 ;  /* 0x000000ffff087224 */ /* 0x000fe200078e0015 */
[----:B------:R-:W-:Y:S01]  /*0710*/  MOV R0, 0x740 ;  /* 0x0000074000007802 */ /* 0x000fe20000000f00 */
[----:B------:R-:W-:-:S07]  /*0720*/  IMAD.MOV.U32 R7, RZ, RZ, R18 ;  /* 0x000000ffff077224 */ /* 0x000fce00078e0012 */
[----:B------:R-:W-:Y:S05]  /*0730*/  CALL.REL.NOINC `($__internal_7_$__cuda_sm20_div_rn_f64_full) ;  /* 0x0000003400b47944 */ /* 0x000fea0003c00000 */
[----:B------:R-:W-:-:S07]  /*0740*/  IMAD.MOV.U32 R7, RZ, RZ, R5 ;  /* 0x000000ffff077224 */ /* 0x000fce00078e0005 */
.L_x_431:
[----:B------:R-:W-:Y:S05]  /*0750*/  BSYNC.RECONVERGENT B1 ;  /* 0x0000000000017941 */ /* 0x000fea0003800200 */
.L_x_430:
[----:B------:R-:W-:Y:S01]  /*0760*/  STG.E.64 desc[UR4][R2.64], R6 ;  /* 0x0000000602007986 */ /* 0x000fe2000c101b04 */
[----:B------:R-:W-:Y:S05]  /*0770*/  EXIT ;  /* 0x000000000000794d */ /* 0x000fea0003800000 */
.L_x_427:
[----:B------:R-:W0:Y:S01]  /*0780*/  LDC.64 R6, c[0x0][0x400] ;  /* 0x00010000ff067b82 */ /* 0x000e220000000a00 */
[----:B------:R-:W-:Y:S01]  /*0790*/  DSETP.NEU.AND P0, PT, R34, RZ, PT ;  /* 0x000000ff2200722a */ /* 0x000fe20003f0d000 */
[----:B------:R-:W-:Y:S01]  /*07a0*/  BSSY.RECONVERGENT B1, `(.L_x_432) ;  /* 0x000018f000017945 */ /* 0x000fe20003800200 */
[----:B------:R-:W-:Y:S01]  /*07b0*/  IMAD R11, R0, 0x800, R11 ;  /* 0x00000800000b7824 */ /* 0x000fe200078e020b */
[----:B------:R-:W-:Y:S02]  /*07c0*/  CS2R R16, SRZ ;  /* 0x0000000000107805 */ /* 0x000fe4000001ff00 */
[----:B------:R-:W-:Y:S02]  /*07d0*/  CS2R R18, SRZ ;  /* 0x0000000000127805 */ /* 0x000fe4000001ff00 */
[----:B------:R-:W-:Y:S02]  /*07e0*/  CS2R R20, SRZ ;  /* 0x0000000000147805 */ /* 0x000fe4000001ff00 */
[----:B------:R-:W-:Y:S01]  /*07f0*/  CS2R R36, SRZ ;  /* 0x0000000000247805 */ /* 0x000fe2000001ff00 */
[----:B0-----:R-:W-:-:S04]  /*0800*/  IMAD.WIDE.U32 R26, R26, 0x8, R6 ;  /* 0x000000081a1a7825 */ /* 0x001fc800078e0006 */
[----:B------:R-:W-:Y:S05]  /*0810*/  @!P0 BRA `(.L_x_433) ;  /* 0x00000018001c8947 */ /* 0x000fea0003800000 */
[----:B------:R-:W0:Y:S08]  /*0820*/  LDC.64 R6, c[0x4][0x8] ;  /* 0x01000200ff067b82 */ /* 0x000e300000000a00 */
[----:B------:R-:W1:Y:S01]  /*0830*/  LDC.64 R22, c[0x0][0x3c0] ;  /* 0x0000f000ff167b82 */ /* 0x000e620000000a00 */
[----:B0-----:R-:W2:Y:S01]  /*0840*/  LDG.E R6, desc[UR4][R6.64] ;  /* 0x0000000406067981 */ /* 0x001ea2000c1e1900 */
[----:B-1----:R-:W-:-:S06]  /*0850*/  IMAD.WIDE.U32 R22, R11, 0x8, R22 ;  /* 0x000000080b167825 */ /* 0x002fcc00078e0016 */
[----:B------:R-:W5:Y:S01]  /*0860*/  LDG.E.64 R22, desc[UR4][R22.64] ;  /* 0x0000000416167981 */ /* 0x000f62000c1e1b00 */
[----:B--2---:R-:W-:-:S13]  /*0870*/  ISETP.NE.AND P0, PT, R6, 0x3, PT ;  /* 0x000000030600780c */ /* 0x004fda0003f05270 */
[----:B------:R-:W-:Y:S05]  /*0880*/  @!P0 BRA `(.L_x_434) ;  /* 0x0000000c00508947 */ /* 0x000fea0003800000 */
[----:B------:R-:W-:-:S13]  /*0890*/  ISETP.NE.AND P0, PT, R6, 0x2, PT ;  /* 0x000000020600780c */ /* 0x000fda0003f05270 */
[----:B------:R-:W-:Y:S05]  /*08a0*/  @!P0 BRA `(.L_x_435) ;  /* 0x0000000400348947 */ /* 0x000fea0003800000 */
[----:B------:R-:W-:-:S13]  /*08b0*/  ISETP.NE.AND P0, PT, R6, 0x1, PT ;  /* 0x000000010600780c */ /* 0x000fda0003f05270 */
[----:B------:R-:W-:Y:S05]  /*08c0*/  @P0 BRA `(.L_x_433) ;  /* 0x0000001400f00947 */ /* 0x000fea0003800000 */
[----:B------:R-:W2:Y:S01]  /*08d0*/  LDG.E.64 R6, desc[UR4][R26.64] ;  /* 0x000000041a067981 */ /* 0x000ea2000c1e1b00 */
[----:B------:R-:W0:Y:S01]  /*08e0*/  LDC.64 R8, c[0x0][0x3c8] ;  /* 0x0000f200ff087b82 */ /* 0x000e220000000a00 */
[----:B--2---:R-:W0:Y:S02]  /*08f0*/  F2I.F64.TRUNC R7, R6 ;  /* 0x0000000600077311 */ /* 0x004e24000030d100 */
[----:B0-----:R-:W-:-:S06]  /*0900*/  IMAD.WIDE R8, R7, 0x8, R8 ;  /* 0x0000000807087825 */ /* 0x001fcc00078e0208 */
[----:B------:R-:W2:Y:S01]  /*0910*/  LDG.E.64 R8, desc[UR4][R8.64+-0x80] ;  /* 0xffff800408087981 */ /* 0x000ea2000c1e1b00 */
[----:B------:R-:W-:Y:S01]  /*0920*/  BSSY.RECONVERGENT B0, `(.L_x_436) ;  /* 0x000000e000007945 */ /* 0x000fe20003800200 */
[----:B------:R-:W-:Y:S02]  /*0930*/  IMAD.MOV.U32 R17, RZ, RZ, RZ ;  /* 0x000000ffff117224 */ /* 0x000fe400078e00ff */
[----:B------:R-:W-:Y:S01]  /*0940*/  IMAD.MOV.U32 R0, RZ, RZ, RZ ;  /* 0x000000ffff007224 */ /* 0x000fe200078e00ff */
[----:B--2---:R-:W-:-:S14]  /*0950*/  DSETP.GT.AND P0, PT, R8, 14300, PT ;  /* 0x40cbee000800742a */ /* 0x004fdc0003f04000 */
[----:B------:R-:W-:Y:S05]  /*0960*/  @P0 BRA `(.L_x_437) ;  /* 0x0000000000240947 */ /* 0x000fea0003800000 */
[----:B------:R-:W-:Y:S01]  /*0970*/  DSETP.GT.AND P0, PT, R8, 7700, PT ;  /* 0x40be14000800742a */ /* 0x000fe20003f04000 */
[----:B------:R-:W-:-:S13]  /*0980*/  IMAD.MOV.U32 R17, RZ, RZ, 0x1 ;  /* 0x00000001ff117424 */ /* 0x000fda00078e00ff */
[----:B------:R-:W-:Y:S05]  /*0990*/  @P0 BRA `(.L_x_437) ;  /* 0x0000000000180947 */ /* 0x000fea0003800000 */
[----:B------:R-:W-:Y:S01]  /*09a0*/  DSETP.GT.AND P0, PT, R8, 5300, PT ;  /* 0x40b4b4000800742a */ /* 0x000fe20003f04000 */
[----:B------:R-:W-:-:S13]  /*09b0*/  IMAD.MOV.U32 R17, RZ, RZ, 0x2 ;  /* 0x00000002ff117424 */ /* 0x000fda00078e00ff */
[----:B------:R-:W-:Y:S05]  /*09c0*/  @P0 BRA `(.L_x_437) ;  /* 0x00000000000c0947 */ /* 0x000fea0003800000 */
[----:B------:R-:W-:Y:S01]  /*09d0*/  DSETP.GT.AND P0, PT, R8, 4000, PT ;  /* 0x40af40000800742a */ /* 0x000fe20003f04000 */
[----:B------:R-:W-:-:S13]  /*09e0*/  IMAD.MOV.U32 R17, RZ, RZ, 0x3 ;  /* 0x00000003ff117424 */ /* 0x000fda00078e00ff */
[----:B------:R-:W-:-:S07]  /*09f0*/  @!P0 MOV R17, 0x4 ;  /* 0x0000000400118802 */ /* 0x000fce0000000f00 */
.L_x_437:
[----:B------:R-:W-:Y:S05]  /*0a00*/  BSYNC.RECONVERGENT B0 ;  /* 0x0000000000007941 */ /* 0x000fea0003800200 */
.L_x_436:
[----:B------:R-:W0:Y:S01]  /*0a10*/  LDCU.128 UR8, c[0x0][0x3d0] ;  /* 0x00007a00ff0877ac */ /* 0x000e220008000c00 */
[C---:B------:R-:W-:Y:S01]  /*0a20*/  IMAD.SHL.U32 R16, R17.reuse, 0x8, RZ ;  /* 0x0000000811107824 */ /* 0x040fe200078e00ff */
[----:B------:R-:W-:-:S04]  /*0a30*/  SHF.L.U64.HI R17, R17, 0x3, R0 ;  /* 0x0000000311117819 */ /* 0x000fc80000010200 */
[----:B0-----:R-:W-:-:S04]  /*0a40*/  IADD3 R8, P0, PT, R16, UR10, RZ ;  /* 0x0000000a10087c10 */ /* 0x001fc8000ff1e0ff */
[----:B------:R-:W-:-:S06]  /*0a50*/  IADD3.X R9, PT, PT, R17, UR11, RZ, P0, !PT ;  /* 0x0000000b11097c10 */ /* 0x000fcc00087fe4ff */
[----:B------:R-:W2:Y:S01]  /*0a60*/  LDG.E.64 R8, desc[UR4][R8.64] ;  /* 0x0000000408087981 */ /* 0x000ea2000c1e1b00 */
[----:B------:R-:W-:-:S04]  /*0a70*/  IADD3 R36, P0, PT, R16, UR8, RZ ;  /* 0x0000000810247c10 */ /* 0x000fc8000ff1e0ff */
[----:B------:R-:W-:-:S06]  /*0a80*/  IADD3.X R37, PT, PT, R17, UR9, RZ, P0, !PT ;  /* 0x0000000911257c10 */ /* 0x000fcc00087fe4ff */
[----:B------:R-:W5:Y:S02]  /*0a90*/  LDG.E.64 R36, desc[UR4][R36.64] ;  /* 0x0000000424247981 */ /* 0x000f64000c1e1b00 */
[----:B-----5:R-:W0:Y:S01]  /*0aa0*/  MUFU.RCP64H R7, R23 ;  /* 0x0000001700077308 */ /* 0x020e220000001800 */
[----:B------:R-:W-:Y:S01]  /*0ab0*/  IMAD.MOV.U32 R6, RZ, RZ, 0x1 ;  /* 0x00000001ff067424 */ /* 0x000fe200078e00ff */
[----:B------:R-:W-:Y:S05]  /*0ac0*/  BSSY.RECONVERGENT B2, `(.L_x_438) ;  /* 0x0000014000027945 */ /* 0x000fea0003800200 */
[----:B0-----:R-:W-:-:S08]  /*0ad0*/  DFMA R18, -R22, R6, 1 ;  /* 0x3ff000001612742b */ /* 0x001fd00000000106 */
[----:B------:R-:W-:-:S08]  /*0ae0*/  DFMA R18, R18, R18, R18 ;  /* 0x000000121212722b */ /* 0x000fd00000000012 */
[----:B------:R-:W-:-:S08]  /*0af0*/  DFMA R18, R6, R18, R6 ;  /* 0x000000120612722b */ /* 0x000fd00000000006 */
[----:B------:R-:W-:-:S08]  /*0b00*/  DFMA R6, -R22, R18, 1 ;  /* 0x3ff000001606742b */ /* 0x000fd00000000112 */
[----:B------:R-:W-:-:S08]  /*0b10*/  DFMA R6, R18, R6, R18 ;  /* 0x000000061206722b */ /* 0x000fd00000000012 */
[----:B--2---:R-:W-:Y:S01]  /*0b20*/  DMUL R18, R8, R6 ;  /* 0x0000000608127228 */ /* 0x004fe20000000000 */
[----:B------:R-:W-:-:S07]  /*0b30*/  FSETP.GEU.AND P1, PT, |R9|, 6.5827683646048100446e-37, PT ;  /* 0x036000000900780b */ /* 0x000fce0003f2e200 */
[----:B------:R-:W-:-:S08]  /*0b40*/  DFMA R20, -R22, R18, R8 ;  /* 0x000000121614722b */ /* 0x000fd00000000108 */
[----:B------:R-:W-:-:S10]  /*0b50*/  DFMA R6, R6, R20, R18 ;  /* 0x000000140606722b */ /* 0x000fd40000000012 */
[----:B------:R-:W-:-:S05]  /*0b60*/  FFMA R0, RZ, R23, R7 ;  /* 0x00000017ff007223 */ /* 0x000fca0000000007 */
[----:B------:R-:W-:-:S13]  /*0b70*/  FSETP.GT.AND P0, PT, |R0|, 1.469367938527859385e-39, PT ;  /* 0x001000000000780b */ /* 0x000fda0003f04200 */
[----:B------:R-:W-:Y:S05]  /*0b80*/  @P0 BRA P1, `(.L_x_439) ;  /* 0x00000000001c0947 */ /* 0x000fea0000800000 */
[----:B------:R-:W-:Y:S01]  /*0b90*/  IMAD.MOV.U32 R5, RZ, RZ, R8 ;  /* 0x000000ffff057224 */ /* 0x000fe200078e0008 */
[----:B------:R-:W-:Y:S01]  /*0ba0*/  MOV R0, 0xbf0 ;  /* 0x00000bf000007802 */ /* 0x000fe20000000f00 */
[----:B------:R-:W-:Y:S02]  /*0bb0*/  IMAD.MOV.U32 R8, RZ, RZ, R9 ;  /* 0x000000ffff087224 */ /* 0x000fe400078e0009 */
[----:B------:R-:W-:Y:S02]  /*0bc0*/  IMAD.MOV.U32 R7, RZ, RZ, R22 ;  /* 0x000000ffff077224 */ /* 0x000fe400078e0016 */
[----:B------:R-:W-:-:S07]  /*0bd0*/  IMAD.MOV.U32 R6, RZ, RZ, R23 ;  /* 0x000000ffff067224 */ /* 0x000fce00078e0017 */
[----:B------:R-:W-:Y:S05]  /*0be0*/  CALL.REL.NOINC `($__internal_7_$__cuda_sm20_div_rn_f64_full) ;  /* 0x0000003000887944 */ /* 0x000fea0003c00000 */
[----:B------:R-:W-:-:S07]  /*0bf0*/  IMAD.MOV.U32 R7, RZ, RZ, R5 ;  /* 0x000000ffff077224 */ /* 0x000fce00078e0005 */
.L_x_439:
[----:B------:R-:W-:Y:S05]  /*0c00*/  BSYNC.RECONVERGENT B2 ;  /* 0x0000000000027941 */ /* 0x000fea0003800200 */
.L_x_438:
[----:B------:R-:W0:Y:S01]  /*0c10*/  LDCU.128 UR12, c[0x0][0x3f0] ;  /* 0x00007e00ff0c77ac */ /* 0x000e220008000c00 */
[----:B------:R-:W1:Y:S01]  /*0c20*/  LDCU.128 UR8, c[0x0][0x3e0] ;  /* 0x00007c00ff0877ac */ /* 0x000e620008000c00 */
[C---:B0-----:R-:W-:Y:S02]  /*0c30*/  IADD3 R24, P1, PT, R16.reuse, UR14, RZ ;  /* 0x0000000e10187c10 */ /* 0x041fe4000ff3e0ff */
[----:B------:R-:W-:Y:S02]  /*0c40*/  IADD3 R32, P0, PT, R16, UR12, RZ ;  /* 0x0000000c10207c10 */ /* 0x000fe4000ff1e0ff */
[C---:B------:R-:W-:Y:S02]  /*0c50*/  IADD3.X R25, PT, PT, R17.reuse, UR15, RZ, P1, !PT ;  /* 0x0000000f11197c10 */ /* 0x040fe40008ffe4ff */
[----:B------:R-:W-:-:S04]  /*0c60*/  IADD3.X R33, PT, PT, R17, UR13, RZ, P0, !PT ;  /* 0x0000000d11217c10 */ /* 0x000fc800087fe4ff */
[----:B------:R-:W2:Y:S01]  /*0c70*/  LDG.E.64 R24, desc[UR4][R24.64] ;  /* 0x0000000418187981 */ /* 0x000ea2000c1e1b00 */
[----:B-1----:R-:W-:-:S03]  /*0c80*/  IADD3 R28, P0, PT, R16, UR8, RZ ;  /* 0x00000008101c7c10 */ /* 0x002fc6000ff1e0ff */
[----:B------:R-:W2:Y:S01]  /*0c90*/  LDG.E.64 R18, desc[UR4][R32.64] ;  /* 0x0000000420127981 */ /* 0x000ea2000c1e1b00 */
[----:B------:R-:W-:Y:S02]  /*0ca0*/  IADD3.X R29, PT, PT, R17, UR9, RZ, P0, !PT ;  /* 0x00000009111d7c10 */ /* 0x000fe400087fe4ff */
[----:B------:R-:W-:-:S03]  /*0cb0*/  IADD3 R30, P0, PT, R16, UR10, RZ ;  /* 0x0000000a101e7c10 */ /* 0x000fc6000ff1e0ff */
[----:B------:R-:W3:Y:S01]  /*0cc0*/  LDG.E.64 R8, desc[UR4][R28.64] ;  /* 0x000000041c087981 */ /* 0x000ee2000c1e1b00 */
[----:B------:R-:W-:-:S05]  /*0cd0*/  IADD3.X R31, PT, PT, R17, UR11, RZ, P0, !PT ;  /* 0x0000000b111f7c10 */ /* 0x000fca00087fe4ff */
[----:B------:R-:W4:Y:S01]  /*0ce0*/  LDG.E.64 R20, desc[UR4][R30.64] ;  /* 0x000000041e147981 */ /* 0x000f22000c1e1b00 */
[----:B------:R-:W-:Y:S02]  /*0cf0*/  DADD R36, R36, R6 ;  /* 0x0000000024247229 */ /* 0x000fe40000000006 */
[----:B--2---:R-:W-:-:S08]  /*0d00*/  DFMA R18, R22, R24, R18 ;  /* 0x000000181612722b */ /* 0x004fd00000000012 */
[----:B------:R-:W-:Y:S02]  /*0d10*/  DSETP.GE.AND P0, PT, R18, 1, PT ;  /* 0x3ff000001200742a */ /* 0x000fe40003f06000 */
[----:B---3--:R-:W-:-:S04]  /*0d20*/  DADD R8, -R8, 1 ;  /* 0x3ff0000008087429 */ /* 0x008fc80000000100 */
[----:B------:R-:W-:Y:S02]  /*0d30*/  FSEL R16, R18, -7.60520707346234521682e+23, !P0 ;  /* 0xe7210be912107808 */ /* 0x000fe40004000000 */
[----:B------:R-:W-:Y:S02]  /*0d40*/  FSEL R17, R19, 1.8749996423721313477, !P0 ;  /* 0x3feffffd13117808 */ /* 0x000fe40004000000 */
[----:B----4-:R-:W-:-:S04]  /*0d50*/  DFMA R20, -R22, R20, R8 ;  /* 0x000000141614722b */ /* 0x010fc80000000108 */
[----:B------:R-:W-:Y:S01]  /*0d60*/  DMUL R18, R16, R16 ;  /* 0x0000001010127228 */ /* 0x000fe20000000000 */
[----:B------:R-:W-:Y:S10]  /*0d70*/  BRA `(.L_x_433) ;  /* 0x0000001000c47947 */ /* 0x000ff40003800000 */
.L_x_435:
[----:B-----5:R-:W-:-:S06]  /*0d80*/  DSETP.GTU.AND P0, PT, R22, 131, PT ;  /* 0x406060001600742a */ /* 0x020fcc0003f0c000 */
[----:B------:R-:W-:-:S14]  /*0d90*/  DSETP.LTU.OR P0, PT, R22, 5, P0 ;  /* 0x401400001600742a */ /* 0x000fdc0000709400 */
[----:B------:R-:W-:Y:S05]  /*0da0*/  @P0 BRA `(.L_x_440) ;  /* 0x0000000000d40947 */ /* 0x000fea0003800000 */
[----:B------:R-:W0:Y:S01]  /*0db0*/  MUFU.RCP64H R7, 3 ;  /* 0x4008000000077908 */ /* 0x000e220000001800 */
[----:B------:R-:W-:Y:S01]  /*0dc0*/  MOV R16, 0x0 ;  /* 0x0000000000107802 */ /* 0x000fe20000000f00 */
[----:B------:R-:W-:Y:S01]  /*0dd0*/  IMAD.MOV.U32 R17, RZ, RZ, 0x40080000 ;  /* 0x40080000ff117424 */ /* 0x000fe200078e00ff */
[----:B------:R-:W-:Y:S01]  /*0de0*/  DADD R22, R22, -2 ;  /* 0xc000000016167429 */ /* 0x000fe20000000000 */
[----:B------:R-:W-:Y:S01]  /*0df0*/  IMAD.MOV.U32 R6, RZ, RZ, 0x1 ;  /* 0x00000001ff067424 */ /* 0x000fe200078e00ff */
[----:B------:R-:W-:Y:S08]  /*0e00*/  BSSY.RECONVERGENT B2, `(.L_x_441) ;  /* 0x0000014000027945 */ /* 0x000ff00003800200 */
[----:B------:R-:W-:Y:S01]  /*0e10*/  FSETP.GEU.AND P1, PT, |R23|, 6.5827683646048100446e-37, PT ;  /* 0x036000001700780b */ /* 0x000fe20003f2e200 */
[----:B0-----:R-:W-:-:S08]  /*0e20*/  DFMA R8, R6, -R16, 1 ;  /* 0x3ff000000608742b */ /* 0x001fd00000000810 */
[----:B------:R-:W-:-:S08]  /*0e30*/  DFMA R8, R8, R8, R8 ;  /* 0x000000080808722b */ /* 0x000fd00000000008 */
[----:B------:R-:W-:-:S08]  /*0e40*/  DFMA R8, R6, R8, R6 ;  /* 0x000000080608722b */ /* 0x000fd00000000006 */
[----:B------:R-:W-:-:S08]  /*0e50*/  DFMA R6, R8, -R16, 1 ;  /* 0x3ff000000806742b */ /* 0x000fd00000000810 */
[----:B------:R-:W-:-:S08]  /*0e60*/  DFMA R6, R8, R6, R8 ;  /* 0x000000060806722b */ /* 0x000fd00000000008 */
[----:B------:R-:W-:-:S08]  /*0e70*/  DMUL R8, R22, R6 ;  /* 0x0000000616087228 */ /* 0x000fd00000000000 */
[----:B------:R-:W-:-:S08]  /*0e80*/  DFMA R16, R8, -3, R22 ;  /* 0xc00800000810782b */ /* 0x000fd00000000016 */
[----:B------:R-:W-:-:S10]  /*0e90*/  DFMA R6, R6, R16, R8 ;  /* 0x000000100606722b */ /* 0x000fd40000000008 */
[----:B------:R-:W-:-:S05]  /*0ea0*/  FFMA R0, RZ, 2.125, R7 ;  /* 0x40080000ff007823 */ /* 0x000fca0000000007 */
[----:B------:R-:W-:-:S13]  /*0eb0*/  FSETP.GT.AND P0, PT, |R0|, 1.469367938527859385e-39, PT ;  /* 0x001000000000780b */ /* 0x000fda0003f04200 */
[----:B------:R-:W-:Y:S05]  /*0ec0*/  @P0 BRA P1, `(.L_x_442) ;  /* 0x00000000001c0947 */ /* 0x000fea0000800000 */
[----:B------:R-:W-:Y:S01]  /*0ed0*/  IMAD.MOV.U32 R5, RZ, RZ, R22 ;  /* 0x000000ffff057224 */ /* 0x000fe200078e0016 */
[----:B------:R-:W-:Y:S01]  /*0ee0*/  MOV R0, 0xf30 ;  /* 0x00000f3000007802 */ /* 0x000fe20000000f00 */
[----:B------:R-:W-:Y:S02]  /*0ef0*/  IMAD.MOV.U32 R8, RZ, RZ, R23 ;  /* 0x000000ffff087224 */ /* 0x000fe400078e0017 */
[----:B------:R-:W-:Y:S02]  /*0f00*/  IMAD.MOV.U32 R7, RZ, RZ, RZ ;  /* 0x000000ffff077224 */ /* 0x000fe400078e00ff */
[----:B------:R-:W-:-:S07]  /*0f10*/  IMAD.MOV.U32 R6, RZ, RZ, 0x40080000 ;  /* 0x40080000ff067424 */ /* 0x000fce00078e00ff */
[----:B------:R-:W-:Y:S05]  /*0f20*/  CALL.REL.NOINC `($__internal_7_$__cuda_sm20_div_rn_f64_full) ;  /* 0x0000002c00b87944 */ /* 0x000fea0003c00000 */
[----:B------:R-:W-:-:S07]  /*0f30*/  IMAD.MOV.U32 R7, RZ, RZ, R5 ;  /* 0x000000ffff077224 */ /* 0x000fce00078e0005 */
.L_x_442:
[----:B------:R-:W-:Y:S05]  /*0f40*/  BSYNC.RECONVERGENT B2 ;  /* 0x0000000000027941 */ /* 0x000fea0003800200 */
.L_x_441:
[----:B------:R-:W2:Y:S01]  /*0f50*/  LDG.E.64 R8, desc[UR4][R26.64] ;  /* 0x000000041a087981 */ /* 0x000ea2000c1e1b00 */
[----:B------:R-:W0:Y:S01]  /*0f60*/  F2I.F64.TRUNC R0, R6 ;  /* 0x0000000600007311 */ /* 0x000e22000030d100 */
[----:B------:R-:W1:Y:S08]  /*0f70*/  LDC.64 R16, c[0x0][0x418] ;  /* 0x00010600ff107b82 */ /* 0x000e700000000a00 */
[----:B------:R-:W3:Y:S01]  /*0f80*/  LDC.64 R18, c[0x0][0x408] ;  /* 0x00010200ff127b82 */ /* 0x000ee20000000a00 */
[----:B0-----:R-:W-:-:S07]  /*0f90*/  ISETP.NE.AND P0, PT, R0, 0x2b, PT ;  /* 0x0000002b0000780c */ /* 0x001fce0003f05270 */
[----:B------:R-:W0:Y:S01]  /*0fa0*/  LDC.64 R22, c[0x0][0x410] ;  /* 0x00010400ff167b82 */ /* 0x000e220000000a00 */
[----:B------:R-:W-:Y:S01]  /*0fb0*/  SEL R0, R0, 0x2a, P0 ;  /* 0x0000002a00007807 */ /* 0x000fe20000000000 */
[----:B--2---:R-:W2:Y:S04]  /*0fc0*/  F2I.F64.TRUNC R9, R8 ;  /* 0x0000000800097311 */ /* 0x004ea8000030d100 */
[----:B--2---:R-:W-:-:S05]  /*0fd0*/  IMAD R5, R9, 0x2b, R0 ;  /* 0x0000002b09057824 */ /* 0x004fca00078e0200 */
[----:B------:R-:W-:-:S05]  /*0fe0*/  IADD3 R5, PT, PT, R5, -0x2b1, RZ ;  /* 0xfffffd4f05057810 */ /* 0x000fca0007ffe0ff */
[----:B-1----:R-:W-:-:S04]  /*0ff0*/  IMAD.WIDE R16, R5, 0x8, R16 ;  /* 0x0000000805107825 */ /* 0x002fc800078e0210 */
[C---:B---3--:R-:W-:Y:S02]  /*1000*/  IMAD.WIDE R18, R5.reuse, 0x8, R18 ;  /* 0x0000000805127825 */ /* 0x048fe400078e0212 */
[----:B------:R-:W2:Y:S02]  /*1010*/  LDG.E.64 R16, desc[UR4][R16.64] ;  /* 0x0000000410107981 */ /* 0x000ea4000c1e1b00 */
[----:B0-----:R-:W-:Y:S02]  /*1020*/  IMAD.WIDE R22, R5, 0x8, R22 ;  /* 0x0000000805167825 */ /* 0x001fe400078e0216 */
[----:B------:R-:W3:Y:S04]  /*1030*/  LDG.E.64 R18, desc[UR4][R18.64] ;  /* 0x0000000412127981 */ /* 0x000ee8000c1e1b00 */
[----:B------:R-:W4:Y:S01]  /*1040*/  LDG.E.64 R22, desc[UR4][R22.64] ;  /* 0x0000000416167981 */ /* 0x000f22000c1e1b00 */
[----:B------:R-:W-:-:S04]  /*1050*/  I2FP.F32.S32 R0, R0 ;  /* 0x0000000000007245 */ /* 0x000fc80000201400 */
[----:B------:R-:W0:Y:S02]  /*1060*/  F2F.F64.F32 R8, R0 ;  /* 0x0000000000087310 */ /* 0x000e240000201800 */
[----:B0-----:R-:W-:Y:S02]  /*1070*/  DADD R8, -R8, R6 ;  /* 0x0000000008087229 */ /* 0x001fe40000000106 */
[----:B--2---:R-:W-:Y:S02]  /*1080*/  DADD R6, R16, -R16 ;  /* 0x0000000010067229 */ /* 0x004fe40000000810 */
[----:B---3--:R-:W-:Y:S02]  /*1090*/  DADD R36, R18, -R18 ;  /* 0x0000000012247229 */ /* 0x008fe40000000812 */
[----:B----4-:R-:W-:-:S04]  /*10a0*/  DADD R20, R22, -R22 ;  /* 0x0000000016147229 */ /* 0x010fc80000000816 */
[C---:B------:R-:W-:Y:S02]  /*10b0*/  DFMA R16, R8.reuse, R6, R16 ;  /* 0x000000060810722b */ /* 0x040fe40000000010 */
[C---:B------:R-:W-:Y:S02]  /*10c0*/  DFMA R36, R8.reuse, R36, R18 ;  /* 0x000000240824722b */ /* 0x040fe40000000012 */
[----:B------:R-:W-:-:S04]  /*10d0*/  DFMA R20, R8, R20, R22 ;  /* 0x000000140814722b */ /* 0x000fc80000000016 */
[----:B------:R-:W-:Y:S01]  /*10e0*/  DMUL R18, R16, R16 ;  /* 0x0000001010127228 */ /* 0x000fe20000000000 */
[----:B------:R-:W-:Y:S10]  /*10f0*/  BRA `(.L_x_433) ;  /* 0x0000000c00e47947 */ /* 0x000ff40003800000 */
.L_x_440:
[----:B------:R-:W-:-:S14]  /*1100*/  DSETP.GT.AND P0, PT, R22, 131, PT ;  /* 0x406060001600742a */ /* 0x000fdc0003f04000 */
[----:B------:R-:W-:Y:S05]  /*1110*/  @!P0 BRA `(.L_x_433) ;  /* 0x0000000c00dc8947 */ /* 0x000fea0003800000 */
        /* <DEDUP_REMOVED lines=18> */
[----:B------:R-:W-:-:S07]  /*1240*/  @!P0 IMAD.MOV.U32 R17, RZ, RZ, 0x4 ;  /* 0x00000004ff118424 */ /* 0x000fce00078e00ff */
.L_x_444:
[----:B------:R-:W-:Y:S05]  /*1250*/  BSYNC.RECONVERGENT B0 ;  /* 0x0000000000007941 */ /* 0x000fea0003800200 */
.L_x_443:
        /* <DEDUP_REMOVED lines=8> */
[----:B------:R-:W5:Y:S01]  /*12e0*/  LDG.E.64 R36, desc[UR4][R36.64] ;  /* 0x0000000424247981 */ /* 0x000f62000c1e1b00 */
[----:B------:R-:W0:Y:S01]  /*12f0*/  MUFU.RCP64H R7, R23 ;  /* 0x0000001700077308 */ /* 0x000e220000001800 */
[----:B------:R-:W-:Y:S01]  /*1300*/  MOV R6, 0x1 ;  /* 0x0000000100067802 */ /* 0x000fe20000000f00 */
        /* <DEDUP_REMOVED lines=18> */
[----:B-----5:R-:W-:Y:S05]  /*1430*/  CALL.REL.NOINC `($__internal_7_$__cuda_sm20_div_rn_f64_full) ;  /* 0x0000002800747944 */ /* 0x020fea0003c00000 */
[----:B------:R-:W-:-:S07]  /*1440*/  IMAD.MOV.U32 R7, RZ, RZ, R5 ;  /* 0x000000ffff077224 */ /* 0x000fce00078e0005 */
.L_x_446:
[----:B------:R-:W-:Y:S05]  /*1450*/  BSYNC.RECONVERGENT B2 ;  /* 0x0000000000027941 */ /* 0x000fea0003800200 */
.L_x_445:
        /* <DEDUP_REMOVED lines=14> */
[----:B-----5:R-:W-:Y:S02]  /*1540*/  DADD R36, R36, R6 ;  /* 0x0000000024247229 */ /* 0x020fe40000000006 */
        /* <DEDUP_REMOVED lines=8> */
.L_x_434:
[----:B------:R-:W0:Y:S02]  /*15d0*/  LDC.64 R6, c[0x0][0x420] ;  /* 0x00010800ff067b82 */ /* 0x000e240000000a00 */
[----:B0-----:R-:W-:-:S06]  /*15e0*/  IMAD.WIDE.U32 R6, R11, 0x8, R6 ;  /* 0x000000080b067825 */ /* 0x001fcc00078e0006 */
[----:B------:R-:W2:Y:S02]  /*15f0*/  LDG.E.64 R6, desc[UR4][R6.64] ;  /* 0x0000000406067981 */ /* 0x000ea4000c1e1b00 */
[----:B--2---:R-:W-:-:S06]  /*1600*/  DSETP.GTU.AND P0, PT, R6, 140, PT ;  /* 0x406180000600742a */ /* 0x004fcc0003f0c000 */
[----:B------:R-:W-:-:S14]  /*1610*/  DSETP.LTU.OR P0, PT, R6, 5, P0 ;  /* 0x401400000600742a */ /* 0x000fdc0000709400 */
[----:B------:R-:W-:Y:S05]  /*1620*/  @P0 BRA `(.L_x_447) ;  /* 0x0000000400680947 */ /* 0x000fea0003800000 */
[----:B------:R-:W0:Y:S01]  /*1630*/  MUFU.RCP64H R9, 3 ;  /* 0x4008000000097908 */ /* 0x000e220000001800 */
[----:B------:R-:W-:Y:S01]  /*1640*/  IMAD.MOV.U32 R16, RZ, RZ, 0x0 ;  /* 0x00000000ff107424 */ /* 0x000fe200078e00ff */
[----:B------:R-:W-:Y:S01]  /*1650*/  MOV R8, 0x1 ;  /* 0x0000000100087802 */ /* 0x000fe20000000f00 */
[----:B------:R-:W-:Y:S01]  /*1660*/  IMAD.MOV.U32 R17, RZ, RZ, 0x40080000 ;  /* 0x40080000ff117424 */ /* 0x000fe200078e00ff */
[----:B------:R-:W-:Y:S05]  /*1670*/  BSSY.RECONVERGENT B2, `(.L_x_448) ;  /* 0x0000015000027945 */ /* 0x000fea0003800200 */
[----:B0-----:R-:W-:-:S08]  /*1680*/  DFMA R18, R8, -R16, 1 ;  /* 0x3ff000000812742b */ /* 0x001fd00000000810 */
[----:B------:R-:W-:-:S08]  /*1690*/  DFMA R18, R18, R18, R18 ;  /* 0x000000121212722b */ /* 0x000fd00000000012 */
[----:B------:R-:W-:Y:S02]  /*16a0*/  DFMA R18, R8, R18, R8 ;  /* 0x000000120812722b */ /* 0x000fe40000000008 */
[----:B------:R-:W-:-:S06]  /*16b0*/  DADD R8, R6, -2 ;  /* 0xc000000006087429 */ /* 0x000fcc0000000000 */
[----:B------:R-:W-:-:S04]  /*16c0*/  DFMA R16, R18, -R16, 1 ;  /* 0x3ff000001210742b */ /* 0x000fc80000000810 */
[----:B------:R-:W-:-:S04]  /*16d0*/  FSETP.GEU.AND P1, PT, |R9|, 6.5827683646048100446e-37, PT ;  /* 0x036000000900780b */ /* 0x000fc80003f2e200 */
        /* <DEDUP_REMOVED lines=12> */
[----:B-----5:R-:W-:Y:S05]  /*17a0*/  CALL.REL.NOINC `($__internal_7_$__cuda_sm20_div_rn_f64_full) ;  /* 0x0000002400987944 */ /* 0x020fea0003c00000 */
[----:B------:R-:W-:-:S07]  /*17b0*/  IMAD.MOV.U32 R7, RZ, RZ, R5 ;  /* 0x000000ffff077224 */ /* 0x000fce00078e0005 */
.L_x_449:
[----:B------:R-:W-:Y:S05]  /*17c0*/  BSYNC.RECONVERGENT B2 ;  /* 0x0000000000027941 */ /* 0x000fea0003800200 */
.L_x_448:
[----:B------:R-:W2:Y:S01]  /*17d0*/  LDG.E.64 R8, desc[UR4][R26.64] ;  /* 0x000000041a087981 */ /* 0x000ea2000c1e1b00 */
[----:B------:R-:W0:Y:S01]  /*17e0*/  F2I.F64.TRUNC R0, R6 ;  /* 0x0000000600007311 */ /* 0x000e22000030d100 */
[----:B------:R-:W1:Y:S08]  /*17f0*/  LDC.64 R18, c[0x0][0x430] ;  /* 0x00010c00ff127b82 */ /* 0x000e700000000a00 */
[----:B------:R-:W3:Y:S01]  /*1800*/  LDC.64 R32, c[0x0][0x428] ;  /* 0x00010a00ff207b82 */ /* 0x000ee20000000a00 */
[----:B0-----:R-:W-:-:S07]  /*1810*/  ISETP.NE.AND P0, PT, R0, 0x2e, PT ;  /* 0x0000002e0000780c */ /* 0x001fce0003f05270 */
[----:B------:R-:W0:Y:S01]  /*1820*/  LDC.64 R38, c[0x0][0x438] ;  /* 0x00010e00ff267b82 */ /* 0x000e220000000a00 */
[----:B------:R-:W-:-:S07]  /*1830*/  SEL R0, R0, 0x2d, P0 ;  /* 0x0000002d00007807 */ /* 0x000fce0000000000 */
[----:B------:R-:W4:Y:S01]  /*1840*/  LDC.64 R40, c[0x0][0x440] ;  /* 0x00011000ff287b82 */ /* 0x000f220000000a00 */
[----:B--2---:R-:W2:Y:S02]  /*1850*/  F2I.F64.TRUNC R9, R8 ;  /* 0x0000000800097311 */ /* 0x004ea4000030d100 */
[----:B--2---:R-:W-:-:S04]  /*1860*/  IMAD R5, R9, 0x2e, R0 ;  /* 0x0000002e09057824 */ /* 0x004fc800078e0200 */
[----:B------:R-:W-:-:S04]  /*1870*/  VIADD R5, R5, 0xfffffd1f ;  /* 0xfffffd1f05057836 */ /* 0x000fc80000000000 */
[----:B-1----:R-:W-:-:S05]  /*1880*/  IMAD.WIDE R18, R5, 0x8, R18 ;  /* 0x0000000805127825 */ /* 0x002fca00078e0212 */
[----:B-----5:R-:W2:Y:S04]  /*1890*/  LDG.E.64 R22, desc[UR4][R18.64] ;  /* 0x0000000412167981 */ /* 0x020ea8000c1e1b00 */
[----:B------:R-:W2:Y:S01]  /*18a0*/  LDG.E.64 R30, desc[UR4][R18.64+0x8] ;  /* 0x00000804121e7981 */ /* 0x000ea2000c1e1b00 */
[----:B---3--:R-:W-:-:S04]  /*18b0*/  IMAD.WIDE R32, R5, 0x8, R32 ;  /* 0x0000000805207825 */ /* 0x008fc800078e0220 */
[C---:B0-----:R-:W-:Y:S01]  /*18c0*/  IMAD.WIDE R38, R5.reuse, 0x8, R38 ;  /* 0x0000000805267825 */ /* 0x041fe200078e0226 */
[----:B------:R-:W3:Y:S03]  /*18d0*/  LDG.E.64 R36, desc[UR4][R32.64] ;  /* 0x0000000420247981 */ /* 0x000ee6000c1e1b00 */
[----:B----4-:R-:W-:Y:S01]  /*18e0*/  IMAD.WIDE R40, R5, 0x8, R40 ;  /* 0x0000000805287825 */ /* 0x010fe200078e0228 */
[----:B------:R0:W3:Y:S04]  /*18f0*/  LDG.E.64 R24, desc[UR4][R32.64+0x8] ;  /* 0x0000080420187981 */ /* 0x0000e8000c1e1b00 */
[----:B------:R-:W4:Y:S04]  /*1900*/  LDG.E.64 R16, desc[UR4][R38.64] ;  /* 0x0000000426107981 */ /* 0x000f28000c1e1b00 */
[----:B------:R-:W4:Y:S04]  /*1910*/  LDG.E.64 R8, desc[UR4][R38.64+0x8] ;  /* 0x0000080426087981 */ /* 0x000f28000c1e1b00 */
[----:B------:R-:W4:Y:S04]  /*1920*/  LDG.E.64 R18, desc[UR4][R40.64] ;  /* 0x0000000428127981 */ /* 0x000f28000c1e1b00 */
[----:B------:R-:W4:Y:S01]  /*1930*/  LDG.E.64 R20, desc[UR4][R40.64+0x8] ;  /* 0x0000080428147981 */ /* 0x000f22000c1e1b00 */
[----:B------:R-:W-:-:S04]  /*1940*/  I2FP.F32.S32 R0, R0 ;  /* 0x0000000000007245 */ /* 0x000fc80000201400 */
[----:B------:R-:W1:Y:S02]  /*1950*/  F2F.F64.F32 R28, R0 ;  /* 0x00000000001c7310 */ /* 0x000e640000201800 */
[----:B-1----:R-:W-:Y:S01]  /*1960*/  DADD R28, -R28, R6 ;  /* 0x000000001c1c7229 */ /* 0x002fe20000000106 */
[----:B------:R-:W-:Y:S01]  /*1970*/  IMAD.MOV.U32 R6, RZ, RZ, 0x1 ;  /* 0x00000001ff067424 */ /* 0x000fe200078e00ff */
[----:B------:R-:W-:Y:S01]  /*1980*/  BSSY.RECONVERGENT B2, `(.L_x_450) ;  /* 0x000001e000027945 */ /* 0x000fe20003800200 */
[----:B--2---:R-:W-:-:S08]  /*1990*/  DADD R30, -R22, R30 ;  /* 0x00000000161e7229 */ /* 0x004fd0000000011e */
[----:B------:R-:W-:-:S06]  /*19a0*/  DFMA R22, R28, R30, R22 ;  /* 0x0000001e1c16722b */ /* 0x000fcc0000000016 */
[----:B------:R-:W1:Y:S02]  /*19b0*/  MUFU.RCP64H R7, R23 ;  /* 0x0000001700077308 */ /* 0x000e640000001800 */
[----:B-1----:R-:W-:-:S08]  /*19c0*/  DFMA R30, -R22, R6, 1 ;  /* 0x3ff00000161e742b */ /* 0x002fd00000000106 */
[----:B------:R-:W-:-:S08]  /*19d0*/  DFMA R30, R30, R30, R30 ;  /* 0x0000001e1e1e722b */ /* 0x000fd0000000001e */
[----:B------:R-:W-:-:S08]  /*19e0*/  DFMA R30, R6, R30, R6 ;  /* 0x0000001e061e722b */ /* 0x000fd00000000006 */
[----:B------:R-:W-:-:S08]  /*19f0*/  DFMA R6, -R22, R30, 1 ;  /* 0x3ff000001606742b */ /* 0x000fd0000000011e */
[----:B------:R-:W-:-:S08]  /*1a00*/  DFMA R6, R30, R6, R30 ;  /* 0x000000061e06722b */ /* 0x000fd0000000001e */
[----:B------:R-:W-:-:S08]  /*1a10*/  DMUL R30, R6, 0.5 ;  /* 0x3fe00000061e7828 */ /* 0x000fd00000000000 */
[----:B0-----:R-:W-:-:S08]  /*1a20*/  DFMA R32, -R22, R30, 0.5 ;  /* 0x3fe000001620742b */ /* 0x001fd0000000011e */
[----:B------:R-:W-:-:S10]  /*1a30*/  DFMA R6, R6, R32, R30 ;  /* 0x000000200606722b */ /* 0x000fd4000000001e */
[----:B------:R-:W-:-:S05]  /*1a40*/  FFMA R0, RZ, R23, R7 ;  /* 0x00000017ff007223 */ /* 0x000fca0000000007 */
[----:B------:R-:W-:Y:S01]  /*1a50*/  FSETP.GT.AND P0, PT, |R0|, 1.469367938527859385e-39, PT ;  /* 0x001000000000780b */ /* 0x000fe20003f04200 */
[----:B---3--:R-:W-:Y:S02]  /*1a60*/  DADD R24, -R36, R24 ;  /* 0x0000000024187229 */ /* 0x008fe40000000118 */
[----:B----4-:R-:W-:Y:S02]  /*1a70*/  DADD R8, -R16, R8 ;  /* 0x0000000010087229 */ /* 0x010fe40000000108 */
[----:B------:R-:W-:-:S04]  /*1a80*/  DADD R20, -R18, R20 ;  /* 0x0000000012147229 */ /* 0x000fc80000000114 */
[C---:B------:R-:W-:Y:S02]  /*1a90*/  DFMA R36, R28.reuse, R24, R36 ;  /* 0x000000181c24722b */ /* 0x040fe40000000024 */
[C---:B------:R-:W-:Y:S02]  /*1aa0*/  DFMA R16, R28.reuse, R8, R16 ;  /* 0x000000081c10722b */ /* 0x040fe40000000010 */
[----:B------:R-:W-:Y:S01]  /*1ab0*/  DFMA R18, R28, R20, R18 ;  /* 0x000000141c12722b */ /* 0x000fe20000000012 */
[----:B------:R-:W-:Y:S01]  /*1ac0*/  MOV R20, R22 ;  /* 0x0000001600147202 */ /* 0x000fe20000000f00 */
[----:B------:R-:W-:Y:S01]  /*1ad0*/  IMAD.MOV.U32 R21, RZ, RZ, R23 ;  /* 0x000000ffff157224 */ /* 0x000fe200078e0017 */
[----:B------:R-:W-:Y:S08]  /*1ae0*/  @P0 BRA `(.L_x_451) ;  /* 0x00000000001c0947 */ /* 0x000ff00003800000 */
[----:B------:R-:W-:Y:S01]  /*1af0*/  IMAD.MOV.U32 R7, RZ, RZ, R22 ;  /* 0x000000ffff077224 */ /* 0x000fe200078e0016 */
[----:B------:R-:W-:Y:S01]  /*1b00*/  MOV R0, 0x1b50 ;  /* 0x00001b5000007802 */ /* 0x000fe20000000f00 */
[----:B------:R-:W-:Y:S02]  /*1b10*/  IMAD.MOV.U32 R6, RZ, RZ, R23 ;  /* 0x000000ffff067224 */ /* 0x000fe400078e0017 */
[----:B------:R-:W-:Y:S02]  /*1b20*/  IMAD.MOV.U32 R5, RZ, RZ, RZ ;  /* 0x000000ffff057224 */ /* 0x000fe400078e00ff */
[----:B------:R-:W-:-:S07]  /*1b30*/  IMAD.MOV.U32 R8, RZ, RZ, 0x3fe00000 ;  /* 0x3fe00000ff087424 */ /* 0x000fce00078e00ff */
[----:B------:R-:W-:Y:S05]  /*1b40*/  CALL.REL.NOINC `($__internal_7_$__cuda_sm20_div_rn_f64_full) ;  /* 0x0000002000b07944 */ /* 0x000fea0003c00000 */
[----:B------:R-:W-:-:S07]  /*1b50*/  IMAD.MOV.U32 R7, RZ, RZ, R5 ;  /* 0x000000ffff077224 */ /* 0x000fce00078e0005 */
.L_x_451:
[----:B------:R-:W-:Y:S05]  /*1b60*/  BSYNC.RECONVERGENT B2 ;  /* 0x0000000000027941 */ /* 0x000fea0003800200 */
.L_x_450:
[----:B------:R-:W-:-:S08]  /*1b70*/  DADD R18, R18, R6 ;  /* 0x0000000012127229 */ /* 0x000fd00000000006 */
[----:B------:R-:W-:-:S14]  /*1b80*/  DSETP.GT.AND P0, PT, R18, R16, PT ;  /* 0x000000101200722a */ /* 0x000fdc0003f04000 */
[----:B------:R-:W-:Y:S05]  /*1b90*/  @!P0 BRA `(.L_x_433) ;  /* 0x00000004003c8947 */ /* 0x000fea0003800000 */
[----:B------:R-:W-:Y:S01]  /*1ba0*/  IMAD.MOV.U32 R18, RZ, RZ, R16 ;  /* 0x000000ffff127224 */ /* 0x000fe200078e0010 */
[----:B------:R-:W-:Y:S01]  /*1bb0*/  MOV R19, R17 ;  /* 0x0000001100137202 */ /* 0x000fe20000000f00 */
[----:B------:R-:W-:Y:S06]  /*1bc0*/  BRA `(.L_x_433) ;  /* 0x0000000400307947 */ /* 0x000fec0003800000 */
.L_x_447:
        /* <DEDUP_REMOVED lines=21> */
.L_x_453:
[----:B------:R-:W-:Y:S05]  /*1d20*/  BSYNC.RECONVERGENT B0 ;  /* 0x0000000000007941 */ /* 0x000fea0003800200 */
.L_x_452:
        /* <DEDUP_REMOVED lines=31> */
.L_x_455:
[----:B------:R-:W-:Y:S05]  /*1f20*/  BSYNC.RECONVERGENT B2 ;  /* 0x0000000000027941 */ /* 0x000fea0003800200 */
.L_x_454:
        /* <DEDUP_REMOVED lines=21> */
[----:B------:R-:W-:-:S11]  /*2080*/  DMUL R18, R16, R16 ;  /* 0x0000001010127228 */ /* 0x000fd60000000000 */
.L_x_433:
[----:B------:R-:W-:Y:S05]  /*2090*/  BSYNC.RECONVERGENT B1 ;  /* 0x0000000000017941 */ /* 0x000fea0003800200 */
.L_x_432:
[----:B------:R-:W-:Y:S01]  /*20a0*/  DSETP.NEU.AND P0, PT, R2, RZ, PT ;  /* 0x000000ff0200722a */ /* 0x000fe20003f0d000 */
[----:B------:R-:W-:Y:S01]  /*20b0*/  BSSY.RECONVERGENT B0, `(.L_x_456) ;  /* 0x0000031000007945 */ /* 0x000fe20003800200 */
[----:B-----5:R-:W-:Y:S02]  /*20c0*/  CS2R R22, SRZ ;  /* 0x0000000000167805 */ /* 0x020fe4000001ff00 */
[----:B------:R-:W-:Y:S02]  /*20d0*/  CS2R R24, SRZ ;  /* 0x0000000000187805 */ /* 0x000fe4000001ff00 */
[----:B------:R-:W-:Y:S02]  /*20e0*/  CS2R R6, SRZ ;  /* 0x0000000000067805 */ /* 0x000fe4000001ff00 */
[----:B------:R-:W-:-:S06]  /*20f0*/  CS2R R8, SRZ ;  /* 0x0000000000087805 */ /* 0x000fcc000001ff00 */
[----:B------:R-:W-:Y:S05]  /*2100*/  @!P0 BRA `(.L_x_457) ;  /* 0x0000000000ac8947 */ /* 0x000fea0003800000 */
[----:B------:R-:W0:Y:S02]  /*2110*/  LDC.64 R28, c[0x4][0x10] ;  /* 0x01000400ff1c7b82 */ /* 0x000e240000000a00 */
[----:B0-----:R-:W2:Y:S02]  /*2120*/  LDG.E R28, desc[UR4][R28.64] ;  /* 0x000000041c1c7981 */ /* 0x001ea4000c1e1900 */
[----:B--2---:R-:W-:-:S13]  /*2130*/  ISETP.NE.AND P0, PT, R28, 0x1, PT ;  /* 0x000000011c00780c */ /* 0x004fda0003f05270 */
[----:B------:R-:W-:Y:S05]  /*2140*/  @P0 BRA `(.L_x_457) ;  /* 0x00000000009c0947 */ /* 0x000fea0003800000 */
[----:B------:R-:W0:Y:S01]  /*2150*/  LDC.64 R6, c[0x0][0x448] ;  /* 0x00011200ff067b82 */ /* 0x000e220000000a00 */
[----:B------:R-:W2:Y:S07]  /*2160*/  LDG.E.64 R26, desc[UR4][R26.64] ;  /* 0x000000041a1a7981 */ /* 0x000eae000c1e1b00 */
[----:B------:R-:W1:Y:S08]  /*2170*/  LDC.64 R22, c[0x0][0x458] ;  /* 0x00011600ff167b82 */ /* 0x000e700000000a00 */
[----:B------:R-:W3:Y:S01]  /*2180*/  LDC.64 R30, c[0x0][0x460] ;  /* 0x00011800ff1e7b82 */ /* 0x000ee20000000a00 */
[----:B0-----:R-:W-:-:S07]  /*2190*/  IMAD.WIDE.U32 R6, R11, 0x8, R6 ;  /* 0x000000080b067825 */ /* 0x001fce00078e0006 */
[----:B------:R-:W0:Y:S01]  /*21a0*/  LDC.64 R8, c[0x0][0x450] ;  /* 0x00011400ff087b82 */ /* 0x000e220000000a00 */
[----:B------:R-:W4:Y:S01]  /*21b0*/  LDG.E.64 R6, desc[UR4][R6.64] ;  /* 0x0000000406067981 */ /* 0x000f22000c1e1b00 */
[----:B--2---:R-:W-:Y:S01]  /*21c0*/  F2I.F64.TRUNC R5, R26 ;  /* 0x0000001a00057311 */ /* 0x004fe2000030d100 */
[----:B----4-:R-:W-:-:S07]  /*21d0*/  DADD R10, R6, -1.5 ;  /* 0xbff80000060a7429 */ /* 0x010fce0000000000 */
[----:B------:R-:W2:Y:S02]  /*21e0*/  F2I.F64.TRUNC R0, R10 ;  /* 0x0000000a00007311 */ /* 0x000ea4000030d100 */
[C---:B--2---:R-:W-:Y:S02]  /*21f0*/  ISETP.NE.AND P0, PT, R0.reuse, 0x3a, PT ;  /* 0x0000003a0000780c */ /* 0x044fe40003f05270 */
[----:B------:R-:W-:-:S04]  /*2200*/  VIMNMX.U32 R0, PT, PT, R0, 0x1, !PT ;  /* 0x0000000100007848 */ /* 0x000fc80007fe0000 */
[----:B------:R-:W-:-:S05]  /*2210*/  SEL R0, R0, 0x39, P0 ;  /* 0x0000003900007807 */ /* 0x000fca0000000000 */
[----:B------:R-:W-:-:S04]  /*2220*/  IMAD R5, R5, 0x3a, R0 ;  /* 0x0000003a05057824 */ /* 0x000fc800078e0200 */
[----:B------:R-:W-:-:S04]  /*2230*/  VIADD R5, R5, 0xfffffc60 ;  /* 0xfffffc6005057836 */ /* 0x000fc80000000000 */
[----:B-1----:R-:W-:-:S06]  /*2240*/  IMAD.WIDE R6, R5, 0x8, R22 ;  /* 0x0000000805067825 */ /* 0x002fcc00078e0216 */
[----:B------:R-:W2:Y:S01]  /*2250*/  LDG.E.64 R6, desc[UR4][R6.64+-0x8] ;  /* 0xfffff80406067981 */ /* 0x000ea2000c1e1b00 */
[----:B---3--:R-:W-:-:S05]  /*2260*/  IMAD.WIDE R30, R5, 0x8, R30 ;  /* 0x00000008051e7825 */ /* 0x008fca00078e021e */
[----:B------:R-:W3:Y:S01]  /*2270*/  LDG.E.64 R22, desc[UR4][R30.64+-0x8] ;  /* 0xfffff8041e167981 */ /* 0x000ee2000c1e1b00 */
[----:B0-----:R-:W-:-:S03]  /*2280*/  IMAD.WIDE R26, R5, 0x8, R8 ;  /* 0x00000008051a7825 */ /* 0x001fc600078e0208 */
[----:B------:R-:W3:Y:S04]  /*2290*/  LDG.E.64 R32, desc[UR4][R30.64] ;  /* 0x000000041e207981 */ /* 0x000ee8000c1e1b00 */
[----:B------:R-:W4:Y:S04]  /*22a0*/  LDG.E.64 R8, desc[UR4][R26.64+-0x8] ;  /* 0xfffff8041a087981 */ /* 0x000f28000c1e1b00 */
[----:B------:R-:W4:Y:S01]  /*22b0*/  LDG.E.64 R28, desc[UR4][R26.64] ;  /* 0x000000041a1c7981 */ /* 0x000f22000c1e1b00 */
[----:B------:R-:W-:-:S04]  /*22c0*/  I2FP.F32.S32 R0, R0 ;  /* 0x0000000000007245 */ /* 0x000fc80000201400 */
[----:B------:R-:W0:Y:S02]  /*22d0*/  F2F.F64.F32 R24, R0 ;  /* 0x0000000000187310 */ /* 0x000e240000201800 */
[----:B0-----:R-:W-:-:S08]  /*22e0*/  DADD R24, R10, -R24 ;  /* 0x000000000a187229 */ /* 0x001fd00000000818 */
[----:B------:R-:W-:Y:S02]  /*22f0*/  DSETP.GEU.AND P1, PT, R24, RZ, PT ;  /* 0x000000ff1800722a */ /* 0x000fe40003f2e000 */
[----:B--2---:R-:W-:-:S08]  /*2300*/  DADD R10, R6, -R6 ;  /* 0x00000000060a7229 */ /* 0x004fd00000000806 */
[----:B------:R-:W-:Y:S02]  /*2310*/  DFMA R10, R24, R10, R6 ;  /* 0x0000000a180a722b */ /* 0x000fe40000000006 */
[----:B---3--:R-:W-:-:S06]  /*2320*/  DADD R32, -R22, R32 ;  /* 0x0000000016207229 */ /* 0x008fcc0000000120 */
[----:B------:R-:W-:Y:S02]  /*2330*/  DSETP.GT.AND P0, PT, R10, 1, PT ;  /* 0x3ff000000a00742a */ /* 0x000fe40003f04000 */
[----:B----4-:R-:W-:Y:S02]  /*2340*/  DADD R28, -R8, R28 ;  /* 0x00000000081c7229 */ /* 0x010fe4000000011c */
[C---:B------:R-:W-:Y:S02]  /*2350*/  DFMA R22, R24.reuse, R32, R22 ;  /* 0x000000201816722b */ /* 0x040fe40000000016 */
[----:B------:R-:W-:Y:S02]  /*2360*/  FSEL R5, R6, R10, P0 ;  /* 0x0000000a06057208 */ /* 0x000fe40000000000 */
[----:B------:R-:W-:Y:S02]  /*2370*/  FSEL R7, R7, R11, P0 ;  /* 0x0000000b07077208 */ /* 0x000fe40000000000 */
[----:B------:R-:W-:-:S02]  /*2380*/  DFMA R8, R24, R28, R8 ;  /* 0x0000001c1808722b */ /* 0x000fc40000000008 */
[----:B------:R-:W-:Y:S01]  /*2390*/  DMUL R24, R22, R22 ;  /* 0x0000001616187228 */ /* 0x000fe20000000000 */
[----:B------:R-:W-:Y:S02]  /*23a0*/  FSEL R6, R5, R10, !P1 ;  /* 0x0000000a05067208 */ /* 0x000fe40004800000 */
[----:B------:R-:W-:-:S08]  /*23b0*/  FSEL R7, R7, R11, !P1 ;  /* 0x0000000b07077208 */ /* 0x000fd00004800000 */
.L_x_457:
[----:B------:R-:W-:Y:S05]  /*23c0*/  BSYNC.RECONVERGENT B0 ;  /* 0x0000000000007941 */ /* 0x000fea0003800200 */
.L_x_456:
[----:B------:R-:W-:Y:S01]  /*23d0*/  DFMA R26, -R6, R24, 1 ;  /* 0x3ff00000061a742b */ /* 0x000fe20000000118 */
[----:B------:R-:W-:Y:S01]  /*23e0*/  IMAD.MOV.U32 R10, RZ, RZ, 0x1 ;  /* 0x00000001ff0a7424 */ /* 0x000fe200078e00ff */
[----:B------:R-:W-:Y:S01]  /*23f0*/  DMUL R34, R34, R36 ;  /* 0x0000002422227228 */ /* 0x000fe20000000000 */
[----:B------:R-:W-:Y:S01]  /*2400*/  BSSY.RECONVERGENT B1, `(.L_x_458) ;  /* 0x000001b000017945 */ /* 0x000fe20003800200 */
[----:B------:R-:W-:Y:S02]  /*2410*/  DMUL R36, R2, R8 ;  /* 0x0000000802247228 */ /* 0x000fe40000000000 */
[----:B------:R-:W0:Y:S06]  /*2420*/  MUFU.RCP64H R11, R27 ;  /* 0x0000001b000b7308 */ /* 0x000e2c0000001800 */
[----:B------:R-:W-:-:S07]  /*2430*/  DADD R8, R36, R34 ;  /* 0x0000000024087229 */ /* 0x000fce0000000022 */
[----:B------:R1:W-:Y:S01]  /*2440*/  STG.E.64 desc[UR4][R12.64], R8 ;  /* 0x000000080c007986 */ /* 0x0003e2000c101b04 */
[----:B0-----:R-:W-:-:S08]  /*2450*/  DFMA R28, -R26, R10, 1 ;  /* 0x3ff000001a1c742b */ /* 0x001fd0000000010a */
[----:B------:R-:W-:-:S08]  /*2460*/  DFMA R28, R28, R28, R28 ;  /* 0x0000001c1c1c722b */ /* 0x000fd0000000001c */
[----:B------:R-:W-:Y:S02]  /*2470*/  DFMA R10, R10, R28, R10 ;  /* 0x0000001c0a0a722b */ /* 0x000fe4000000000a */
[----:B------:R-:W-:-:S06]  /*2480*/  DADD R28, -R24, 1 ;  /* 0x3ff00000181c7429 */ /* 0x000fcc0000000100 */
[----:B------:R-:W-:Y:S02]  /*2490*/  DFMA R30, -R26, R10, 1 ;  /* 0x3ff000001a1e742b */ /* 0x000fe4000000010a */
[----:B------:R-:W-:-:S06]  /*24a0*/  DMUL R6, R28, R6 ;  /* 0x000000061c067228 */ /* 0x000fcc0000000000 */
[----:B------:R-:W-:-:S04]  /*24b0*/  DFMA R30, R10, R30, R10 ;  /* 0x0000001e0a1e722b */ /* 0x000fc8000000000a */
[----:B------:R-:W-:-:S04]  /*24c0*/  FSETP.GEU.AND P1, PT, |R7|, 6.5827683646048100446e-37, PT ;  /* 0x036000000700780b */ /* 0x000fc80003f2e200 */
        /* <DEDUP_REMOVED lines=8> */
[----:B------:R-:W-:Y:S01]  /*2550*/  MOV R0, 0x2590 ;  /* 0x0000259000007802 */ /* 0x000fe20000000f00 */
[----:B------:R-:W-:Y:S02]  /*2560*/  IMAD.MOV.U32 R7, RZ, RZ, R26 ;  /* 0x000000ffff077224 */ /* 0x000fe400078e001a */
[----:B------:R-:W-:-:S07]  /*2570*/  IMAD.MOV.U32 R6, RZ, RZ, R27 ;  /* 0x000000ffff067224 */ /* 0x000fce00078e001b */
[----:B------:R-:W-:Y:S05]  /*2580*/  CALL.REL.NOINC `($__internal_7_$__cuda_sm20_div_rn_f64_full) ;  /* 0x0000001800207944 */ /* 0x000fea0003c00000 */
[----:B------:R-:W-:Y:S02]  /*2590*/  IMAD.MOV.U32 R2, RZ, RZ, R6 ;  /* 0x000000ffff027224 */ /* 0x000fe400078e0006 */
[----:B------:R-:W-:-:S07]  /*25a0*/  IMAD.MOV.U32 R3, RZ, RZ, R5 ;  /* 0x000000ffff037224 */ /* 0x000fce00078e0005 */
.L_x_459:
[----:B------:R-:W-:Y:S05]  /*25b0*/  BSYNC.RECONVERGENT B1 ;  /* 0x0000000000017941 */ /* 0x000fea0003800200 */
.L_x_458:
[----:B------:R-:W-:Y:S01]  /*25c0*/  DFMA R12, -R20, R18, 1 ;  /* 0x3ff00000140c742b */ /* 0x000fe20000000112 */
[----:B------:R-:W-:Y:S01]  /*25d0*/  IMAD.MOV.U32 R6, RZ, RZ, 0x1 ;  /* 0x00000001ff067424 */ /* 0x000fe200078e00ff */
[----:B------:R-:W-:Y:S01]  /*25e0*/  DADD R38, -R18, 1 ;  /* 0x3ff0000012267429 */ /* 0x000fe20000000100 */
[----:B------:R-:W-:Y:S01]  /*25f0*/  BSSY.RECONVERGENT B1, `(.L_x_460) ;  /* 0x0000017000017945 */ /* 0x000fe20003800200 */
[----:B------:R-:W-:Y:S02]  /*2600*/  DMUL R26, R36, R26 ;  /* 0x0000001a241a7228 */ /* 0x000fe40000000000 */
[----:B------:R-:W0:Y:S04]  /*2610*/  MUFU.RCP64H R7, R13 ;  /* 0x0000000d00077308 */ /* 0x000e280000001800 */
        /* <DEDUP_REMOVED lines=20> */
.L_x_461:
[----:B------:R-:W-:Y:S05]  /*2760*/  BSYNC.RECONVERGENT B1 ;  /* 0x0000000000017941 */ /* 0x000fea0003800200 */
.L_x_460:
[----:B------:R-:W-:Y:S01]  /*2770*/  DMUL R12, R34, R12 ;  /* 0x0000000c220c7228 */ /* 0x000fe20000000000 */
[----:B------:R-:W-:Y:S01]  /*2780*/  IMAD.MOV.U32 R10, RZ, RZ, 0x1 ;  /* 0x00000001ff0a7424 */ /* 0x000fe200078e00ff */
[----:B------:R-:W-:Y:S06]  /*2790*/  BSSY.RECONVERGENT B1, `(.L_x_462) ;  /* 0x0000020000017945 */ /* 0x000fec0003800200 */
[----:B------:R-:W-:Y:S02]  /*27a0*/  DADD R8, R26, R12 ;  /* 0x000000001a087229 */ /* 0x000fe4000000000c */
[----:B------:R-:W-:-:S02]  /*27b0*/  DMUL R6, R12, R6 ;  /* 0x000000060c067228 */ /* 0x000fc40000000000 */
[----:B------:R-:W-:-:S04]  /*27c0*/  DMUL R26, R26, R2 ;  /* 0x000000021a1a7228 */ /* 0x000fc80000000000 */
[----:B------:R-:W-:-:S06]  /*27d0*/  DSETP.NEU.AND P0, PT, R8, RZ, PT ;  /* 0x000000ff0800722a */ /* 0x000fcc0003f0d000 */
[----:B------:R-:W-:Y:S02]  /*27e0*/  FSEL R9, R9, 1.9187734734416039828e-10, P0 ;  /* 0x2f52f8ac09097808 */ /* 0x000fe40000000000 */
[----:B------:R-:W-:Y:S01]  /*27f0*/  FSEL R8, R8, 6.6361676265411237405e-25, P0 ;  /* 0x174d612308087808 */ /* 0x000fe20000000000 */
[----:B------:R-:W-:Y:S01]  /*2800*/  DSETP.NEU.AND P0, PT, R6, RZ, PT ;  /* 0x000000ff0600722a */ /* 0x000fe20003f0d000 */
[----:B------:R-:W0:Y:S03]  /*2810*/  MUFU.RCP64H R11, R9 ;  /* 0x00000009000b7308 */ /* 0x000e260000001800 */
[----:B------:R1:W-:Y:S02]  /*2820*/  STG.E.64 desc[UR4][R14.64], R8 ;  /* 0x000000080e007986 */ /* 0x0003e4000c101b04 */
[----:B------:R-:W-:Y:S02]  /*2830*/  FSEL R12, R6, 6.6361676265411237405e-25, P0 ;  /* 0x174d6123060c7808 */ /* 0x000fe40000000000 */
[----:B------:R-:W-:-:S06]  /*2840*/  FSEL R13, R7, 1.9187734734416039828e-10, P0 ;  /* 0x2f52f8ac070d7808 */ /* 0x000fcc0000000000 */
[----:B------:R-:W-:Y:S02]  /*2850*/  DADD R2, R26, R12 ;  /* 0x000000001a027229 */ /* 0x000fe4000000000c */
[----:B0-----:R-:W-:-:S08]  /*2860*/  DFMA R20, -R8, R10, 1 ;  /* 0x3ff000000814742b */ /* 0x001fd0000000010a */
[----:B------:R-:W-:Y:S01]  /*2870*/  FSETP.GEU.AND P1, PT, |R3|, 6.5827683646048100446e-37, PT ;  /* 0x036000000300780b */ /* 0x000fe20003f2e200 */
        /* <DEDUP_REMOVED lines=15> */
[----:B------:R-:W-:Y:S05]  /*2970*/  CALL.REL.NOINC `($__internal_7_$__cuda_sm20_div_rn_f64_full) ;  /* 0x0000001400247944 */ /* 0x000fea0003c00000 */
[----:B------:R-:W-:-:S07]  /*2980*/  IMAD.MOV.U32 R7, RZ, RZ, R5 ;  /* 0x000000ffff077224 */ /* 0x000fce00078e0005 */
.L_x_463:
[----:B------:R-:W-:Y:S05]  /*2990*/  BSYNC.RECONVERGENT B1 ;  /* 0x0000000000017941 */ /* 0x000fea0003800200 */
.L_x_462:
[----:B------:R-:W0:Y:S08]  /*29a0*/  LDC.64 R8, c[0x0][0x3b0] ;  /* 0x0000ec00ff087b82 */ /* 0x000e300000000a00 */
[----:B------:R-:W1:Y:S01]  /*29b0*/  LDC.64 R10, c[0x4][0x8] ;  /* 0x01000200ff0a7b82 */ /* 0x000e620000000a00 */
[----:B0-----:R-:W-:-:S05]  /*29c0*/  IMAD.WIDE.U32 R8, R4, 0x8, R8 ;  /* 0x0000000804087825 */ /* 0x001fca00078e0008 */
[----:B------:R0:W-:Y:S04]  /*29d0*/  STG.E.64 desc[UR4][R8.64], R6 ;  /* 0x0000000608007986 */ /* 0x0001e8000c101b04 */
[----:B-1----:R-:W2:Y:S02]  /*29e0*/  LDG.E R10, desc[UR4][R10.64] ;  /* 0x000000040a0a7981 */ /* 0x002ea4000c1e1900 */
[----:B--2---:R-:W-:-:S13]  /*29f0*/  ISETP.NE.AND P0, PT, R10, 0x3, PT ;  /* 0x000000030a00780c */ /* 0x004fda0003f05270 */
[----:B0-----:R-:W-:Y:S05]  /*2a00*/  @P0 BRA `(.L_x_464) ;  /* 0x0000000800180947 */ /* 0x001fea0003800000 */
[----:B------:R-:W-:Y:S01]  /*2a10*/  DADD R6, -RZ, |R22| ;  /* 0x00000000ff067229 */ /* 0x000fe20000000516 */
[----:B------:R-:W-:Y:S01]  /*2a20*/  BSSY.RECONVERGENT B0, `(.L_x_465) ;  /* 0x0000005000007945 */ /* 0x000fe20003800200 */
[----:B------:R-:W-:-:S08]  /*2a30*/  MOV R0, 0x2a70 ;  /* 0x00002a7000007802 */ /* 0x000fd00000000f00 */
[----:B------:R-:W-:Y:S02]  /*2a40*/  IMAD.MOV.U32 R30, RZ, RZ, R6 ;  /* 0x000000ffff1e7224 */ /* 0x000fe400078e0006 */
[----:B------:R-:W-:-:S07]  /*2a50*/  IMAD.MOV.U32 R5, RZ, RZ, R7 ;  /* 0x000000ffff057224 */ /* 0x000fce00078e0007 */
[----:B------:R-:W-:Y:S05]  /*2a60*/  CALL.REL.NOINC `($_Z9cldprmc_dPdS_S_S_S_S_S_S_S_S_S_S_S_S_S_S_S_S_S_S_S_S_S_S_S_S_S_S_S_$__internal_accurate_pow) ;  /* 0x0000001800807944 */ /* 0x000fea0003c00000 */
[----:B------:R-:W-:Y:S05]  /*2a70*/  BSYNC.RECONVERGENT B0 ;  /* 0x0000000000007941 */ /* 0x000fea0003800200 */
.L_x_465:
[----:B------:R-:W0:Y:S01]  /*2a80*/  MUFU.RCP64H R11, R29 ;  /* 0x0000001d000b7308 */ /* 0x000e220000001800 */
[C---:B------:R-:W-:Y:S01]  /*2a90*/  DADD R8, R22.reuse, 1 ;  /* 0x3ff0000016087429 */ /* 0x040fe20000000000 */
[----:B------:R-:W-:Y:S01]  /*2aa0*/  IMAD.MOV.U32 R10, RZ, RZ, 0x1 ;  /* 0x00000001ff0a7424 */ /* 0x000fe200078e00ff */
[C---:B------:R-:W-:Y:S01]  /*2ab0*/  DSETP.NEU.AND P2, PT, R22.reuse, RZ, PT ;  /* 0x000000ff1600722a */ /* 0x040fe20003f4d000 */
[----:B------:R-:W-:Y:S01]  /*2ac0*/  IMAD.MOV.U32 R7, RZ, RZ, R5 ;  /* 0x000000ffff077224 */ /* 0x000fe200078e0005 */
[----:B------:R-:W-:Y:S01]  /*2ad0*/  ISETP.GE.AND P0, PT, R23, RZ, PT ;  /* 0x000000ff1700720c */ /* 0x000fe20003f06270 */
[----:B------:R-:W-:Y:S01]  /*2ae0*/  BSSY.RECONVERGENT B0, `(.L_x_466) ;  /* 0x0000014000007945 */ /* 0x000fe20003800200 */
[----:B------:R-:W-:-:S03]  /*2af0*/  DSETP.NEU.AND P1, PT, R22, 1, PT ;  /* 0x3ff000001600742a */ /* 0x000fc60003f2d000 */
[----:B------:R-:W-:Y:S01]  /*2b00*/  DADD R20, -RZ, -R6 ;  /* 0x00000000ff147229 */ /* 0x000fe20000000906 */
[----:B------:R-:W-:-:S04]  /*2b10*/  LOP3.LUT R8, R9, 0x7ff00000, RZ, 0xc0, !PT ;  /* 0x7ff0000009087812 */ /* 0x000fc800078ec0ff */
[----:B------:R-:W-:Y:S01]  /*2b20*/  ISETP.NE.AND P3, PT, R8, 0x7ff00000, PT ;  /* 0x7ff000000800780c */ /* 0x000fe20003f65270 */
[----:B0-----:R-:W-:-:S04]  /*2b30*/  DFMA R14, -R28, R10, 1 ;  /* 0x3ff000001c0e742b */ /* 0x001fc8000000010a */
[----:B------:R-:W-:Y:S02]  /*2b40*/  FSEL R6, R20, R6, !P0 ;  /* 0x0000000614067208 */ /* 0x000fe40004000000 */
[----:B------:R-:W-:Y:S01]  /*2b50*/  FSEL R7, R21, R5, !P0 ;  /* 0x0000000515077208 */ /* 0x000fe20004000000 */
[----:B------:R-:W-:Y:S01]  /*2b60*/  @!P2 IMAD.MOV.U32 R7, RZ, RZ, R23 ;  /* 0x000000ffff07a224 */ /* 0x000fe200078e0017 */
[----:B------:R-:W-:Y:S01]  /*2b70*/  @!P2 MOV R6, RZ ;  /* 0x000000ff0006a202 */ /* 0x000fe20000000f00 */
[----:B------:R-:W-:-:S08]  /*2b80*/  DFMA R14, R14, R14, R14 ;  /* 0x0000000e0e0e722b */ /* 0x000fd0000000000e */
[----:B------:R-:W-:Y:S01]  /*2b90*/  DFMA R14, R10, R14, R10 ;  /* 0x0000000e0a0e722b */ /* 0x000fe2000000000a */
[----:B------:R-:W-:Y:S10]  /*2ba0*/  @P3 BRA `(.L_x_467) ;  /* 0x00000000001c3947 */ /* 0x000ff40003800000 */
[----:B------:R-:W-:-:S14]  /*2bb0*/  DSETP.NAN.AND P2, PT, R22, R22, PT ;  /* 0x000000161600722a */ /* 0x000fdc0003f48000 */
[----:B------:R-:W-:Y:S01]  /*2bc0*/  @P2 DADD R6, R22, 1 ;  /* 0x3ff0000016062429 */ /* 0x000fe20000000000 */
[----:B------:R-:W-:Y:S10]  /*2bd0*/  @P2 BRA `(.L_x_467) ;  /* 0x0000000000102947 */ /* 0x000ff40003800000 */
[----:B------:R-:W-:-:S14]  /*2be0*/  DSETP.NEU.AND P2, PT, |R22|, +INF , PT ;  /* 0x7ff000001600742a */ /* 0x000fdc0003f4d200 */
[----:B------:R-:W-:Y:S02]  /*2bf0*/  @!P2 IMAD.MOV.U32 R0, RZ, RZ, -0x100000 ;  /* 0xfff00000ff00a424 */ /* 0x000fe400078e00ff */
[----:B------:R-:W-:-:S03]  /*2c00*/  @!P2 IMAD.MOV.U32 R6, RZ, RZ, RZ ;  /* 0x000000ffff06a224 */ /* 0x000fc600078e00ff */
[----:B------:R-:W-:-:S07]  /*2c10*/  @!P2 SEL R7, R0, 0x7ff00000, !P0 ;  /* 0x7ff000000007a807 */ /* 0x000fce0004000000 */
.L_x_467:
[----:B------:R-:W-:Y:S05]  /*2c20*/  BSYNC.RECONVERGENT B0 ;  /* 0x0000000000007941 */ /* 0x000fea0003800200 */
.L_x_466:
[----:B------:R-:W-:Y:S01]  /*2c30*/  FSEL R8, R6, RZ, P1 ;  /* 0x000000ff06087208 */ /* 0x000fe20000800000 */
[----:B------:R-:W-:Y:S01]  /*2c40*/  BSSY.RECONVERGENT B1, `(.L_x_468) ;  /* 0x0000015000017945 */ /* 0x000fe20003800200 */
[----:B------:R-:W-:Y:S01]  /*2c50*/  FSEL R9, R7, 1.875, P1 ;  /* 0x3ff0000007097808 */ /* 0x000fe20000800000 */
[----:B------:R-:W-:-:S05]  /*2c60*/  DFMA R6, -R28, R14, 1 ;  /* 0x3ff000001c06742b */ /* 0x000fca000000010e */
[----:B------:R-:W-:-:S03]  /*2c70*/  DADD R24, -R24, R8 ;  /* 0x0000000018187229 */ /* 0x000fc60000000108 */
[----:B------:R-:W-:-:S05]  /*2c80*/  DFMA R6, R14, R6, R14 ;  /* 0x000000060e06722b */ /* 0x000fca000000000e */
[----:B------:R-:W-:-:S08]  /*2c90*/  DMUL R24, R26, R24 ;  /* 0x000000181a187228 */ /* 0x000fd00000000000 */
        /* <DEDUP_REMOVED lines=13> */
[----:B------:R-:W-:Y:S02]  /*2d70*/  IMAD.MOV.U32 R14, RZ, RZ, R6 ;  /* 0x000000ffff0e7224 */ /* 0x000fe400078e0006 */
[----:B------:R-:W-:-:S07]  /*2d80*/  IMAD.MOV.U32 R15, RZ, RZ, R5 ;  /* 0x000000ffff0f7224 */ /* 0x000fce00078e0005 */
.L_x_469:
[----:B------:R-:W-:Y:S05]  /*2d90*/  BSYNC.RECONVERGENT B1 ;  /* 0x0000000000017941 */ /* 0x000fea0003800200 */
.L_x_468:
[----:B------:R-:W0:Y:S01]  /*2da0*/  MUFU.RCP64H R7, R39 ;  /* 0x0000002700077308 */ /* 0x000e220000001800 */
[----:B------:R-:W-:Y:S01]  /*2db0*/  IMAD.MOV.U32 R6, RZ, RZ, 0x1 ;  /* 0x00000001ff067424 */ /* 0x000fe200078e00ff */
[----:B------:R-:W-:Y:S01]  /*2dc0*/  DADD R18, -R18, R16 ;  /* 0x0000000012127229 */ /* 0x000fe20000000110 */
[----:B------:R-:W-:Y:S09]  /*2dd0*/  BSSY.RECONVERGENT B1, `(.L_x_470) ;  /* 0x0000015000017945 */ /* 0x000ff20003800200 */
        /* <DEDUP_REMOVED lines=20> */
.L_x_471:
[----:B------:R-:W-:Y:S05]  /*2f20*/  BSYNC.RECONVERGENT B1 ;  /* 0x0000000000017941 */ /* 0x000fea0003800200 */
.L_x_470:
[----:B------:R-:W-:Y:S01]  /*2f30*/  DADD R6, -RZ, |R16| ;  /* 0x00000000ff067229 */ /* 0x000fe20000000510 */
[----:B------:R-:W-:Y:S01]  /*2f40*/  BSSY.RECONVERGENT B0, `(.L_x_472) ;  /* 0x0000005000007945 */ /* 0x000fe20003800200 */
[----:B------:R-:W-:-:S08]  /*2f50*/  MOV R0, 0x2f90 ;  /* 0x00002f9000007802 */ /* 0x000fd00000000f00 */
[----:B------:R-:W-:Y:S02]  /*2f60*/  IMAD.MOV.U32 R30, RZ, RZ, R6 ;  /* 0x000000ffff1e7224 */ /* 0x000fe400078e0006 */
[----:B------:R-:W-:-:S07]  /*2f70*/  IMAD.MOV.U32 R5, RZ, RZ, R7 ;  /* 0x000000ffff057224 */ /* 0x000fce00078e0007 */
[----:B------:R-:W-:Y:S05]  /*2f80*/  CALL.REL.NOINC `($_Z9cldprmc_dPdS_S_S_S_S_S_S_S_S_S_S_S_S_S_S_S_S_S_S_S_S_S_S_S_S_S_S_S_$__internal_accurate_pow) ;  /* 0x0000001400387944 */ /* 0x000fea0003c00000 */
[----:B------:R-:W-:Y:S05]  /*2f90*/  BSYNC.RECONVERGENT B0 ;  /* 0x0000000000007941 */ /* 0x000fea0003800200 */
.L_x_472:
[----:B------:R-:W0:Y:S01]  /*2fa0*/  MUFU.RCP64H R11, R3 ;  /* 0x00000003000b7308 */ /* 0x000e220000001800 */
[----:B------:R-:W-:Y:S01]  /*2fb0*/  VIADD R10, R3, 0x300402 ;  /* 0x00300402030a7836 */ /* 0x000fe20000000000 */
[C---:B------:R-:W-:Y:S01]  /*2fc0*/  DADD R8, R16.reuse, 1 ;  /* 0x3ff0000010087429 */ /* 0x040fe20000000000 */
[----:B------:R-:W-:Y:S01]  /*2fd0*/  IMAD.MOV.U32 R7, RZ, RZ, R5 ;  /* 0x000000ffff077224 */ /* 0x000fe200078e0005 */
[C---:B------:R-:W-:Y:S01]  /*2fe0*/  DSETP.NEU.AND P2, PT, R16.reuse, RZ, PT ;  /* 0x000000ff1000722a */ /* 0x040fe20003f4d000 */
[----:B------:R-:W-:Y:S01]  /*2ff0*/  ISETP.GE.AND P0, PT, R17, RZ, PT ;  /* 0x000000ff1100720c */ /* 0x000fe20003f06270 */
[----:B------:R-:W-:Y:S01]  /*3000*/  BSSY.RECONVERGENT B0, `(.L_x_473) ;  /* 0x0000015000007945 */ /* 0x000fe20003800200 */
[----:B------:R-:W-:Y:S02]  /*3010*/  DSETP.NEU.AND P1, PT, R16, 1, PT ;  /* 0x3ff000001000742a */ /* 0x000fe40003f2d000 */
[----:B------:R-:W-:-:S03]  /*3020*/  DADD R20, -RZ, -R6 ;  /* 0x00000000ff147229 */ /* 0x000fc60000000906 */
[----:B------:R-:W-:-:S04]  /*3030*/  LOP3.LUT R8, R9, 0x7ff00000, RZ, 0xc0, !PT ;  /* 0x7ff0000009087812 */ /* 0x000fc800078ec0ff */
[----:B------:R-:W-:Y:S01]  /*3040*/  ISETP.NE.AND P3, PT, R8, 0x7ff00000, PT ;  /* 0x7ff000000800780c */ /* 0x000fe20003f65270 */
[----:B0-----:R-:W-:Y:S02]  /*3050*/  DFMA R18, -R2, R10, 1 ;  /* 0x3ff000000212742b */ /* 0x001fe4000000010a */
[----:B------:R-:W-:Y:S02]  /*3060*/  FSEL R6, R20, R6, !P0 ;  /* 0x0000000614067208 */ /* 0x000fe40004000000 */
[----:B------:R-:W-:Y:S01]  /*3070*/  FSEL R7, R21, R5, !P0 ;  /* 0x0000000515077208 */ /* 0x000fe20004000000 */
[----:B------:R-:W-:Y:S01]  /*3080*/  @!P2 IMAD.MOV.U32 R7, RZ, RZ, R17 ;  /* 0x000000ffff07a224 */ /* 0x000fe200078e0011 */
[----:B------:R-:W-:Y:S02]  /*3090*/  @!P2 MOV R6, RZ ;  /* 0x000000ff0006a202 */ /* 0x000fe40000000f00 */
[----:B------:R-:W-:-:S08]  /*30a0*/  DFMA R18, R18, R18, R18 ;  /* 0x000000121212722b */ /* 0x000fd00000000012 */
[----:B------:R-:W-:-:S08]  /*30b0*/  DFMA R18, R10, R18, R10 ;  /* 0x000000120a12722b */ /* 0x000fd0000000000a */
[----:B------:R-:W-:Y:S01]  /*30c0*/  DFMA R8, -R2, R18, 1 ;  /* 0x3ff000000208742b */ /* 0x000fe20000000112 */
        /* <DEDUP_REMOVED lines=8> */
.L_x_474:
[----:B------:R-:W-:Y:S05]  /*3150*/  BSYNC.RECONVERGENT B0 ;  /* 0x0000000000007941 */ /* 0x000fea0003800200 */
.L_x_473:
[----:B------:R-:W-:Y:S01]  /*3160*/  FSETP.GEU.AND P0, PT, |R10|, 5.8789094863358348022e-39, PT ;  /* 0x004004020a00780b */ /* 0x000fe20003f0e200 */
[----:B------:R-:W-:Y:S01]  /*3170*/  BSSY.RECONVERGENT B0, `(.L_x_475) ;  /* 0x000000a000007945 */ /* 0x000fe20003800200 */
[----:B------:R-:W-:Y:S01]  /*3180*/  FSEL R6, R6, RZ, P1 ;  /* 0x000000ff06067208 */ /* 0x000fe20000800000 */
[----:B------:R-:W-:Y:S01]  /*3190*/  DFMA R8, R18, R8, R18 ;  /* 0x000000081208722b */ /* 0x000fe20000000012 */
[----:B------:R-:W-:-:S06]  /*31a0*/  FSEL R7, R7, 1.875, P1 ;  /* 0x3ff0000007077808 */ /* 0x000fcc0000800000 */
[----:B------:R-:W-:-:S03]  /*31b0*/  DFMA R12, R12, R6, R14 ;  /* 0x000000060c0c722b */ /* 0x000fc6000000000e */
[----:B------:R-:W-:Y:S08]  /*31c0*/  @P0 BRA `(.L_x_476) ;  /* 0x0000000000100947 */ /* 0x000ff00003800000 */
[----:B------:R-:W-:-:S05]  /*31d0*/  LOP3.LUT R0, R3, 0x7fffffff, RZ, 0xc0, !PT ;  /* 0x7fffffff03007812 */ /* 0x000fca00078ec0ff */
[----:B------:R-:W-:Y:S01]  /*31e0*/  VIADD R5, R0, 0xfff00000 ;  /* 0xfff0000000057836 */ /* 0x000fe20000000000 */
[----:B------:R-:W-:-:S07]  /*31f0*/  MOV R0, 0x3210 ;  /* 0x0000321000007802 */ /* 0x000fce0000000f00 */
[----:B------:R-:W-:Y:S05]  /*3200*/  CALL.REL.NOINC `($__internal_6_$__cuda_sm20_dblrcp_rn_slowpath_v3) ;  /* 0x00000008004c7944 */ /* 0x000fea0003c00000 */
.L_x_476:
[----:B------:R-:W-:Y:S05]  /*3210*/  BSYNC.RECONVERGENT B0 ;  /* 0x0000000000007941 */ /* 0x000fea0003800200 */
.L_x_475:
[----:B------:R-:W0:Y:S01]  /*3220*/  LDC.64 R2, c[0x0][0x3b8] ;  /* 0x0000ee00ff027b82 */ /* 0x000e220000000a00 */
[----:B------:R-:W-:Y:S01]  /*3230*/  DMUL R8, R12, R8 ;  /* 0x000000080c087228 */ /* 0x000fe20000000000 */
[----:B0-----:R-:W-:-:S06]  /*3240*/  IMAD.WIDE.U32 R2, R4, 0x8, R2 ;  /* 0x0000000804027825 */ /* 0x001fcc00078e0002 */
[----:B------:R-:W-:Y:S01]  /*3250*/  STG.E.64 desc[UR4][R2.64], R8 ;  /* 0x0000000802007986 */ /* 0x000fe2000c101b04 */
[----:B------:R-:W-:Y:S05]  /*3260*/  EXIT ;  /* 0x000000000000794d */ /* 0x000fea0003800000 */
.L_x_464:
[----:B------:R-:W-:Y:S01]  /*3270*/  DADD R6, -RZ, |R22| ;  /* 0x00000000ff067229 */ /* 0x000fe20000000516 */
[----:B------:R-:W-:Y:S01]  /*3280*/  BSSY.RECONVERGENT B0, `(.L_x_477) ;  /* 0x0000005000007945 */ /* 0x000fe20003800200 */
[----:B------:R-:W-:-:S08]  /*3290*/  MOV R0, 0x32d0 ;  /* 0x000032d000007802 */ /* 0x000fd00000000f00 */
[----:B------:R-:W-:Y:S02]  /*32a0*/  IMAD.MOV.U32 R30, RZ, RZ, R6 ;  /* 0x000000ffff1e7224 */ /* 0x000fe400078e0006 */
[----:B------:R-:W-:-:S07]  /*32b0*/  IMAD.MOV.U32 R5, RZ, RZ, R7 ;  /* 0x000000ffff057224 */ /* 0x000fce00078e0007 */
[----:B------:R-:W-:Y:S05]  /*32c0*/  CALL.REL.NOINC `($_Z9cldprmc_dPdS_S_S_S_S_S_S_S_S_S_S_S_S_S_S_S_S_S_S_S_S_S_S_S_S_S_S_S_$__internal_accurate_pow) ;  /* 0x0000001000687944 */ /* 0x000fea0003c00000 */
[----:B------:R-:W-:Y:S05]  /*32d0*/  BSYNC.RECONVERGENT B0 ;  /* 0x0000000000007941 */ /* 0x000fea0003800200 */
.L_x_477:
[----:B------:R-:W0:Y:S01]  /*32e0*/  MUFU.RCP64H R15, R29 ;  /* 0x0000001d000f7308 */ /* 0x000e220000001800 */
[C---:B------:R-:W-:Y:S01]  /*32f0*/  DADD R10, R22.reuse, 1 ;  /* 0x3ff00000160a7429 */ /* 0x040fe20000000000 */
[----:B------:R-:W-:Y:S01]  /*3300*/  MOV R14, 0x1 ;  /* 0x00000001000e7802 */ /* 0x000fe20000000f00 */
[----:B------:R-:W-:Y:S01]  /*3310*/  IMAD.MOV.U32 R7, RZ, RZ, R5 ;  /* 0x000000ffff077224 */ /* 0x000fe200078e0005 */
[C---:B------:R-:W-:Y:S01]  /*3320*/  DSETP.NEU.AND P2, PT, R22.reuse, RZ, PT ;  /* 0x000000ff1600722a */ /* 0x040fe20003f4d000 */
[----:B------:R-:W-:Y:S01]  /*3330*/  ISETP.GE.AND P0, PT, R23, RZ, PT ;  /* 0x000000ff1700720c */ /* 0x000fe20003f06270 */
[----:B------:R-:W-:Y:S01]  /*3340*/  BSSY.RECONVERGENT B0, `(.L_x_478) ;  /* 0x0000014000007945 */ /* 0x000fe20003800200 */
[----:B------:R-:W-:Y:S02]  /*3350*/  DSETP.NEU.AND P1, PT, R22, 1, PT ;  /* 0x3ff000001600742a */ /* 0x000fe40003f2d000 */
[----:B------:R-:W-:Y:S02]  /*3360*/  DADD R8, -RZ, -R6 ;  /* 0x00000000ff087229 */ /* 0x000fe40000000906 */
[----:B------:R-:W-:-:S04]  /*3370*/  LOP3.LUT R10, R11, 0x7ff00000, RZ, 0xc0, !PT ;  /* 0x7ff000000b0a7812 */ /* 0x000fc800078ec0ff */
[----:B------:R-:W-:Y:S01]  /*3380*/  ISETP.NE.AND P3, PT, R10, 0x7ff00000, PT ;  /* 0x7ff000000a00780c */ /* 0x000fe20003f65270 */
[----:B0-----:R-:W-:-:S03]  /*3390*/  DFMA R20, -R28, R14, 1 ;  /* 0x3ff000001c14742b */ /* 0x001fc6000000010e */
[----:B------:R-:W-:Y:S01]  /*33a0*/  FSEL R6, R8, R6, !P0 ;  /* 0x0000000608067208 */ /* 0x000fe20004000000 */
[----:B------:R-:W-:Y:S01]  /*33b0*/  @!P2 IMAD.MOV.U32 R6, RZ, RZ, RZ ;  /* 0x000000ffff06a224 */ /* 0x000fe200078e00ff */
[----:B------:R-:W-:Y:S01]  /*33c0*/  FSEL R7, R9, R5, !P0 ;  /* 0x0000000509077208 */ /* 0x000fe20004000000 */
[----:B------:R-:W-:Y:S02]  /*33d0*/  @!P2 IMAD.MOV.U32 R7, RZ, RZ, R23 ;  /* 0x000000ffff07a224 */ /* 0x000fe400078e0017 */
        /* <DEDUP_REMOVED lines=10> */
.L_x_479:
[----:B------:R-:W-:Y:S05]  /*3480*/  BSYNC.RECONVERGENT B0 ;  /* 0x0000000000007941 */ /* 0x000fea0003800200 */
.L_x_478:
[----:B------:R-:W-:Y:S01]  /*3490*/  FSEL R6, R6, RZ, P1 ;  /* 0x000000ff06067208 */ /* 0x000fe20000800000 */
[----:B------:R-:W-:Y:S01]  /*34a0*/  DFMA R8, -R28, R20, 1 ;  /* 0x3ff000001c08742b */ /* 0x000fe20000000114 */
[----:B------:R-:W-:Y:S01]  /*34b0*/  FSEL R7, R7, 1.875, P1 ;  /* 0x3ff0000007077808 */ /* 0x000fe20000800000 */
[----:B------:R-:W-:Y:S05]  /*34c0*/  BSSY.RECONVERGENT B1, `(.L_x_480) ;  /* 0x0000013000017945 */ /* 0x000fea0003800200 */
[----:B------:R-:W-:Y:S02]  /*34d0*/  DADD R24, -R24, R6 ;  /* 0x0000000018187229 */ /* 0x000fe40000000106 */
[----:B------:R-:W-:-:S06]  /*34e0*/  DFMA R8, R20, R8, R20 ;  /* 0x000000081408722b */ /* 0x000fcc0000000014 */
        /* <DEDUP_REMOVED lines=16> */
.L_x_481:
[----:B------:R-:W-:Y:S05]  /*35f0*/  BSYNC.RECONVERGENT B1 ;  /* 0x0000000000017941 */ /* 0x000fea0003800200 */
.L_x_480:
[----:B------:R-:W-:Y:S01]  /*3600*/  DADD R6, -RZ, |R16| ;  /* 0x00000000ff067229 */ /* 0x000fe20000000510 */
[----:B------:R-:W-:Y:S01]  /*3610*/  BSSY.RECONVERGENT B0, `(.L_x_482) ;  /* 0x0000005000007945 */ /* 0x000fe20003800200 */
[----:B------:R-:W-:-:S08]  /*3620*/  MOV R0, 0x3660 ;  /* 0x0000366000007802 */ /* 0x000fd00000000f00 */
[----:B------:R-:W-:Y:S02]  /*3630*/  IMAD.MOV.U32 R30, RZ, RZ, R6 ;  /* 0x000000ffff1e7224 */ /* 0x000fe400078e0006 */
[----:B------:R-:W-:-:S07]  /*3640*/  IMAD.MOV.U32 R5, RZ, RZ, R7 ;  /* 0x000000ffff057224 */ /* 0x000fce00078e0007 */
[----:B------:R-:W-:Y:S05]  /*3650*/  CALL.REL.NOINC `($_Z9cldprmc_dPdS_S_S_S_S_S_S_S_S_S_S_S_S_S_S_S_S_S_S_S_S_S_S_S_S_S_S_S_$__internal_accurate_pow) ;  /* 0x0000000c00847944 */ /* 0x000fea0003c00000 */
[----:B------:R-:W-:Y:S05]  /*3660*/  BSYNC.RECONVERGENT B0 ;  /* 0x0000000000007941 */ /* 0x000fea0003800200 */
.L_x_482:
        /* <DEDUP_REMOVED lines=26> */
.L_x_484:
[----:B------:R-:W-:Y:S05]  /*3810*/  BSYNC.RECONVERGENT B0 ;  /* 0x0000000000007941 */ /* 0x000fea0003800200 */
.L_x_483:
        /* <DEDUP_REMOVED lines=21> */
.L_x_486:
[----:B------:R-:W-:Y:S05]  /*3970*/  BSYNC.RECONVERGENT B1 ;  /* 0x0000000000017941 */ /* 0x000fea0003800200 */
.L_x_485:
[----:B------:R-:W0:Y:S01]  /*3980*/  MUFU.RCP64H R9, R3 ;  /* 0x0000000300097308 */ /* 0x000e220000001800 */
[----:B------:R-:W-:Y:S01]  /*3990*/  IMAD.MOV.U32 R8, RZ, RZ, 0x1 ;  /* 0x00000001ff087424 */ /* 0x000fe200078e00ff */
[----:B------:R-:W-:Y:S01]  /*39a0*/  DADD R14, R6, R14 ;  /* 0x00000000060e7229 */ /* 0x000fe2000000000e */
        /* <DEDUP_REMOVED lines=20> */
.L_x_488:
[----:B------:R-:W-:Y:S05]  /*3af0*/  BSYNC.RECONVERGENT B1 ;  /* 0x0000000000017941 */ /* 0x000fea0003800200 */
.L_x_487:
[----:B------:R-:W0:Y:S02]  /*3b00*/  LDC.64 R2, c[0x0][0x3b8] ;  /* 0x0000ee00ff027b82 */ /* 0x000e240000000a00 */
[----:B0-----:R-:W-:-:S05]  /*3b10*/  IMAD.WIDE.U32 R2, R4, 0x8, R2 ;  /* 0x0000000804027825 */ /* 0x001fca00078e0002 */
[----:B------:R-:W-:Y:S01]  /*3b20*/  STG.E.64 desc[UR4][R2.64], R6 ;  /* 0x0000000602007986 */ /* 0x000fe2000c101b04 */
[----:B------:R-:W-:Y:S05]  /*3b30*/  EXIT ;  /* 0x000000000000794d */ /* 0x000fea0003800000 */
        .weak           $__internal_6_$__cuda_sm20_dblrcp_rn_slowpath_v3
        .type           $__internal_6_$__cuda_sm20_dblrcp_rn_slowpath_v3,@function
        .size           $__internal_6_$__cuda_sm20_dblrcp_rn_slowpath_v3,($__internal_7_$__cuda_sm20_div_rn_f64_full - $__internal_6_$__cuda_sm20_dblrcp_rn_slowpath_v3)
$__internal_6_$__cuda_sm20_dblrcp_rn_slowpath_v3:
[----:B------:R-:W-:Y:S01]  /*3b40*/  IMAD.MOV.U32 R10, RZ, RZ, R2 ;  /* 0x000000ffff0a7224 */ /* 0x000fe200078e0002 */
[----:B------:R-:W-:Y:S01]  /*3b50*/  BSSY.RECONVERGENT B1, `(.L_x_489) ;  /* 0x0000026000017945 */ /* 0x000fe20003800200 */
[----:B------:R-:W-:-:S06]  /*3b60*/  IMAD.MOV.U32 R11, RZ, RZ, R3 ;  /* 0x000000ffff0b7224 */ /* 0x000fcc00078e0003 */
[----:B------:R-:W-:-:S14]  /*3b70*/  DSETP.GTU.AND P0, PT, |R10|, +INF , PT ;  /* 0x7ff000000a00742a */ /* 0x000fdc0003f0c200 */
[----:B------:R-:W-:Y:S05]  /*3b80*/  @P0 BRA `(.L_x_490) ;  /* 0x0000000000800947 */ /* 0x000fea0003800000 */
[----:B------:R-:W-:-:S05]  /*3b90*/  LOP3.LUT R6, R3, 0x7fffffff, RZ, 0xc0, !PT ;  /* 0x7fffffff03067812 */ /* 0x000fca00078ec0ff */
[----:B------:R-:W-:-:S05]  /*3ba0*/  VIADD R2, R6, 0xffffffff ;  /* 0xffffffff06027836 */ /* 0x000fca0000000000 */
[----:B------:R-:W-:-:S13]  /*3bb0*/  ISETP.GE.U32.AND P0, PT, R2, 0x7fefffff, PT ;  /* 0x7fefffff0200780c */ /* 0x000fda0003f06070 */
[----:B------:R-:W-:Y:S01]  /*3bc0*/  @P0 LOP3.LUT R3, R11, 0x7ff00000, RZ, 0x3c, !PT ;  /* 0x7ff000000b030812 */ /* 0x000fe200078e3cff */
[----:B------:R-:W-:Y:S01]  /*3bd0*/  @P0 IMAD.MOV.U32 R2, RZ, RZ, RZ ;  /* 0x000000ffff020224 */ /* 0x000fe200078e00ff */
[----:B------:R-:W-:Y:S06]  /*3be0*/  @P0 BRA `(.L_x_491) ;  /* 0x0000000000700947 */ /* 0x000fec0003800000 */
[----:B------:R-:W-:-:S13]  /*3bf0*/  ISETP.GE.U32.AND P0, PT, R6, 0x1000001, PT ;  /* 0x010000010600780c */ /* 0x000fda0003f06070 */
[----:B------:R-:W-:Y:S05]  /*3c00*/  @!P0 BRA `(.L_x_492) ;  /* 0x0000000000388947 */ /* 0x000fea0003800000 */
[----:B------:R-:W-:Y:S01]  /*3c10*/  IADD3 R3, PT, PT, R11, -0x3fe00000, RZ ;  /* 0xc02000000b037810 */ /* 0x000fe20007ffe0ff */
[----:B------:R-:W-:Y:S02]  /*3c20*/  IMAD.MOV.U32 R2, RZ, RZ, R10 ;  /* 0x000000ffff027224 */ /* 0x000fe400078e000a */
[----:B------:R-:W-:Y:S01]  /*3c30*/  IMAD.MOV.U32 R6, RZ, RZ, R5 ;  /* 0x000000ffff067224 */ /* 0x000fe200078e0005 */
[----:B------:R-:W0:Y:S05]  /*3c40*/  MUFU.RCP64H R7, R3 ;  /* 0x0000000300077308 */ /* 0x000e2a0000001800 */
        /* <DEDUP_REMOVED lines=10> */
.L_x_492:
[----:B------:R-:W-:Y:S01]  /*3cf0*/  DMUL R6, R10, 8.11296384146066816958e+31 ;  /* 0x469000000a067828 */ /* 0x000fe20000000000 */
[----:B------:R-:W-:-:S05]  /*3d00*/  IMAD.MOV.U32 R2, RZ, RZ, R5 ;  /* 0x000000ffff027224 */ /* 0x000fca00078e0005 */
        /* <DEDUP_REMOVED lines=8> */
.L_x_490:
[----:B------:R-:W-:Y:S01]  /*3d90*/  LOP3.LUT R3, R11, 0x80000, RZ, 0xfc, !PT ;  /* 0x000800000b037812 */ /* 0x000fe200078efcff */
[----:B------:R-:W-:-:S07]  /*3da0*/  IMAD.MOV.U32 R2, RZ, RZ, R10 ;  /* 0x000000ffff027224 */ /* 0x000fce00078e000a */
.L_x_491:
[----:B------:R-:W-:Y:S05]  /*3db0*/  BSYNC.RECONVERGENT B1 ;  /* 0x0000000000017941 */ /* 0x000fea0003800200 */
.L_x_489:
[----:B------:R-:W-:Y:S01]  /*3dc0*/  IMAD.MOV.U32 R8, RZ, RZ, R2 ;  /* 0x000000ffff087224 */ /* 0x000fe200078e0002 */
[----:B------:R-:W-:Y:S01]  /*3dd0*/  MOV R2, R0 ;  /* 0x0000000000027202 */ /* 0x000fe20000000f00 */
[----:B------:R-:W-:Y:S02]  /*3de0*/  IMAD.MOV.U32 R9, RZ, RZ, R3 ;  /* 0x000000ffff097224 */ /* 0x000fe400078e0003 */
[----:B------:R-:W-:-:S04]  /*3df0*/  IMAD.MOV.U32 R3, RZ, RZ, 0x0 ;  /* 0x00000000ff037424 */ /* 0x000fc800078e00ff */
[----:B------:R-:W-:Y:S05]  /*3e00*/  RET.REL.NODEC R2 `(_Z9cldprmc_dPdS_S_S_S_S_S_S_S_S_S_S_S_S_S_S_S_S_S_S_S_S_S_S_S_S_S_S_S_) ;  /* 0xffffffc0027c7950 */ /* 0x000fea0003c3ffff */
        .weak           $__internal_7_$__cuda_sm20_div_rn_f64_full
        .type           $__internal_7_$__cuda_sm20_div_rn_f64_full,@function
        .size           $__internal_7_$__cuda_sm20_div_rn_f64_full,($_Z9cldprmc_dPdS_S_S_S_S_S_S_S_S_S_S_S_S_S_S_S_S_S_S_S_S_S_S_S_S_S_S_S_$__internal_accurate_pow - $__internal_7_$__cuda_sm20_div_rn_f64_full)
$__internal_7_$__cuda_sm20_div_rn_f64_full:
[C---:B------:R-:W-:Y:S01]  /*3e10*/  FSETP.GEU.AND P0, PT, |R6|.reuse, 1.469367938527859385e-39, PT ;  /* 0x001000000600780b */ /* 0x040fe20003f0e200 */
[--C-:B------:R-:W-:Y:S01]  /*3e20*/  IMAD.MOV.U32 R32, RZ, RZ, R7.reuse ;  /* 0x000000ffff207224 */ /* 0x100fe200078e0007 */
[----:B------:R-:W-:Y:S01]  /*3e30*/  LOP3.LUT R30, R6, 0x800fffff, RZ, 0xc0, !PT ;  /* 0x800fffff061e7812 */ /* 0x000fe200078ec0ff */
[----:B------:R-:W-:Y:S01]  /*3e40*/  IMAD.MOV.U32 R33, RZ, RZ, R6 ;  /* 0x000000ffff217224 */ /* 0x000fe200078e0006 */
[----:B------:R-:W-:Y:S01]  /*3e50*/  MOV R40, 0x1 ;  /* 0x0000000100287802 */ /* 0x000fe20000000f00 */
[----:B------:R-:W-:Y:S01]  /*3e60*/  IMAD.MOV.U32 R43, RZ, RZ, R8 ;  /* 0x000000ffff2b7224 */ /* 0x000fe200078e0008 */
[----:B------:R-:W-:Y:S01]  /*3e70*/  LOP3.LUT R31, R30, 0x3ff00000, RZ, 0xfc, !PT ;  /* 0x3ff000001e1f7812 */ /* 0x000fe200078efcff */
[----:B------:R-:W-:Y:S01]  /*3e80*/  IMAD.MOV.U32 R30, RZ, RZ, R7 ;  /* 0x000000ffff1e7224 */ /* 0x000fe200078e0007 */
[----:B------:R-:W-:Y:S01]  /*3e90*/  LOP3.LUT R8, R6, 0x7ff00000, RZ, 0xc0, !PT ;  /* 0x7ff0000006087812 */ /* 0x000fe200078ec0ff */
[----:B------:R-:W-:Y:S01]  /*3ea0*/  IMAD.MOV.U32 R42, RZ, RZ, R5 ;  /* 0x000000ffff2a7224 */ /* 0x000fe200078e0005 */
[C---:B------:R-:W-:Y:S01]  /*3eb0*/  FSETP.GEU.AND P2, PT, |R43|.reuse, 1.469367938527859385e-39, PT ;  /* 0x001000002b00780b */ /* 0x040fe20003f4e200 */
[----:B------:R-:W-:Y:S01]  /*3ec0*/  IMAD.MOV.U32 R6, RZ, RZ, 0x1ca00000 ;  /* 0x1ca00000ff067424 */ /* 0x000fe200078e00ff */
[----:B------:R-:W-:Y:S01]  /*3ed0*/  LOP3.LUT R5, R43, 0x7ff00000, RZ, 0xc0, !PT ;  /* 0x7ff000002b057812 */ /* 0x000fe200078ec0ff */
[----:B------:R-:W-:Y:S01]  /*3ee0*/  @!P0 DMUL R30, R32, 8.98846567431157953865e+307 ;  /* 0x7fe00000201e8828 */ /* 0x000fe20000000000 */
[----:B------:R-:W-:Y:S02]  /*3ef0*/  BSSY.RECONVERGENT B0, `(.L_x_493) ;  /* 0x0000052000007945 */ /* 0x000fe40003800200 */
[----:B------:R-:W-:-:S03]  /*3f00*/  ISETP.GE.U32.AND P1, PT, R5, R8, PT ;  /* 0x000000080500720c */ /* 0x000fc60003f26070 */
[----:B------:R-:W0:Y:S04]  /*3f10*/  MUFU.RCP64H R41, R31 ;  /* 0x0000001f00297308 */ /* 0x000e280000001800 */
[----:B------:R-:W-:Y:S01]  /*3f20*/  @!P2 LOP3.LUT R7, R33, 0x7ff00000, RZ, 0xc0, !PT ;  /* 0x7ff000002107a812 */ /* 0x000fe200078ec0ff */
[----:B------:R-:W-:Y:S01]  /*3f30*/  @!P2 IMAD.MOV.U32 R46, RZ, RZ, RZ ;  /* 0x000000ffff2ea224 */ /* 0x000fe200078e00ff */
[----:B------:R-:W-:Y:S02]  /*3f40*/  @!P0 LOP3.LUT R8, R31, 0x7ff00000, RZ, 0xc0, !PT ;  /* 0x7ff000001f088812 */ /* 0x000fe400078ec0ff */
[----:B------:R-:W-:Y:S02]  /*3f50*/  @!P2 ISETP.GE.U32.AND P3, PT, R5, R7, PT ;  /* 0x000000070500a20c */ /* 0x000fe40003f66070 */
[----:B------:R-:W-:Y:S01]  /*3f60*/  SEL R7, R6, 0x63400000, !P1 ;  /* 0x6340000006077807 */ /* 0x000fe20004800000 */
[----:B------:R-:W-:Y:S01]  /*3f70*/  VIADD R10, R8, 0xffffffff ;  /* 0xffffffff080a7836 */ /* 0x000fe20000000000 */
[----:B------:R-:W-:-:S04]  /*3f80*/  @!P2 SEL R9, R6, 0x63400000, !P3 ;  /* 0x634000000609a807 */ /* 0x000fc80005800000 */
[----:B------:R-:W-:Y:S01]  /*3f90*/  @!P2 LOP3.LUT R9, R9, 0x80000000, R43, 0xf8, !PT ;  /* 0x800000000909a812 */ /* 0x000fe200078ef82b */
[----:B0-----:R-:W-:-:S03]  /*3fa0*/  DFMA R44, R40, -R30, 1 ;  /* 0x3ff00000282c742b */ /* 0x001fc6000000081e */
[----:B------:R-:W-:-:S05]  /*3fb0*/  @!P2 LOP3.LUT R47, R9, 0x100000, RZ, 0xfc, !PT ;  /* 0x00100000092fa812 */ /* 0x000fca00078efcff */
[----:B------:R-:W-:-:S08]  /*3fc0*/  DFMA R44, R44, R44, R44 ;  /* 0x0000002c2c2c722b */ /* 0x000fd0000000002c */
[----:B------:R-:W-:Y:S01]  /*3fd0*/  DFMA R40, R40, R44, R40 ;  /* 0x0000002c2828722b */ /* 0x000fe20000000028 */
[----:B------:R-:W-:Y:S01]  /*3fe0*/  LOP3.LUT R45, R7, 0x800fffff, R43, 0xf8, !PT ;  /* 0x800fffff072d7812 */ /* 0x000fe200078ef82b */
[----:B------:R-:W-:Y:S02]  /*3ff0*/  IMAD.MOV.U32 R44, RZ, RZ, R42 ;  /* 0x000000ffff2c7224 */ /* 0x000fe400078e002a */
[----:B------:R-:W-:-:S04]  /*4000*/  IMAD.MOV.U32 R7, RZ, RZ, R5 ;  /* 0x000000ffff077224 */ /* 0x000fc800078e0005 */
[----:B------:R-:W-:Y:S02]  /*4010*/  DFMA R48, R40, -R30, 1 ;  /* 0x3ff000002830742b */ /* 0x000fe4000000081e */
[----:B------:R-:W-:-:S06]  /*4020*/  @!P2 DFMA R44, R44, 2, -R46 ;  /* 0x400000002c2ca82b */ /* 0x000fcc000000082e */
[----:B------:R-:W-:-:S04]  /*4030*/  DFMA R48, R40, R48, R40 ;  /* 0x000000302830722b */ /* 0x000fc80000000028 */
        /* <DEDUP_REMOVED lines=12> */
[----:B------:R-:W-:-:S04]  /*4100*/  SEL R6, R6, 0x63400000, !P0 ;  /* 0x6340000006067807 */ /* 0x000fc80004000000 */
[----:B------:R-:W-:Y:S01]  /*4110*/  IADD3 R6, PT, PT, -R6, R8, RZ ;  /* 0x0000000806067210 */ /* 0x000fe20007ffe1ff */
[----:B------:R-:W-:-:S04]  /*4120*/  IMAD.MOV.U32 R8, RZ, RZ, RZ ;  /* 0x000000ffff087224 */ /* 0x000fc800078e00ff */
[----:B------:R-:W-:-:S06]  /*4130*/  VIADD R9, R6, 0x7fe00000 ;  /* 0x7fe0000006097836 */ /* 0x000fcc0000000000 */
[----:B------:R-:W-:-:S10]  /*4140*/  DMUL R46, R40, R8 ;  /* 0x00000008282e7228 */ /* 0x000fd40000000000 */
[----:B------:R-:W-:-:S13]  /*4150*/  FSETP.GTU.AND P0, PT, |R47|, 1.469367938527859385e-39, PT ;  /* 0x001000002f00780b */ /* 0x000fda0003f0c200 */
[----:B------:R-:W-:Y:S05]  /*4160*/  @P0 BRA `(.L_x_495) ;  /* 0x0000000000a80947 */ /* 0x000fea0003800000 */
[----:B------:R-:W-:-:S06]  /*4170*/  DFMA R30, R40, -R30, R44 ;  /* 0x8000001e281e722b */ /* 0x000fcc000000002c */
[----:B------:R-:W-:-:S04]  /*4180*/  IMAD.MOV.U32 R30, RZ, RZ, RZ ;  /* 0x000000ffff1e7224 */ /* 0x000fc800078e00ff */
[C---:B------:R-:W-:Y:S02]  /*4190*/  FSETP.NEU.AND P0, PT, R31.reuse, RZ, PT ;  /* 0x000000ff1f00720b */ /* 0x040fe40003f0d000 */
[----:B------:R-:W-:-:S04]  /*41a0*/  LOP3.LUT R32, R31, 0x80000000, R33, 0x48, !PT ;  /* 0x800000001f207812 */ /* 0x000fc800078e4821 */
[----:B------:R-:W-:-:S07]  /*41b0*/  LOP3.LUT R31, R32, R9, RZ, 0xfc, !PT ;  /* 0x00000009201f7212 */ /* 0x000fce00078efcff */
[----:B------:R-:W-:Y:S05]  /*41c0*/  @!P0 BRA `(.L_x_495) ;  /* 0x0000000000908947 */ /* 0x000fea0003800000 */
[----:B------:R-:W-:Y:S01]  /*41d0*/  IMAD.MOV R9, RZ, RZ, -R6 ;  /* 0x000000ffff097224 */ /* 0x000fe200078e0a06 */
[----:B------:R-:W-:Y:S01]  /*41e0*/  IADD3 R6, PT, PT, -R6, -0x43300000, RZ ;  /* 0xbcd0000006067810 */ /* 0x000fe20007ffe1ff */
[----:B------:R-:W-:-:S06]  /*41f0*/  IMAD.MOV.U32 R8, RZ, RZ, RZ ;  /* 0x000000ffff087224 */ /* 0x000fcc00078e00ff */
        /* <DEDUP_REMOVED lines=9> */
.L_x_494:
[----:B------:R-:W-:-:S14]  /*4290*/  DSETP.NAN.AND P0, PT, R42, R42, PT ;  /* 0x0000002a2a00722a */ /* 0x000fdc0003f08000 */
[----:B------:R-:W-:Y:S05]  /*42a0*/  @P0 BRA `(.L_x_496) ;  /* 0x00000000004c0947 */ /* 0x000fea0003800000 */
[----:B------:R-:W-:-:S14]  /*42b0*/  DSETP.NAN.AND P0, PT, R32, R32, PT ;  /* 0x000000202000722a */ /* 0x000fdc0003f08000 */
[----:B------:R-:W-:Y:S05]  /*42c0*/  @P0 BRA `(.L_x_497) ;  /* 0x0000000000340947 */ /* 0x000fea0003800000 */
[----:B------:R-:W-:Y:S01]  /*42d0*/  ISETP.NE.AND P0, PT, R7, R8, PT ;  /* 0x000000080700720c */ /* 0x000fe20003f05270 */
[----:B------:R-:W-:Y:S02]  /*42e0*/  IMAD.MOV.U32 R46, RZ, RZ, 0x0 ;  /* 0x00000000ff2e7424 */ /* 0x000fe400078e00ff */
[----:B------:R-:W-:-:S10]  /*42f0*/  IMAD.MOV.U32 R47, RZ, RZ, -0x80000 ;  /* 0xfff80000ff2f7424 */ /* 0x000fd400078e00ff */
[----:B------:R-:W-:Y:S05]  /*4300*/  @!P0 BRA `(.L_x_495) ;  /* 0x0000000000408947 */ /* 0x000fea0003800000 */
[----:B------:R-:W-:Y:S02]  /*4310*/  ISETP.NE.AND P0, PT, R7, 0x7ff00000, PT ;  /* 0x7ff000000700780c */ /* 0x000fe40003f05270 */
[----:B------:R-:W-:Y:S02]  /*4320*/  LOP3.LUT R32, R43, 0x80000000, R33, 0x48, !PT ;  /* 0x800000002b207812 */ /* 0x000fe400078e4821 */
[----:B------:R-:W-:-:S13]  /*4330*/  ISETP.EQ.OR P0, PT, R8, RZ, !P0 ;  /* 0x000000ff0800720c */ /* 0x000fda0004702670 */
[----:B------:R-:W-:Y:S01]  /*4340*/  @P0 LOP3.LUT R5, R32, 0x7ff00000, RZ, 0xfc, !PT ;  /* 0x7ff0000020050812 */ /* 0x000fe200078efcff */
[----:B------:R-:W-:Y:S02]  /*4350*/  @!P0 IMAD.MOV.U32 R46, RZ, RZ, RZ ;  /* 0x000000ffff2e8224 */ /* 0x000fe400078e00ff */
[----:B------:R-:W-:Y:S02]  /*4360*/  @!P0 IMAD.MOV.U32 R47, RZ, RZ, R32 ;  /* 0x000000ffff2f8224 */ /* 0x000fe400078e0020 */
[----:B------:R-:W-:Y:S02]  /*4370*/  @P0 IMAD.MOV.U32 R46, RZ, RZ, RZ ;  /* 0x000000ffff2e0224 */ /* 0x000fe400078e00ff */
[----:B------:R-:W-:Y:S01]  /*4380*/  @P0 IMAD.MOV.U32 R47, RZ, RZ, R5 ;  /* 0x000000ffff2f0224 */ /* 0x000fe200078e0005 */
[----:B------:R-:W-:Y:S06]  /*4390*/  BRA `(.L_x_495) ;  /* 0x00000000001c7947 */ /* 0x000fec0003800000 */
.L_x_497:
[----:B------:R-:W-:Y:S02]  /*43a0*/  LOP3.LUT R5, R33, 0x80000, RZ, 0xfc, !PT ;  /* 0x0008000021057812 */ /* 0x000fe400078efcff */
[----:B------:R-:W-:-:S03]  /*43b0*/  MOV R46, R32 ;  /* 0x00000020002e7202 */ /* 0x000fc60000000f00 */
[----:B------:R-:W-:Y:S01]  /*43c0*/  IMAD.MOV.U32 R47, RZ, RZ, R5 ;  /* 0x000000ffff2f7224 */ /* 0x000fe200078e0005 */
[----:B------:R-:W-:Y:S06]  /*43d0*/  BRA `(.L_x_495) ;  /* 0x00000000000c7947 */ /* 0x000fec0003800000 */
.L_x_496:
[----:B------:R-:W-:Y:S01]  /*43e0*/  LOP3.LUT R5, R43, 0x80000, RZ, 0xfc, !PT ;  /* 0x000800002b057812 */ /* 0x000fe200078efcff */
[----:B------:R-:W-:-:S04]  /*43f0*/  IMAD.MOV.U32 R46, RZ, RZ, R42 ;  /* 0x000000ffff2e7224 */ /* 0x000fc800078e002a */
[----:B------:R-:W-:-:S07]  /*4400*/  IMAD.MOV.U32 R47, RZ, RZ, R5 ;  /* 0x000000ffff2f7224 */ /* 0x000fce00078e0005 */
.L_x_495:
[----:B------:R-:W-:Y:S05]  /*4410*/  BSYNC.RECONVERGENT B0 ;  /* 0x0000000000007941 */ /* 0x000fea0003800200 */
.L_x_493:
[----:B------:R-:W-:Y:S01]  /*4420*/  IMAD.MOV.U32 R8, RZ, RZ, R0 ;  /* 0x000000ffff087224 */ /* 0x000fe200078e0000 */
[----:B------:R-:W-:Y:S01]  /*4430*/  MOV R9, 0x0 ;  /* 0x0000000000097802 */ /* 0x000fe20000000f00 */
[----:B------:R-:W-:Y:S02]  /*4440*/  IMAD.MOV.U32 R6, RZ, RZ, R46 ;  /* 0x000000ffff067224 */ /* 0x000fe400078e002e */
[----:B------:R-:W-:Y:S01]  /*4450*/  IMAD.MOV.U32 R5, RZ, RZ, R47 ;  /* 0x000000ffff057224 */ /* 0x000fe200078e002f */
[----:B------:R-:W-:Y:S06]  /*4460*/  RET.REL.NODEC R8 `(_Z9cldprmc_dPdS_S_S_S_S_S_S_S_S_S_S_S_S_S_S_S_S_S_S_S_S_S_S_S_S_S_S_S_) ;  /* 0xffffffb808e47950 */ /* 0x000fec0003c3ffff */
        .type           $_Z9cldprmc_dPdS_S_S_S_S_S_S_S_S_S_S_S_S_S_S_S_S_S_S_S_S_S_S_S_S_S_S_S_$__internal_accurate_pow,@function
        .size           $_Z9cldprmc_dPdS_S_S_S_S_S_S_S_S_S_S_S_S_S_S_S_S_S_S_S_S_S_S_S_S_S_S_S_$__internal_accurate_pow,(.L_x_548 - $_Z9cldprmc_dPdS_S_S_S_S_S_S_S_S_S_S_S_S_S_S_S_S_S_S_S_S_S_S_S_S_S_S_S_$__internal_accurate_pow)
$_Z9cldprmc_dPdS_S_S_S_S_S_S_S_S_S_S_S_S_S_S_S_S_S_S_S_S_S_S_S_S_S_S_S_$__internal_accurate_pow:
[----:B------:R-:W-:Y:S01]  /*4470*/  ISETP.GT.U32.AND P0, PT, R5, 0xfffff, PT ;  /* 0x000fffff0500780c */ /* 0x000fe20003f04070 */
[----:B------:R-:W-:Y:S01]  /*4480*/  IMAD.MOV.U32 R6, RZ, RZ, R30 ;  /* 0x000000ffff067224 */ /* 0x000fe200078e001e */
[----:B------:R-:W-:Y:S01]  /*4490*/  UMOV UR6, 0x7d2cafe2 ;  /* 0x7d2cafe200067882 */ /* 0x000fe20000000000 */
[--C-:B------:R-:W-:Y:S01]  /*44a0*/  IMAD.MOV.U32 R7, RZ, RZ, R5.reuse ;  /* 0x000000ffff077224 */ /* 0x100fe200078e0005 */
[----:B------:R-:W-:Y:S01]  /*44b0*/  UMOV UR7, 0x3eb0f5ff ;  /* 0x3eb0f5ff00077882 */ /* 0x000fe20000000000 */
[--C-:B------:R-:W-:Y:S01]  /*44c0*/  IMAD.MOV.U32 R8, RZ, RZ, R5.reuse ;  /* 0x000000ffff087224 */ /* 0x100fe200078e0005 */
[----:B------:R-:W-:Y:S01]  /*44d0*/  SHF.R.U32.HI R5, RZ, 0x14, R5 ;  /* 0x00000014ff057819 */ /* 0x000fe20000011605 */
[----:B------:R-:W-:Y:S01]  /*44e0*/  IMAD.MOV.U32 R36, RZ, RZ, RZ ;  /* 0x000000ffff247224 */ /* 0x000fe200078e00ff */
[----:B------:R-:W-:Y:S01]  /*44f0*/  UMOV UR8, 0x3b39803f ;  /* 0x3b39803f00087882 */ /* 0x000fe20000000000 */
[----:B------:R-:W-:Y:S01]  /*4500*/  IMAD.MOV.U32 R20, RZ, RZ, 0x41ad3b5a ;  /* 0x41ad3b5aff147424 */ /* 0x000fe200078e00ff */
[----:B------:R-:W-:Y:S01]  /*4510*/  UMOV UR9, 0x3c7abc9e ;  /* 0x3c7abc9e00097882 */ /* 0x000fe20000000000 */
[----:B------:R-:W-:-:S02]  /*4520*/  IMAD.MOV.U32 R21, RZ, RZ, 0x3ed0f5d2 ;  /* 0x3ed0f5d2ff157424 */ /* 0x000fc400078e00ff */
[----:B------:R-:W-:-:S10]  /*4530*/  @!P0 DMUL R6, R6, 1.80143985094819840000e+16 ;  /* 0x4350000006068828 */ /* 0x000fd40000000000 */
[----:B------:R-:W-:Y:S01]  /*4540*/  @!P0 IMAD.MOV.U32 R8, RZ, RZ, R7 ;  /* 0x000000ffff088224 */ /* 0x000fe200078e0007 */
[----:B------:R-:W-:Y:S01]  /*4550*/  @!P0 LEA.HI R5, R7, 0xffffffca, RZ, 0xc ;  /* 0xffffffca07058811 */ /* 0x000fe200078f60ff */
[----:B------:R-:W-:-:S03]  /*4560*/  @!P0 IMAD.MOV.U32 R30, RZ, RZ, R6 ;  /* 0x000000ffff1e8224 */ /* 0x000fc600078e0006 */
[----:B------:R-:W-:Y:S01]  /*4570*/  LOP3.LUT R8, R8, 0x800fffff, RZ, 0xc0, !PT ;  /* 0x800fffff08087812 */ /* 0x000fe200078ec0ff */
[----:B------:R-:W-:-:S03]  /*4580*/  VIADD R6, R5, 0xfffffc01 ;  /* 0xfffffc0105067836 */ /* 0x000fc60000000000 */
[----:B------:R-:W-:-:S04]  /*4590*/  LOP3.LUT R31, R8, 0x3ff00000, RZ, 0xfc, !PT ;  /* 0x3ff00000081f7812 */ /* 0x000fc800078efcff */
[----:B------:R-:W-:-:S13]  /*45a0*/  ISETP.GE.U32.AND P1, PT, R31, 0x3ff6a09f, PT ;  /* 0x3ff6a09f1f00780c */ /* 0x000fda0003f26070 */
[----:B------:R-:W-:Y:S01]  /*45b0*/  @P1 VIADD R9, R31, 0xfff00000 ;  /* 0xfff000001f091836 */ /* 0x000fe20000000000 */
[----:B------:R-:W-:-:S04]  /*45c0*/  @P1 IADD3 R6, PT, PT, R5, -0x3fe, RZ ;  /* 0xfffffc0205061810 */ /* 0x000fc80007ffe0ff */
[----:B------:R-:W-:-:S06]  /*45d0*/  @P1 MOV R31, R9 ;  /* 0x00000009001f1202 */ /* 0x000fcc0000000f00 */
        /* <DEDUP_REMOVED lines=8> */
[CC--:B------:R-:W-:Y:S02]  /*4660*/  DMUL R34, R8.reuse, R8.reuse ;  /* 0x0000000808227228 */ /* 0x0c0fe40000000000 */
[----:B------:R-:W-:-:S06]  /*4670*/  DMUL R42, R8, R8 ;  /* 0x00000008082a7228 */ /* 0x000fcc0000000000 */
        /* <DEDUP_REMOVED lines=15> */
[----:B------:R-:W-:Y:S02]  /*4770*/  DMUL R20, R36, R20 ;  /* 0x0000001424147228 */ /* 0x000fe40000000000 */
[----:B------:R-:W-:-:S03]  /*4780*/  DFMA R36, R8, R8, -R42 ;  /* 0x000000080824722b */ /* 0x000fc6000000082a */
[----:B------:R-:W-:Y:S01]  /*4790*/  DFMA R10, R34, R10, UR6 ;  /* 0x00000006220a7e2b */ /* 0x000fe2000800000a */
[----:B------:R-:W-:Y:S01]  /*47a0*/  UMOV UR6, 0x99999dfb ;  /* 0x99999dfb00067882 */ /* 0x000fe20000000000 */
[----:B------:R-:W-:-:S06]  /*47b0*/  UMOV UR7, 0x3f899999 ;  /* 0x3f89999900077882 */ /* 0x000fcc0000000000 */
[----:B------:R-:W-:Y:S01]  /*47c0*/  DFMA R32, R34, R10, UR6 ;  /* 0x0000000622207e2b */ /* 0x000fe2000800000a */
[----:B------:R-:W-:Y:S01]  /*47d0*/  UMOV UR6, 0x55555555 ;  /* 0x5555555500067882 */ /* 0x000fe20000000000 */
[----:B------:R-:W-:-:S06]  /*47e0*/  UMOV UR7, 0x3fb55555 ;  /* 0x3fb5555500077882 */ /* 0x000fcc0000000000 */
[----:B------:R-:W-:-:S08]  /*47f0*/  DFMA R10, R34, R32, UR6 ;  /* 0x00000006220a7e2b */ /* 0x000fd00008000020 */
[----:B------:R-:W-:Y:S01]  /*4800*/  DADD R30, -R10, UR6 ;  /* 0x000000060a1e7e29 */ /* 0x000fe20008000100 */
[----:B------:R-:W-:Y:S01]  /*4810*/  UMOV UR6, 0xb9e7b0 ;  /* 0x00b9e7b000067882 */ /* 0x000fe20000000000 */
[----:B------:R-:W-:-:S06]  /*4820*/  UMOV UR7, 0x3c46a4cb ;  /* 0x3c46a4cb00077882 */ /* 0x000fcc0000000000 */
[----:B------:R-:W-:Y:S02]  /*4830*/  DFMA R32, R34, R32, R30 ;  /* 0x000000202220722b */ /* 0x000fe4000000001e */
[----:B------:R-:W-:Y:S01]  /*4840*/  DMUL R30, R8, R42 ;  /* 0x0000002a081e7228 */ /* 0x000fe20000000000 */
[----:B------:R-:W-:Y:S02]  /*4850*/  VIADD R35, R21, 0x100000 ;  /* 0x0010000015237836 */ /* 0x000fe40000000000 */
[----:B------:R-:W-:-:S03]  /*4860*/  IMAD.MOV.U32 R34, RZ, RZ, R20 ;  /* 0x000000ffff227224 */ /* 0x000fc600078e0014 */
[----:B------:R-:W-:Y:S01]  /*4870*/  DADD R32, R32, -UR6 ;  /* 0x8000000620207e29 */ /* 0x000fe20008000000 */
[----:B------:R-:W-:Y:S01]  /*4880*/  UMOV UR6, 0x80000000 ;  /* 0x8000000000067882 */ /* 0x000fe20000000000 */
[C---:B------:R-:W-:Y:S01]  /*4890*/  DFMA R40, R8.reuse, R42, -R30 ;  /* 0x0000002a0828722b */ /* 0x040fe2000000081e */
[----:B------:R-:W-:Y:S01]  /*48a0*/  UMOV UR7, 0x43300000 ;  /* 0x4330000000077882 */ /* 0x000fe20000000000 */
[----:B------:R-:W-:-:S04]  /*48b0*/  DFMA R34, R8, R34, R36 ;  /* 0x000000220822722b */ /* 0x000fc80000000024 */
[----:B------:R-:W-:Y:S02]  /*48c0*/  DADD R36, R10, R32 ;  /* 0x000000000a247229 */ /* 0x000fe40000000020 */
[----:B------:R-:W-:-:S06]  /*48d0*/  DFMA R40, R20, R42, R40 ;  /* 0x0000002a1428722b */ /* 0x000fcc0000000028 */
[----:B------:R-:W-:Y:S02]  /*48e0*/  DMUL R42, R36, R30 ;  /* 0x0000001e242a7228 */ /* 0x000fe40000000000 */
[----:B------:R-:W-:Y:S02]  /*48f0*/  DFMA R34, R8, R34, R40 ;  /* 0x000000220822722b */ /* 0x000fe40000000028 */
[----:B------:R-:W-:-:S04]  /*4900*/  DADD R40, R10, -R36 ;  /* 0x000000000a287229 */ /* 0x000fc80000000824 */
[----:B------:R-:W-:-:S04]  /*4910*/  DFMA R10, R36, R30, -R42 ;  /* 0x0000001e240a722b */ /* 0x000fc8000000082a */
[----:B------:R-:W-:-:S04]  /*4920*/  DADD R40, R32, R40 ;  /* 0x0000000020287229 */ /* 0x000fc80000000028 */
[----:B------:R-:W-:-:S08]  /*4930*/  DFMA R10, R36, R34, R10 ;  /* 0x00000022240a722b */ /* 0x000fd0000000000a */
[----:B------:R-:W-:-:S08]  /*4940*/  DFMA R40, R40, R30, R10 ;  /* 0x0000001e2828722b */ /* 0x000fd0000000000a */
[----:B------:R-:W-:-:S08]  /*4950*/  DADD R30, R42, R40 ;  /* 0x000000002a1e7229 */ /* 0x000fd00000000028 */
[--C-:B------:R-:W-:Y:S02]  /*4960*/  DADD R10, R8, R30.reuse ;  /* 0x00000000080a7229 */ /* 0x100fe4000000001e */
[----:B------:R-:W-:-:S06]  /*4970*/  DADD R42, R42, -R30 ;  /* 0x000000002a2a7229 */ /* 0x000fcc000000081e */
[----:B------:R-:W-:Y:S02]  /*4980*/  DADD R8, R8, -R10 ;  /* 0x0000000008087229 */ /* 0x000fe4000000080a */
[----:B------:R-:W-:-:S06]  /*4990*/  DADD R42, R40, R42 ;  /* 0x00000000282a7229 */ /* 0x000fcc000000002a */
[----:B------:R-:W-:-:S08]  /*49a0*/  DADD R8, R30, R8 ;  /* 0x000000001e087229 */ /* 0x000fd00000000008 */
[----:B------:R-:W-:-:S08]  /*49b0*/  DADD R8, R42, R8 ;  /* 0x000000002a087229 */ /* 0x000fd00000000008 */
[----:B------:R-:W-:Y:S01]  /*49c0*/  DADD R20, R20, R8 ;  /* 0x0000000014147229 */ /* 0x000fe20000000008 */
[----:B------:R-:W-:Y:S01]  /*49d0*/  LOP3.LUT R8, R6, 0x80000000, RZ, 0x3c, !PT ;  /* 0x8000000006087812 */ /* 0x000fe200078e3cff */
[----:B------:R-:W-:-:S06]  /*49e0*/  IMAD.MOV.U32 R9, RZ, RZ, 0x43300000 ;  /* 0x43300000ff097424 */ /* 0x000fcc00078e00ff */
[----:B------:R-:W-:Y:S02]  /*49f0*/  DADD R30, R10, R20 ;  /* 0x000000000a1e7229 */ /* 0x000fe40000000014 */
[----:B------:R-:W-:Y:S01]  /*4a00*/  DADD R8, R8, -UR6 ;  /* 0x8000000608087e29 */ /* 0x000fe20008000000 */
[----:B------:R-:W-:Y:S01]  /*4a10*/  UMOV UR6, 0xfefa39ef ;  /* 0xfefa39ef00067882 */ /* 0x000fe20000000000 */
[----:B------:R-:W-:-:S04]  /*4a20*/  UMOV UR7, 0x3fe62e42 ;  /* 0x3fe62e4200077882 */ /* 0x000fc80000000000 */
[--C-:B------:R-:W-:Y:S02]  /*4a30*/  DADD R10, R10, -R30.reuse ;  /* 0x000000000a0a7229 */ /* 0x100fe4000000081e */
[----:B------:R-:W-:-:S06]  /*4a40*/  DFMA R6, R8, UR6, R30 ;  /* 0x0000000608067c2b */ /* 0x000fcc000800001e */
[----:B------:R-:W-:Y:S02]  /*4a50*/  DADD R10, R20, R10 ;  /* 0x00000000140a7229 */ /* 0x000fe4000000000a */
[----:B------:R-:W-:-:S08]  /*4a60*/  DFMA R32, R8, -UR6, R6 ;  /* 0x8000000608207c2b */ /* 0x000fd00008000006 */
[----:B------:R-:W-:-:S08]  /*4a70*/  DADD R32, -R30, R32 ;  /* 0x000000001e207229 */ /* 0x000fd00000000120 */
[----:B------:R-:W-:-:S08]  /*4a80*/  DADD R10, R10, -R32 ;  /* 0x000000000a0a7229 */ /* 0x000fd00000000820 */
[----:B------:R-:W-:-:S08]  /*4a90*/  DFMA R10, R8, UR8, R10 ;  /* 0x00000008080a7c2b */ /* 0x000fd0000800000a */
[----:B------:R-:W-:-:S08]  /*4aa0*/  DADD R8, R6, R10 ;  /* 0x0000000006087229 */ /* 0x000fd0000000000a */
[----:B------:R-:W-:Y:S02]  /*4ab0*/  DADD R20, R6, -R8 ;  /* 0x0000000006147229 */ /* 0x000fe40000000808 */
[----:B------:R-:W-:-:S06]  /*4ac0*/  DMUL R6, R8, 1 ;  /* 0x3ff0000008067828 */ /* 0x000fcc0000000000 */
[----:B------:R-:W-:Y:S02]  /*4ad0*/  DADD R20, R10, R20 ;  /* 0x000000000a147229 */ /* 0x000fe40000000014 */
[----:B------:R-:W-:Y:S01]  /*4ae0*/  DFMA R8, R8, 1, -R6 ;  /* 0x3ff000000808782b */ /* 0x000fe20000000806 */
[----:B------:R-:W-:Y:S02]  /*4af0*/  IMAD.MOV.U32 R10, RZ, RZ, 0x652b82fe ;  /* 0x652b82feff0a7424 */ /* 0x000fe400078e00ff */
[----:B------:R-:W-:-:S05]  /*4b00*/  IMAD.MOV.U32 R11, RZ, RZ, 0x3ff71547 ;  /* 0x3ff71547ff0b7424 */ /* 0x000fca00078e00ff */
[----:B------:R-:W-:-:S08]  /*4b10*/  DFMA R20, R20, 1, R8 ;  /* 0x3ff000001414782b */ /* 0x000fd00000000008 */
[----:B------:R-:W-:-:S08]  /*4b20*/  DADD R8, R6, R20 ;  /* 0x0000000006087229 */ /* 0x000fd00000000014 */
[----:B------:R-:W-:Y:S02]  /*4b30*/  DFMA R10, R8, R10, 6.75539944105574400000e+15 ;  /* 0x43380000080a742b */ /* 0x000fe4000000000a */
[----:B------:R-:W-:Y:S01]  /*4b40*/  FSETP.GEU.AND P0, PT, |R9|, 4.1917929649353027344, PT ;  /* 0x4086232b0900780b */ /* 0x000fe20003f0e200 */
[----:B------:R-:W-:-:S05]  /*4b50*/  DADD R6, R6, -R8 ;  /* 0x0000000006067229 */ /* 0x000fca0000000808 */
[----:B------:R-:W-:-:S03]  /*4b60*/  DADD R30, R10, -6.75539944105574400000e+15 ;  /* 0xc33800000a1e7429 */ /* 0x000fc60000000000 */
[----:B------:R-:W-:-:S05]  /*4b70*/  DADD R20, R20, R6 ;  /* 0x0000000014147229 */ /* 0x000fca0000000006 */
        /* <DEDUP_REMOVED lines=42> */
[----:B------:R-:W-:Y:S02]  /*4e20*/  @!P1 LEA.HI R5, R10, R10, RZ, 0x1 ;  /* 0x0000000a0a059211 */ /* 0x000fe400078f08ff */
[----:B------:R-:W-:Y:S02]  /*4e30*/  FSEL R7, R7, RZ, P0 ;  /* 0x000000ff07077208 */ /* 0x000fe40000000000 */
[----:B------:R-:W-:-:S05]  /*4e40*/  @!P1 SHF.R.S32.HI R5, RZ, 0x1, R5 ;  /* 0x00000001ff059819 */ /* 0x000fca0000011405 */
[----:B------:R-:W-:Y:S02]  /*4e50*/  @!P1 IMAD.IADD R8, R10, 0x1, -R5 ;  /* 0x000000010a089824 */ /* 0x000fe400078e0a05 */
[----:B------:R-:W-:-:S03]  /*4e60*/  @!P1 IMAD R31, R5, 0x100000, R31 ;  /* 0x00100000051f9824 */ /* 0x000fc600078e021f */
[----:B------:R-:W-:Y:S01]  /*4e70*/  @!P1 LEA R9, R8, 0x3ff00000, 0x14 ;  /* 0x3ff0000008099811 */ /* 0x000fe200078ea0ff */
[----:B------:R-:W-:-:S06]  /*4e80*/  @!P1 IMAD.MOV.U32 R8, RZ, RZ, RZ ;  /* 0x000000ffff089224 */ /* 0x000fcc00078e00ff */
[----:B------:R-:W-:-:S11]  /*4e90*/  @!P1 DMUL R6, R30, R8 ;  /* 0x000000081e069228 */ /* 0x000fd60000000000 */
.L_x_498:
[----:B------:R-:W-:Y:S01]  /*4ea0*/  DFMA R20, R20, R6, R6 ;  /* 0x000000061414722b */ /* 0x000fe20000000006 */
[----:B------:R-:W-:Y:S01]  /*4eb0*/  IMAD.MOV.U32 R8, RZ, RZ, R0 ;  /* 0x000000ffff087224 */ /* 0x000fe200078e0000 */
[----:B------:R-:W-:Y:S01]  /*4ec0*/  DSETP.NEU.AND P0, PT, |R6|, +INF , PT ;  /* 0x7ff000000600742a */ /* 0x000fe20003f0d200 */
[----:B------:R-:W-:-:S07]  /*4ed0*/  IMAD.MOV.U32 R9, RZ, RZ, 0x0 ;  /* 0x00000000ff097424 */ /* 0x000fce00078e00ff */
[----:B------:R-:W-:Y:S02]  /*4ee0*/  FSEL R6, R6, R20, !P0 ;  /* 0x0000001406067208 */ /* 0x000fe40004000000 */
[----:B------:R-:W-:Y:S01]  /*4ef0*/  FSEL R5, R7, R21, !P0 ;  /* 0x0000001507057208 */ /* 0x000fe20004000000 */
[----:B------:R-:W-:Y:S06]  /*4f00*/  RET.REL.NODEC R8 `(_Z9cldprmc_dPdS_S_S_S_S_S_S_S_S_S_S_S_S_S_S_S_S_S_S_S_S_S_S_S_S_S_S_S_) ;  /* 0xffffffb0083c7950 */ /* 0x000fec0003c3ffff */
.L_x_499:
        /* <DEDUP_REMOVED lines=15> */
.L_x_548:


//--------------------- .text._Z8inatm_d5dddiPdS_S_S_S_S_S_S_S_S_S_S_S_S_S_S_S_S_S_S_S_S_S_S_ --------------------------
	.section	.text._Z8inatm_d5dddiPdS_S_S_S_S_S_S_S_S_S_S_S_S_S_S_S_S_S_S_S_S_S_S_,"ax",@progbits
	.align	128
        .global         _Z8inatm_d5dddiPdS_S_S_S_S_S_S_S_S_S_S_S_S_S_S_S_S_S_S_S_S_S_S_
        .type           _Z8inatm_d5dddiPdS_S_S_S_S_S_S_S_S_S_S_S_S_S_S_S_S_S_S_S_S_S_S_,@function
        .size           _Z8inatm_d5dddiPdS_S_S_S_S_S_S_S_S_S_S_S_S_S_S_S_S_S_S_S_S_S_S_,(.L_x_550 - _Z8inatm_d5dddiPdS_S_S_S_S_S_S_S_S_S_S_S_S_S_S_S_S_S_S_S_S_S_S_)
        .other          _Z8inatm_d5dddiPdS_S_S_S_S_S_S_S_S_S_S_S_S_S_S_S_S_S_S_S_S_S_S_,@"STO_CUDA_ENTRY STV_DEFAULT"
_Z8inatm_d5dddiPdS_S_S_S_S_S_S_S_S_S_S_S_S_S_S_S_S_S_S_S_S_S_S_:
.text._Z8inatm_d5dddiPdS_S_S_S_S_S_S_S_S_S_S_S_S_S_S_S_S_S_S_S_S_S_S_:
[----:B------:R-:W0:Y:S01]  /*0000*/  LDC R1, c[0x0][0x37c] ;  /* 0x0000df00ff017b82 */ /* 0x000e220000000800 */
[----:B------:R-:W1:Y:S01]  /*0010*/  S2R R3, SR_CTAID.X ;  /* 0x0000000000037919 */ /* 0x000e620000002500 */
[----:B------:R-:W1:Y:S01]  /*0020*/  LDCU UR4, c[0x0][0x360] ;  /* 0x00006c00ff0477ac */ /* 0x000e620008000800 */
[----:B0-----:R-:W-:Y:S01]  /*0030*/  VIADD R1, R1, 0xffffffd8 ;  /* 0xffffffd801017836 */ /* 0x001fe20000000000 */
[----:B------:R-:W1:Y:S02]  /*0040*/  S2R R0, SR_TID.X ;  /* 0x0000000000007919 */ /* 0x000e640000002100 */
[----:B-1----:R-:W-:-:S05]  /*0050*/  IMAD R3, R3, UR4, R0 ;  /* 0x0000000403037c24 */ /* 0x002fca000f8e0200 */
[----:B------:R-:W-:-:S13]  /*0060*/  ISETP.GT.U32.AND P0, PT, R3, 0x7ff, PT ;  /* 0x000007ff0300780c */ /* 0x000fda0003f04070 */
[----:B------:R-:W-:Y:S05]  /*0070*/  @P0 EXIT ;  /* 0x000000000000094d */ /* 0x000fea0003800000 */
[----:B------:R-:W0:Y:S01]  /*0080*/  LDCU UR4, c[0x0][0x398] ;  /* 0x00007300ff0477ac */ /* 0x000e220008000800 */
[----:B------:R-:W1:Y:S01]  /*0090*/  LDCU.64 UR8, c[0x0][0x390] ;  /* 0x00007200ff0877ac */ /* 0x000e620008000a00 */
[----:B------:R-:W2:Y:S01]  /*00a0*/  LDCU.64 UR6, c[0x0][0x358] ;  /* 0x00006b00ff0677ac */ /* 0x000ea20008000a00 */
[----:B0-----:R-:W-:Y:S01]  /*00b0*/  UISETP.GE.AND UP0, UPT, UR4, 0x1, UPT ;  /* 0x000000010400788c */ /* 0x001fe2000bf06270 */
[----:B-1----:R-:W-:Y:S02]  /*00c0*/  IMAD.U32 R6, RZ, RZ, UR8 ;  /* 0x00000008ff067e24 */ /* 0x002fe4000f8e00ff */
[----:B------:R-:W-:-:S06]  /*00d0*/  IMAD.U32 R7, RZ, RZ, UR9 ;  /* 0x00000009ff077e24 */ /* 0x000fcc000f8e00ff */
[----:B--2---:R-:W-:Y:S05]  /*00e0*/  BRA.U !UP0, `(.L_x_500) ;  /* 0x00000009086c7547 */ /* 0x004fea000b800000 */
[----:B------:R-:W0:Y:S01]  /*00f0*/  MUFU.RCP64H R7, 365 ;  /* 0x4076d00000077908 */ /* 0x000e220000001800 */
[----:B------:R-:W-:Y:S01]  /*0100*/  IMAD.MOV.U32 R10, RZ, RZ, 0x0 ;  /* 0x00000000ff0a7424 */ /* 0x000fe200078e00ff */
[----:B------:R-:W-:Y:S01]  /*0110*/  UIADD3 UR4, UPT, UPT, UR4, -0x1, URZ ;  /* 0xffffffff04047890 */ /* 0x000fe2000fffe0ff */
[----:B------:R-:W-:Y:S01]  /*0120*/  IMAD.MOV.U32 R11, RZ, RZ, 0x4076d000 ;  /* 0x4076d000ff0b7424 */ /* 0x000fe200078e00ff */
[----:B------:R-:W-:Y:S01]  /*0130*/  UMOV UR5, 0x401921fb ;  /* 0x401921fb00057882 */ /* 0x000fe20000000000 */
[----:B------:R-:W-:-:S06]  /*0140*/  IMAD.MOV.U32 R6, RZ, RZ, 0x1 ;  /* 0x00000001ff067424 */ /* 0x000fcc00078e00ff */
[----:B0-----:R-:W-:-:S08]  /*0150*/  DFMA R4, R6, -R10, 1 ;  /* 0x3ff000000604742b */ /* 0x001fd0000000080a */
[----:B------:R-:W-:Y:S02]  /*0160*/  DFMA R8, R4, R4, R4 ;  /* 0x000000040408722b */ /* 0x000fe40000000004 */
[----:B------:R-:W0:Y:S01]  /*0170*/  I2F.F64.U32 R4, UR4 ;  /* 0x0000000400047d12 */ /* 0x000e220008201800 */
[----:B------:R-:W-:-:S05]  /*0180*/  UMOV UR4, 0x54442d18 ;  /* 0x54442d1800047882 */ /* 0x000fca0000000000 */
[----:B------:R-:W-:-:S08]  /*0190*/  DFMA R8, R6, R8, R6 ;  /* 0x000000080608722b */ /* 0x000fd00000000006 */
[----:B------:R-:W-:Y:S02]  /*01a0*/  DFMA R6, R8, -R10, 1 ;  /* 0x3ff000000806742b */ /* 0x000fe4000000080a */
[----:B0-----:R-:W-:-:S06]  /*01b0*/  DMUL R22, R4, UR4 ;  /* 0x0000000404167c28 */ /* 0x001fcc0008000000 */
[----:B------:R-:W-:-:S04]  /*01c0*/  DFMA R6, R8, R6, R8 ;  /* 0x000000060806722b */ /* 0x000fc80000000008 */
[----:B------:R-:W-:-:S04]  /*01d0*/  FSETP.GEU.AND P1, PT, |R23|, 6.5827683646048100446e-37, PT ;  /* 0x036000001700780b */ /* 0x000fc80003f2e200 */
[----:B------:R-:W-:-:S08]  /*01e0*/  DMUL R4, R22, R6 ;  /* 0x0000000616047228 */ /* 0x000fd00000000000 */
[----:B------:R-:W-:-:S08]  /*01f0*/  DFMA R8, R4, -365, R22 ;  /* 0xc076d0000408782b */ /* 0x000fd00000000016 */
[----:B------:R-:W-:-:S10]  /*0200*/  DFMA R4, R6, R8, R4 ;  /* 0x000000080604722b */ /* 0x000fd40000000004 */
[----:B------:R-:W-:-:S05]  /*0210*/  FFMA R0, RZ, 3.8564453125, R5 ;  /* 0x4076d000ff007823 */ /* 0x000fca0000000005 */
[----:B------:R-:W-:-:S13]  /*0220*/  FSETP.GT.AND P0, PT, |R0|, 1.469367938527859385e-39, PT ;  /* 0x001000000000780b */ /* 0x000fda0003f04200 */
[----:B------:R-:W-:Y:S05]  /*0230*/  @P0 BRA P1, `(.L_x_501) ;  /* 0x0000000000180947 */ /* 0x000fea0000800000 */
[----:B------:R-:W-:Y:S01]  /*0240*/  IMAD.MOV.U32 R20, RZ, RZ, RZ ;  /* 0x000000ffff147224 */ /* 0x000fe200078e00ff */
[----:B------:R-:W-:Y:S01]  /*0250*/  MOV R4, 0x280 ;  /* 0x0000028000047802 */ /* 0x000fe20000000f00 */
[----:B------:R-:W-:-:S07]  /*0260*/  IMAD.MOV.U32 R21, RZ, RZ, 0x4076d000 ;  /* 0x4076d000ff157424 */ /* 0x000fce00078e00ff */
[----:B------:R-:W-:Y:S05]  /*0270*/  CALL.REL.NOINC `($__internal_8_$__cuda_sm20_div_rn_f64_full) ;  /* 0x0000002c00007944 */ /* 0x000fea0003c00000 */
[----:B------:R-:W-:Y:S02]  /*0280*/  IMAD.MOV.U32 R4, RZ, RZ, R28 ;  /* 0x000000ffff047224 */ /* 0x000fe400078e001c */
[----:B------:R-:W-:-:S07]  /*0290*/  IMAD.MOV.U32 R5, RZ, RZ, R29 ;  /* 0x000000ffff057224 */ /* 0x000fce00078e001d */
.L_x_501:
[----:B------:R-:W-:Y:S01]  /*02a0*/  DSETP.NEU.AND P2, PT, R4, +INF , PT ;  /* 0x7ff000000400742a */ /* 0x000fe20003f4d000 */
[----:B------:R-:W-:-:S13]  /*02b0*/  BSSY.RECONVERGENT B0, `(.L_x_502) ;  /* 0x000001b000007945 */ /* 0x000fda0003800200 */
[----:B------:R-:W-:Y:S01]  /*02c0*/  @!P2 DMUL R6, RZ, +INF ;  /* 0x7ff00000ff06a828 */ /* 0x000fe20000000000 */
[----:B------:R-:W-:Y:S01]  /*02d0*/  @!P2 IMAD.MOV.U32 R0, RZ, RZ, 0x1 ;  /* 0x00000001ff00a424 */ /* 0x000fe200078e00ff */
[----:B------:R-:W-:Y:S09]  /*02e0*/  @!P2 BRA `(.L_x_503) ;  /* 0x00000000005ca947 */ /* 0x000ff20003800000 */
[----:B------:R-:W-:Y:S01]  /*02f0*/  UMOV UR4, 0x6dc9c883 ;  /* 0x6dc9c88300047882 */ /* 0x000fe20000000000 */
[----:B------:R-:W-:Y:S01]  /*0300*/  UMOV UR5, 0x3fe45f30 ;  /* 0x3fe45f3000057882 */ /* 0x000fe20000000000 */
[C---:B------:R-:W-:Y:S01]  /*0310*/  DSETP.GE.AND P0, PT, R4.reuse, 2.14748364800000000000e+09, PT ;  /* 0x41e000000400742a */ /* 0x040fe20003f06000 */
[----:B------:R-:W-:Y:S01]  /*0320*/  BSSY.RECONVERGENT B1, `(.L_x_504) ;  /* 0x0000012000017945 */ /* 0x000fe20003800200 */
[----:B------:R-:W-:Y:S01]  /*0330*/  DMUL R8, R4, UR4 ;  /* 0x0000000404087c28 */ /* 0x000fe20008000000 */
[----:B------:R-:W-:Y:S01]  /*0340*/  UMOV UR4, 0x54442d18 ;  /* 0x54442d1800047882 */ /* 0x000fe20000000000 */
[----:B------:R-:W-:-:S04]  /*0350*/  UMOV UR5, 0x3ff921fb ;  /* 0x3ff921fb00057882 */ /* 0x000fc80000000000 */
[----:B------:R-:W0:Y:S08]  /*0360*/  F2I.F64 R0, R8 ;  /* 0x0000000800007311 */ /* 0x000e300000301100 */
[----:B0-----:R-:W0:Y:S02]  /*0370*/  I2F.F64 R6, R0 ;  /* 0x0000000000067312 */ /* 0x001e240000201c00 */
[----:B0-----:R-:W-:Y:S01]  /*0380*/  DFMA R10, R6, -UR4, R4 ;  /* 0x80000004060a7c2b */ /* 0x001fe20008000004 */
[----:B------:R-:W-:Y:S01]  /*0390*/  UMOV UR4, 0x33145c00 ;  /* 0x33145c0000047882 */ /* 0x000fe20000000000 */
[----:B------:R-:W-:-:S06]  /*03a0*/  UMOV UR5, 0x3c91a626 ;  /* 0x3c91a62600057882 */ /* 0x000fcc0000000000 */
[----:B------:R-:W-:Y:S01]  /*03b0*/  DFMA R10, R6, -UR4, R10 ;  /* 0x80000004060a7c2b */ /* 0x000fe2000800000a */
[----:B------:R-:W-:Y:S01]  /*03c0*/  UMOV UR4, 0x252049c0 ;  /* 0x252049c000047882 */ /* 0x000fe20000000000 */
[----:B------:R-:W-:-:S06]  /*03d0*/  UMOV UR5, 0x397b839a ;  /* 0x397b839a00057882 */ /* 0x000fcc0000000000 */
[----:B------:R-:W-:Y:S01]  /*03e0*/  DFMA R6, R6, -UR4, R10 ;  /* 0x8000000406067c2b */ /* 0x000fe2000800000a */
[----:B------:R-:W-:Y:S10]  /*03f0*/  @!P0 BRA `(.L_x_505) ;  /* 0x0000000000108947 */ /* 0x000ff40003800000 */
[----:B------:R-:W-:Y:S01]  /*0400*/  IMAD.MOV.U32 R2, RZ, RZ, R4 ;  /* 0x000000ffff027224 */ /* 0x000fe200078e0004 */
[----:B------:R-:W-:Y:S01]  /*0410*/  MOV R14, 0x440 ;  /* 0x00000440000e7802 */ /* 0x000fe20000000f00 */
[----:B------:R-:W-:-:S07]  /*0420*/  IMAD.MOV.U32 R12, RZ, RZ, R5 ;  /* 0x000000ffff0c7224 */ /* 0x000fce00078e0005 */
[----:B------:R-:W-:Y:S05]  /*0430*/  CALL.REL.NOINC `($_Z8inatm_d5dddiPdS_S_S_S_S_S_S_S_S_S_S_S_S_S_S_S_S_S_S_S_S_S_S_$__internal_trig_reduction_slowpathd) ;  /* 0x0000002c00fc7944 */ /* 0x000fea0003c00000 */
.L_x_505:
[----:B------:R-:W-:Y:S05]  /*0440*/  BSYNC.RECONVERGENT B1 ;  /* 0x0000000000017941 */ /* 0x000fea0003800200 */
.L_x_504:
[----:B------:R-:W-:-:S07]  /*0450*/  VIADD R0, R0, 0x1 ;  /* 0x0000000100007836 */ /* 0x000fce0000000000 */
.L_x_503:
[----:B------:R-:W-:Y:S05]  /*0460*/  BSYNC.RECONVERGENT B0 ;  /* 0x0000000000007941 */ /* 0x000fea0003800200 */
.L_x_502:
[----:B------:R-:W0:Y:S01]  /*0470*/  LDCU.64 UR4, c[0x4][0x190] ;  /* 0x01003200ff0477ac */ /* 0x000e220008000a00 */
[----:B------:R-:W-:-:S05]  /*0480*/  IMAD.SHL.U32 R2, R0, 0x40, RZ ;  /* 0x0000004000027824 */ /* 0x000fca00078e00ff */
[----:B------:R-:W-:-:S04]  /*0490*/  LOP3.LUT R2, R2, 0x40, RZ, 0xc0, !PT ;  /* 0x0000004002027812 */ /* 0x000fc800078ec0ff */
[----:B0-----:R-:W-:-:S04]  /*04a0*/  IADD3 R22, P0, PT, R2, UR4, RZ ;  /* 0x0000000402167c10 */ /* 0x001fc8000ff1e0ff */
[----:B------:R-:W-:-:S05]  /*04b0*/  IADD3.X R23, PT, PT, RZ, UR5, RZ, P0, !PT ;  /* 0x00000005ff177c10 */ /* 0x000fca00087fe4ff */
[----:B------:R-:W2:Y:S04]  /*04c0*/  LDG.E.128.CONSTANT R8, desc[UR6][R22.64] ;  /* 0x0000000616087981 */ /* 0x000ea8000c1e9d00 */
[----:B------:R-:W3:Y:S04]  /*04d0*/  LDG.E.128.CONSTANT R12, desc[UR6][R22.64+0x10] ;  /* 0x00001006160c7981 */ /* 0x000ee8000c1e9d00 */
[----:B------:R-:W4:Y:S01]  /*04e0*/  LDG.E.128.CONSTANT R16, desc[UR6][R22.64+0x20] ;  /* 0x0000200616107981 */ /* 0x000f22000c1e9d00 */
[----:B------:R-:W-:Y:S01]  /*04f0*/  LOP3.LUT R2, R0, 0x1, RZ, 0xc0, !PT ;  /* 0x0000000100027812 */ /* 0x000fe200078ec0ff */
[----:B------:R-:W-:Y:S01]  /*0500*/  IMAD.MOV.U32 R24, RZ, RZ, 0x20fd8164 ;  /* 0x20fd8164ff187424 */ /* 0x000fe200078e00ff */
[----:B------:R-:W-:Y:S01]  /*0510*/  DMUL R20, R6, R6 ;  /* 0x0000000606147228 */ /* 0x000fe20000000000 */
[----:B------:R-:W-:Y:S01]  /*0520*/  UMOV UR4, 0x37ac3eb8 ;  /* 0x37ac3eb800047882 */ /* 0x000fe20000000000 */
[----:B------:R-:W-:Y:S01]  /*0530*/  ISETP.NE.U32.AND P0, PT, R2, 0x1, PT ;  /* 0x000000010200780c */ /* 0x000fe20003f05070 */
[----:B------:R-:W-:Y:S01]  /*0540*/  IMAD.MOV.U32 R2, RZ, RZ, 0x3da8ff83 ;  /* 0x3da8ff83ff027424 */ /* 0x000fe200078e00ff */
[----:B------:R-:W-:Y:S01]  /*0550*/  UMOV UR5, 0x3fa1856a ;  /* 0x3fa1856a00057882 */ /* 0x000fe20000000000 */
[----:B------:R-:W-:Y:S01]  /*0560*/  BSSY.RECONVERGENT B0, `(.L_x_506) ;  /* 0x000002d000007945 */ /* 0x000fe20003800200 */
[----:B------:R-:W-:-:S02]  /*0570*/  FSEL R24, R24, -8.06006814911005101289e+34, !P0 ;  /* 0xf9785eba18187808 */ /* 0x000fc40004000000 */
[----:B------:R-:W-:-:S06]  /*0580*/  FSEL R25, -R2, 0.11223486810922622681, !P0 ;  /* 0x3de5db6502197808 */ /* 0x000fcc0004000100 */
[----:B--2---:R-:W-:Y:S01]  /*0590*/  DFMA R8, R20, R24, R8 ;  /* 0x000000181408722b */ /* 0x004fe20000000008 */
[----:B------:R-:W-:Y:S02]  /*05a0*/  IMAD.MOV.U32 R24, RZ, RZ, 0x57e670e3 ;  /* 0x57e670e3ff187424 */ /* 0x000fe400078e00ff */
[----:B------:R-:W-:-:S05]  /*05b0*/  IMAD.MOV.U32 R25, RZ, RZ, 0x3ff00073 ;  /* 0x3ff00073ff197424 */ /* 0x000fca00078e00ff */
[----:B------:R-:W-:-:S08]  /*05c0*/  DFMA R8, R20, R8, R10 ;  /* 0x000000081408722b */ /* 0x000fd0000000000a */
[----:B---3--:R-:W-:-:S08]  /*05d0*/  DFMA R8, R20, R8, R12 ;  /* 0x000000081408722b */ /* 0x008fd0000000000c */
[----:B------:R-:W-:-:S08]  /*05e0*/  DFMA R8, R20, R8, R14 ;  /* 0x000000081408722b */ /* 0x000fd0000000000e */
[----:B----4-:R-:W-:Y:S02]  /*05f0*/  DFMA R8, R20, R8, R16 ;  /* 0x000000081408722b */ /* 0x010fe40000000010 */
[----:B------:R-:W-:-:S06]  /*0600*/  @!P2 DMUL R16, RZ, +INF ;  /* 0x7ff00000ff10a828 */ /* 0x000fcc0000000000 */
[----:B------:R-:W-:-:S08]  /*0610*/  DFMA R8, R20, R8, R18 ;  /* 0x000000081408722b */ /* 0x000fd00000000012 */
[----:B------:R-:W-:Y:S02]  /*0620*/  DFMA R6, R8, R6, R6 ;  /* 0x000000060806722b */ /* 0x000fe40000000006 */
[----:B------:R-:W-:-:S10]  /*0630*/  DFMA R8, R20, R8, 1 ;  /* 0x3ff000001408742b */ /* 0x000fd40000000008 */
[----:B------:R-:W-:Y:S02]  /*0640*/  FSEL R8, R8, R6, !P0 ;  /* 0x0000000608087208 */ /* 0x000fe40004000000 */
[----:B------:R-:W-:Y:S02]  /*0650*/  FSEL R9, R9, R7, !P0 ;  /* 0x0000000709097208 */ /* 0x000fe40004000000 */
[----:B------:R-:W-:Y:S01]  /*0660*/  LOP3.LUT P0, RZ, R0, 0x2, RZ, 0xc0, !PT ;  /* 0x0000000200ff7812 */ /* 0x000fe2000780c0ff */
[----:B------:R-:W-:-:S03]  /*0670*/  @!P2 IMAD.MOV.U32 R0, RZ, RZ, RZ ;  /* 0x000000ffff00a224 */ /* 0x000fc600078e00ff */
[----:B------:R-:W-:-:S10]  /*0680*/  DADD R6, RZ, -R8 ;  /* 0x00000000ff067229 */ /* 0x000fd40000000808 */
[----:B------:R-:W-:Y:S02]  /*0690*/  FSEL R22, R8, R6, !P0 ;  /* 0x0000000608167208 */ /* 0x000fe40004000000 */
[----:B------:R-:W-:-:S06]  /*06a0*/  FSEL R23, R9, R7, !P0 ;  /* 0x0000000709177208 */ /* 0x000fcc0004000000 */
[----:B------:R-:W-:Y:S01]  /*06b0*/  DFMA R24, R22, UR4, R24 ;  /* 0x0000000416187c2b */ /* 0x000fe20008000018 */
[----:B------:R-:W-:Y:S10]  /*06c0*/  @!P2 BRA `(.L_x_507) ;  /* 0x000000000058a947 */ /* 0x000ff40003800000 */
[----:B------:R-:W-:Y:S01]  /*06d0*/  UMOV UR4, 0x6dc9c883 ;  /* 0x6dc9c88300047882 */ /* 0x000fe20000000000 */
[----:B------:R-:W-:Y:S01]  /*06e0*/  UMOV UR5, 0x3fe45f30 ;  /* 0x3fe45f3000057882 */ /* 0x000fe20000000000 */
[C---:B------:R-:W-:Y:S02]  /*06f0*/  DSETP.GE.AND P0, PT, R4.reuse, 2.14748364800000000000e+09, PT ;  /* 0x41e000000400742a */ /* 0x040fe40003f06000 */
        /* <DEDUP_REMOVED lines=17> */
[----:B------:R-:W-:Y:S02]  /*0810*/  IMAD.MOV.U32 R16, RZ, RZ, R6 ;  /* 0x000000ffff107224 */ /* 0x000fe400078e0006 */
[----:B------:R-:W-:-:S07]  /*0820*/  IMAD.MOV.U32 R17, RZ, RZ, R7 ;  /* 0x000000ffff117224 */ /* 0x000fce00078e0007 */
.L_x_507:
[----:B------:R-:W-:Y:S05]  /*0830*/  BSYNC.RECONVERGENT B0 ;  /* 0x0000000000007941 */ /* 0x000fea0003800200 */
.L_x_506:
[----:B------:R-:W0:Y:S01]  /*0840*/  LDCU.64 UR4, c[0x4][0x190] ;  /* 0x01003200ff0477ac */ /* 0x000e220008000a00 */
[----:B------:R-:W-:-:S05]  /*0850*/  IMAD.SHL.U32 R2, R0, 0x40, RZ ;  /* 0x0000004000027824 */ /* 0x000fca00078e00ff */
[----:B------:R-:W-:-:S04]  /*0860*/  LOP3.LUT R2, R2, 0x40, RZ, 0xc0, !PT ;  /* 0x0000004002027812 */ /* 0x000fc800078ec0ff */
[----:B0-----:R-:W-:-:S05]  /*0870*/  IADD3 R20, P0, PT, R2, UR4, RZ ;  /* 0x0000000402147c10 */ /* 0x001fca000ff1e0ff */
[----:B------:R-:W-:-:S05]  /*0880*/  IMAD.X R21, RZ, RZ, UR5, P0 ;  /* 0x00000005ff157e24 */ /* 0x000fca00080e06ff */
        /* <DEDUP_REMOVED lines=9> */
[----:B------:R-:W-:-:S02]  /*0920*/  UMOV UR5, 0x3f551e75 ;  /* 0x3f551e7500057882 */ /* 0x000fc40000000000 */
[----:B------:R-:W-:Y:S02]  /*0930*/  FSEL R26, R26, -8.06006814911005101289e+34, !P0 ;  /* 0xf9785eba1a1a7808 */ /* 0x000fe40004000000 */
[----:B------:R-:W-:-:S06]  /*0940*/  FSEL R27, -R2, 0.11223486810922622681, !P0 ;  /* 0x3de5db65021b7808 */ /* 0x000fcc0004000100 */
[----:B--2---:R-:W-:-:S08]  /*0950*/  DFMA R12, R18, R26, R12 ;  /* 0x0000001a120c722b */ /* 0x004fd0000000000c */
[----:B------:R-:W-:-:S08]  /*0960*/  DFMA R12, R18, R12, R14 ;  /* 0x0000000c120c722b */ /* 0x000fd0000000000e */
[----:B---3--:R-:W-:-:S08]  /*0970*/  DFMA R8, R18, R12, R8 ;  /* 0x0000000c1208722b */ /* 0x008fd00000000008 */
[----:B------:R-:W-:-:S08]  /*0980*/  DFMA R8, R18, R8, R10 ;  /* 0x000000081208722b */ /* 0x000fd0000000000a */
[----:B----4-:R-:W-:-:S08]  /*0990*/  DFMA R4, R18, R8, R4 ;  /* 0x000000081204722b */ /* 0x010fd00000000004 */
[----:B------:R-:W-:-:S08]  /*09a0*/  DFMA R4, R18, R4, R6 ;  /* 0x000000041204722b */ /* 0x000fd00000000006 */
[----:B------:R-:W-:Y:S02]  /*09b0*/  DFMA R16, R4, R16, R16 ;  /* 0x000000100410722b */ /* 0x000fe40000000010 */
[----:B------:R-:W-:-:S10]  /*09c0*/  DFMA R4, R18, R4, 1 ;  /* 0x3ff000001204742b */ /* 0x000fd40000000004 */
[----:B------:R-:W-:Y:S02]  /*09d0*/  FSEL R6, R4, R16, !P0 ;  /* 0x0000001004067208 */ /* 0x000fe40004000000 */
[----:B------:R-:W-:Y:S02]  /*09e0*/  FSEL R7, R5, R17, !P0 ;  /* 0x0000001105077208 */ /* 0x000fe40004000000 */
[----:B------:R-:W-:-:S04]  /*09f0*/  LOP3.LUT P0, RZ, R0, 0x2, RZ, 0xc0, !PT ;  /* 0x0000000200ff7812 */ /* 0x000fc8000780c0ff */
[----:B------:R-:W-:-:S10]  /*0a00*/  DADD R4, RZ, -R6 ;  /* 0x00000000ff047229 */ /* 0x000fd40000000806 */
[----:B------:R-:W-:Y:S02]  /*0a10*/  FSEL R6, R6, R4, !P0 ;  /* 0x0000000406067208 */ /* 0x000fe40004000000 */
[----:B------:R-:W-:-:S06]  /*0a20*/  FSEL R7, R7, R5, !P0 ;  /* 0x0000000507077208 */ /* 0x000fcc0004000000 */
[----:B------:R-:W-:Y:S01]  /*0a30*/  DFMA R24, R6, UR4, R24 ;  /* 0x0000000406187c2b */ /* 0x000fe20008000018 */
[----:B------:R-:W-:Y:S01]  /*0a40*/  UMOV UR4, 0xbe2f7b18 ;  /* 0xbe2f7b1800047882 */ /* 0x000fe20000000000 */
[----:B------:R-:W-:-:S06]  /*0a50*/  UMOV UR5, 0x3f478f68 ;  /* 0x3f478f6800057882 */ /* 0x000fcc0000000000 */
[----:B------:R-:W-:Y:S01]  /*0a60*/  DFMA R24, R22, UR4, R24 ;  /* 0x0000000416187c2b */ /* 0x000fe20008000018 */
[----:B------:R-:W-:Y:S01]  /*0a70*/  UMOV UR4, 0xed5ae1ce ;  /* 0xed5ae1ce00047882 */ /* 0x000fe20000000000 */
[----:B------:R-:W-:-:S06]  /*0a80*/  UMOV UR5, 0x3f142f61 ;  /* 0x3f142f6100057882 */ /* 0x000fcc0000000000 */
[----:B------:R-:W-:-:S11]  /*0a90*/  DFMA R6, R6, UR4, R24 ;  /* 0x0000000406067c2b */ /* 0x000fd60008000018 */
.L_x_500:
[----:B------:R-:W0:Y:S01]  /*0aa0*/  LDC.64 R4, c[0x0][0x3e0] ;  /* 0x0000f800ff047b82 */ /* 0x000e220000000a00 */
[----:B------:R-:W1:Y:S07]  /*0ab0*/  LDCU.64 UR10, c[0x0][0x380] ;  /* 0x00007000ff0a77ac */ /* 0x000e6e0008000a00 */
[----:B------:R-:W2:Y:S08]  /*0ac0*/  LDC.64 R8, c[0x0][0x3a8] ;  /* 0x0000ea00ff087b82 */ /* 0x000eb00000000a00 */
[----:B------:R-:W3:Y:S01]  /*0ad0*/  LDC.64 R20, c[0x0][0x3d8] ;  /* 0x0000f600ff147b82 */ /* 0x000ee20000000a00 */
[----:B0-----:R-:W-:-:S07]  /*0ae0*/  IMAD.WIDE.U32 R4, R3, 0x8, R4 ;  /* 0x0000000803047825 */ /* 0x001fce00078e0004 */
[----:B------:R-:W0:Y:S01]  /*0af0*/  LDC.64 R22, c[0x0][0x388] ;  /* 0x0000e200ff167b82 */ /* 0x000e220000000a00 */
[----:B------:R-:W-:Y:S01]  /*0b00*/  STG.E.64 desc[UR6][R4.64], RZ ;  /* 0x000000ff04007986 */ /* 0x000fe2000c101b06 */
[----:B--2---:R-:W-:-:S03]  /*0b10*/  IMAD.WIDE.U32 R8, R3, 0x8, R8 ;  /* 0x0000000803087825 */ /* 0x004fc600078e0008 */
        /* <DEDUP_REMOVED lines=28> */
[----:B------:R-:W2:Y:S02]  /*0ce0*/  LDG.E.64 R10, desc[UR6][R8.64+0x3c000] ;  /* 0x03c00006080a7981 */ /* 0x000ea4000c1e1b00 */
[----:B--2---:R-:W-:-:S07]  /*0cf0*/  DMUL R10, R10, R6 ;  /* 0x000000060a0a7228 */ /* 0x004fce0000000000 */
[----:B------:R2:W-:Y:S04]  /*0d00*/  STG.E.64 desc[UR6][R4.64+0x3c000], R10 ;  /* 0x03c0000a04007986 */ /* 0x0005e8000c101b06 */
[----:B------:R-:W4:Y:S02]  /*0d10*/  LDG.E.64 R12, desc[UR6][R8.64+0x40000] ;  /* 0x04000006080c7981 */ /* 0x000f24000c1e1b00 */
[----:B----4-:R-:W-:-:S07]  /*0d20*/  DMUL R12, R12, R6 ;  /* 0x000000060c0c7228 */ /* 0x010fce0000000000 */
[----:B------:R4:W-:Y:S04]  /*0d30*/  STG.E.64 desc[UR6][R4.64+0x40000], R12 ;  /* 0x0400000c04007986 */ /* 0x0009e8000c101b06 */
[----:B------:R-:W5:Y:S02]  /*0d40*/  LDG.E.64 R14, desc[UR6][R8.64+0x44000] ;  /* 0x04400006080e7981 */ /* 0x000f64000c1e1b00 */
[----:B-----5:R-:W-:-:S07]  /*0d50*/  DMUL R14, R14, R6 ;  /* 0x000000060e0e7228 */ /* 0x020fce0000000000 */
[----:B------:R5:W-:Y:S04]  /*0d60*/  STG.E.64 desc[UR6][R4.64+0x44000], R14 ;  /* 0x0440000e04007986 */ /* 0x000be8000c101b06 */
[----:B------:R-:W3:Y:S02]  /*0d70*/  LDG.E.64 R16, desc[UR6][R8.64+0x48000] ;  /* 0x0480000608107981 */ /* 0x000ee4000c1e1b00 */
[----:B---3--:R-:W-:-:S07]  /*0d80*/  DMUL R16, R16, R6 ;  /* 0x0000000610107228 */ /* 0x008fce0000000000 */
[----:B------:R3:W-:Y:S04]  /*0d90*/  STG.E.64 desc[UR6][R4.64+0x48000], R16 ;  /* 0x0480001004007986 */ /* 0x0007e8000c101b06 */
        /* <DEDUP_REMOVED lines=8> */
[----:B------:R-:W-:Y:S04]  /*0e20*/  STG.E.64 desc[UR6][R4.64+0x54000], R12 ;  /* 0x0540000c04007986 */ /* 0x000fe8000c101b06 */
[----:B------:R-:W5:Y:S02]  /*0e30*/  LDG.E.64 R14, desc[UR6][R8.64+0x58000] ;  /* 0x05800006080e7981 */ /* 0x000f64000c1e1b00 */
[----:B-----5:R-:W-:-:S07]  /*0e40*/  DMUL R14, R14, R6 ;  /* 0x000000060e0e7228 */ /* 0x020fce0000000000 */
[----:B------:R-:W-:Y:S04]  /*0e50*/  STG.E.64 desc[UR6][R4.64+0x58000], R14 ;  /* 0x0580000e04007986 */ /* 0x000fe8000c101b06 */
[----:B---3--:R-:W3:Y:S02]  /*0e60*/  LDG.E.64 R16, desc[UR6][R8.64+0x5c000] ;  /* 0x05c0000608107981 */ /* 0x008ee4000c1e1b00 */
[----:B---3--:R-:W-:-:S07]  /*0e70*/  DMUL R16, R16, R6 ;  /* 0x0000000610107228 */ /* 0x008fce0000000000 */
[----:B------:R-:W-:Y:S04]  /*0e80*/  STG.E.64 desc[UR6][R4.64+0x5c000], R16 ;  /* 0x05c0001004007986 */ /* 0x000fe8000c101b06 */
[----:B--2---:R-:W2:Y:S02]  /*0e90*/  LDG.E.64 R18, desc[UR6][R8.64+0x60000] ;  /* 0x0600000608127981 */ /* 0x004ea4000c1e1b00 */
[----:B--2---:R-:W-:-:S07]  /*0ea0*/  DMUL R18, R18, R6 ;  /* 0x0000000612127228 */ /* 0x004fce0000000000 */
[----:B------:R2:W-:Y:S04]  /*0eb0*/  STG.E.64 desc[UR6][R4.64+0x60000], R18 ;  /* 0x0600001204007986 */ /* 0x0005e8000c101b06 */
[----:B----4-:R-:W3:Y:S01]  /*0ec0*/  LDG.E.64 R10, desc[UR6][R8.64+0x64000] ;  /* 0x06400006080a7981 */ /* 0x010ee2000c1e1b00 */
[----:B--2---:R-:W2:Y:S01]  /*0ed0*/  LDC.64 R18, c[0x0][0x3a0] ;  /* 0x0000e800ff127b82 */ /* 0x004ea20000000a00 */
[----:B---3--:R-:W-:-:S07]  /*0ee0*/  DMUL R10, R10, R6 ;  /* 0x000000060a0a7228 */ /* 0x008fce0000000000 */
[----:B------:R3:W-:Y:S04]  /*0ef0*/  STG.E.64 desc[UR6][R4.64+0x64000], R10 ;  /* 0x0640000a04007986 */ /* 0x0007e8000c101b06 */
[----:B------:R-:W4:Y:S01]  /*0f00*/  LDG.E.64 R12, desc[UR6][R8.64+0x68000] ;  /* 0x06800006080c7981 */ /* 0x000f22000c1e1b00 */
[----:B--2---:R-:W-:-:S04]  /*0f10*/  IMAD.WIDE.U32 R18, R3, 0x8, R18 ;  /* 0x0000000803127825 */ /* 0x004fc800078e0012 */
[----:B------:R-:W-:Y:S01]  /*0f20*/  IMAD.WIDE.U32 R20, R3, 0x8, R20 ;  /* 0x0000000803147825 */ /* 0x000fe200078e0014 */
[----:B---3--:R-:W2:Y:S01]  /*0f30*/  LDC.64 R10, c[0x0][0x3b8] ;  /* 0x0000ee00ff0a7b82 */ /* 0x008ea20000000a00 */
[----:B----4-:R-:W-:-:S07]  /*0f40*/  DMUL R12, R12, R6 ;  /* 0x000000060c0c7228 */ /* 0x010fce0000000000 */
[----:B------:R3:W-:Y:S04]  /*0f50*/  STG.E.64 desc[UR6][R4.64+0x68000], R12 ;  /* 0x0680000c04007986 */ /* 0x0007e8000c101b06 */
[----:B------:R-:W4:Y:S01]  /*0f60*/  LDG.E.64 R14, desc[UR6][R8.64+0x6c000] ;  /* 0x06c00006080e7981 */ /* 0x000f22000c1e1b00 */
[----:B---3--:R-:W3:Y:S01]  /*0f70*/  LDC.64 R12, c[0x0][0x3f0] ;  /* 0x0000fc00ff0c7b82 */ /* 0x008ee20000000a00 */
[----:B----4-:R-:W-:-:S07]  /*0f80*/  DMUL R16, R14, R6 ;  /* 0x000000060e107228 */ /* 0x010fce0000000000 */
[----:B------:R4:W-:Y:S04]  /*0f90*/  STG.E.64 desc[UR6][R4.64+0x6c000], R16 ;  /* 0x06c0001004007986 */ /* 0x0009e8000c101b06 */
[----:B------:R-:W5:Y:S02]  /*0fa0*/  LDG.E.64 R14, desc[UR6][R8.64+0x70000] ;  /* 0x07000006080e7981 */ /* 0x000f64000c1e1b00 */
[----:B-----5:R-:W-:Y:S01]  /*0fb0*/  DMUL R6, R14, R6 ;  /* 0x000000060e067228 */ /* 0x020fe20000000000 */
[----:B------:R-:W1:Y:S06]  /*0fc0*/  LDC.64 R14, c[0x0][0x3e8] ;  /* 0x0000fa00ff0e7b82 */ /* 0x000e6c0000000a00 */
[----:B------:R4:W-:Y:S04]  /*0fd0*/  STG.E.64 desc[UR6][R4.64+0x70000], R6 ;  /* 0x0700000604007986 */ /* 0x0009e8000c101b06 */
[----:B------:R-:W5:Y:S01]  /*0fe0*/  LDG.E.64 R18, desc[UR6][R18.64] ;  /* 0x0000000612127981 */ /* 0x000f62000c1e1b00 */
[----:B0-----:R-:W-:Y:S01]  /*0ff0*/  DMUL R8, R22, 100 ;  /* 0x4059000016087828 */ /* 0x001fe20000000000 */
[C---:B------:R-:W-:Y:S01]  /*1000*/  IADD3 R2, PT, PT, R3.reuse, 0x39000, RZ ;  /* 0x0003900003027810 */ /* 0x040fe20007ffe0ff */
[----:B------:R-:W-:Y:S01]  /*1010*/  VIADD R0, R3, 0x1000 ;  /* 0x0000100003007836 */ /* 0x000fe20000000000 */
[----:B------:R-:W-:Y:S01]  /*1020*/  UMOV UR4, 0x1000 ;  /* 0x0000100000047882 */ /* 0x000fe20000000000 */
[----:B-123-5:R4:W-:Y:S07]  /*1030*/  STG.E.64 desc[UR6][R20.64], R18 ;  /* 0x0000001214007986 */ /* 0x02e9ee000c101b06 */
.L_x_517:
[----:B----4-:R-:W-:-:S04]  /*1040*/  VIADD R21, R2, 0xfffc7000 ;  /* 0xfffc700002157836 */ /* 0x010fc80000000000 */
[----:B------:R-:W-:-:S06]  /*1050*/  IMAD.WIDE.U32 R20, R21, 0x8, R14 ;  /* 0x0000000815147825 */ /* 0x000fcc00078e000e */
[----:B------:R-:W2:Y:S01]  /*1060*/  LDG.E.64 R20, desc[UR6][R20.64] ;  /* 0x0000000614147981 */ /* 0x000ea2000c1e1b00 */
[C---:B------:R-:W-:Y:S02]  /*1070*/  VIADD R17, R0.reuse, 0xfffff000 ;  /* 0xfffff00000117836 */ /* 0x040fe40000000000 */
[----:B0-----:R-:W-:Y:S02]  /*1080*/  VIADD R5, R0, 0xfffff800 ;  /* 0xfffff80000057836 */ /* 0x001fe40000000000 */
[----:B------:R-:W-:-:S04]  /*1090*/  IMAD.WIDE.U32 R18, R17, 0x8, R10 ;  /* 0x0000000811127825 */ /* 0x000fc800078e000a */
[----:B------:R-:W-:Y:S02]  /*10a0*/  IMAD.WIDE.U32 R6, R5, 0x8, R10 ;  /* 0x0000000805067825 */ /* 0x000fe400078e000a */
[----:B------:R-:W3:Y:S04]  /*10b0*/  LDG.E.64 R18, desc[UR6][R18.64] ;  /* 0x0000000612127981 */ /* 0x000ee8000c1e1b00 */
[----:B------:R-:W3:Y:S01]  /*10c0*/  LDG.E.64 R22, desc[UR6][R6.64] ;  /* 0x0000000606167981 */ /* 0x000ee2000c1e1b00 */
[----:B------:R-:W-:Y:S01]  /*10d0*/  UMOV UR8, 0xc6a7ef9e ;  /* 0xc6a7ef9e00087882 */ /* 0x000fe20000000000 */
[----:B------:R-:W-:Y:S01]  /*10e0*/  UMOV UR9, 0x403cf74b ;  /* 0x403cf74b00097882 */ /* 0x000fe20000000000 */
[----:B------:R-:W-:Y:S01]  /*10f0*/  BSSY.RECONVERGENT B0, `(.L_x_508) ;  /* 0x000001f000007945 */ /* 0x000fe20003800200 */
[----:B------:R-:W-:Y:S01]  /*1100*/  VIADD R33, R2, 0xfffed000 ;  /* 0xfffed00002217836 */ /* 0x000fe20000000000 */
[----:B--2---:R-:W-:-:S02]  /*1110*/  DADD R24, -R20, 1 ;  /* 0x3ff0000014187429 */ /* 0x004fc40000000100 */
[----:B------:R-:W-:-:S06]  /*1120*/  DADD R26, R20, 1 ;  /* 0x3ff00000141a7429 */ /* 0x000fcc0000000000 */
[----:B------:R-:W-:Y:S01]  /*1130*/  DMUL R24, R24, UR8 ;  /* 0x0000000818187c28 */ /* 0x000fe20008000000 */
[----:B------:R-:W-:Y:S01]  /*1140*/  UMOV UR8, 0x9374bc6a ;  /* 0x9374bc6a00087882 */ /* 0x000fe20000000000 */
[----:B------:R-:W-:Y:S01]  /*1150*/  UMOV UR9, 0x40320418 ;  /* 0x4032041800097882 */ /* 0x000fe20000000000 */
[----:B---3--:R-:W-:-:S05]  /*1160*/  DADD R18, R18, -R22 ;  /* 0x0000000012127229 */ /* 0x008fca0000000816 */
[----:B------:R-:W-:-:S03]  /*1170*/  DFMA R24, R20, UR8, R24 ;  /* 0x0000000814187c2b */ /* 0x000fc60008000018 */
[----:B------:R-:W-:-:S05]  /*1180*/  DMUL R18, R18, 1000 ;  /* 0x408f400012127828 */ /* 0x000fca0000000000 */
[----:B------:R-:W-:Y:S01]  /*1190*/  DMUL R20, R8, R24 ;  /* 0x0000001808147228 */ /* 0x000fe20000000000 */
[----:B------:R-:W-:Y:S02]  /*11a0*/  IMAD.MOV.U32 R24, RZ, RZ, 0x1 ;  /* 0x00000001ff187424 */ /* 0x000fe400078e00ff */
[----:B------:R-:W-:-:S05]  /*11b0*/  DMUL R22, R18, UR10 ;  /* 0x0000000a12167c28 */ /* 0x000fca0008000000 */
[----:B------:R-:W-:-:S06]  /*11c0*/  DMUL R20, R20, R26 ;  /* 0x0000001a14147228 */ /* 0x000fcc0000000000 */
[----:B------:R-:W0:Y:S01]  /*11d0*/  MUFU.RCP64H R25, R21 ;  /* 0x0000001500197308 */ /* 0x000e220000001800 */
        /* <DEDUP_REMOVED lines=13> */
[----:B------:R-:W-:Y:S05]  /*12b0*/  CALL.REL.NOINC `($__internal_8_$__cuda_sm20_div_rn_f64_full) ;  /* 0x0000001800f07944 */ /* 0x000fea0003c00000 */
[----:B------:R-:W-:Y:S02]  /*12c0*/  IMAD.MOV.U32 R18, RZ, RZ, R28 ;  /* 0x000000ffff127224 */ /* 0x000fe400078e001c */
[----:B------:R-:W-:-:S07]  /*12d0*/  IMAD.MOV.U32 R19, RZ, RZ, R29 ;  /* 0x000000ffff137224 */ /* 0x000fce00078e001d */
.L_x_509:
[----:B------:R-:W-:Y:S05]  /*12e0*/  BSYNC.RECONVERGENT B0 ;  /* 0x0000000000007941 */ /* 0x000fea0003800200 */
.L_x_508:
[----:B------:R-:W-:Y:S02]  /*12f0*/  VIADD R25, R2, 0xfffda000 ;  /* 0xfffda00002197836 */ /* 0x000fe40000000000 */
[----:B------:R-:W-:-:S04]  /*1300*/  IMAD.WIDE.U32 R20, R17, 0x8, R12 ;  /* 0x0000000811147825 */ /* 0x000fc800078e000c */
[----:B------:R-:W-:Y:S01]  /*1310*/  IMAD.WIDE.U32 R24, R25, 0x8, R14 ;  /* 0x0000000819187825 */ /* 0x000fe200078e000e */
[----:B------:R0:W-:Y:S03]  /*1320*/  STG.E.64 desc[UR6][R20.64], R18 ;  /* 0x0000001214007986 */ /* 0x0001e6000c101b06 */
[----:B------:R-:W-:Y:S01]  /*1330*/  IMAD.WIDE.U32 R16, R0, 0x8, R10 ;  /* 0x0000000800107825 */ /* 0x000fe200078e000a */
[----:B------:R-:W2:Y:S04]  /*1340*/  LDG.E.64 R6, desc[UR6][R6.64] ;  /* 0x0000000606067981 */ /* 0x000ea8000c1e1b00 */
[----:B------:R-:W3:Y:S04]  /*1350*/  LDG.E.64 R24, desc[UR6][R24.64] ;  /* 0x0000000618187981 */ /* 0x000ee8000c1e1b00 */
[----:B------:R-:W2:Y:S01]  /*1360*/  LDG.E.64 R22, desc[UR6][R16.64] ;  /* 0x0000000610167981 */ /* 0x000ea2000c1e1b00 */
[----:B------:R-:W-:Y:S01]  /*1370*/  UMOV UR8, 0xc6a7ef9e ;  /* 0xc6a7ef9e00087882 */ /* 0x000fe20000000000 */
[----:B------:R-:W-:Y:S01]  /*1380*/  UMOV UR9, 0x403cf74b ;  /* 0x403cf74b00097882 */ /* 0x000fe20000000000 */
[----:B0-----:R-:W-:Y:S01]  /*1390*/  IMAD.MOV.U32 R18, RZ, RZ, 0x1 ;  /* 0x00000001ff127424 */ /* 0x001fe200078e00ff */
[----:B------:R-:W-:Y:S01]  /*13a0*/  BSSY.RECONVERGENT B0, `(.L_x_510) ;  /* 0x000001d000007945 */ /* 0x000fe20003800200 */
[----:B---3--:R-:W-:-:S08]  /*13b0*/  DADD R26, -R24, 1 ;  /* 0x3ff00000181a7429 */ /* 0x008fd00000000100 */
[----:B------:R-:W-:Y:S01]  /*13c0*/  DMUL R26, R26, UR8 ;  /* 0x000000081a1a7c28 */ /* 0x000fe20008000000 */
[----:B------:R-:W-:Y:S01]  /*13d0*/  UMOV UR8, 0x9374bc6a ;  /* 0x9374bc6a00087882 */ /* 0x000fe20000000000 */
[----:B------:R-:W-:-:S06]  /*13e0*/  UMOV UR9, 0x40320418 ;  /* 0x4032041800097882 */ /* 0x000fcc0000000000 */
[C---:B------:R-:W-:Y:S02]  /*13f0*/  DFMA R26, R24.reuse, UR8, R26 ;  /* 0x00000008181a7c2b */ /* 0x040fe4000800001a */
[----:B------:R-:W-:-:S06]  /*1400*/  DADD R28, R24, 1 ;  /* 0x3ff00000181c7429 */ /* 0x000fcc0000000000 */
[----:B------:R-:W-:-:S08]  /*1410*/  DMUL R20, R8, R26 ;  /* 0x0000001a08147228 */ /* 0x000fd00000000000 */
[----:B------:R-:W-:-:S06]  /*1420*/  DMUL R20, R20, R28 ;  /* 0x0000001c14147228 */ /* 0x000fcc0000000000 */
[----:B------:R-:W0:Y:S01]  /*1430*/  MUFU.RCP64H R19, R21 ;  /* 0x0000001500137308 */ /* 0x000e220000001800 */
[----:B--2---:R-:W-:Y:S02]  /*1440*/  DADD R6, R6, -R22 ;  /* 0x0000000006067229 */ /* 0x004fe40000000816 */
[----:B0-----:R-:W-:-:S08]  /*1450*/  DFMA R24, -R20, R18, 1 ;  /* 0x3ff000001418742b */ /* 0x001fd00000000112 */
[----:B------:R-:W-:-:S08]  /*1460*/  DFMA R24, R24, R24, R24 ;  /* 0x000000181818722b */ /* 0x000fd00000000018 */
[----:B------:R-:W-:Y:S02]  /*1470*/  DFMA R24, R18, R24, R18 ;  /* 0x000000181218722b */ /* 0x000fe40000000012 */
[----:B------:R-:W-:-:S06]  /*1480*/  DMUL R6, R6, 1000 ;  /* 0x408f400006067828 */ /* 0x000fcc0000000000 */
[----:B------:R-:W-:Y:S02]  /*1490*/  DFMA R18, -R20, R24, 1 ;  /* 0x3ff000001412742b */ /* 0x000fe40000000118 */
[----:B------:R-:W-:-:S06]  /*14a0*/  DMUL R22, R6, UR10 ;  /* 0x0000000a06167c28 */ /* 0x000fcc0008000000 */
        /* <DEDUP_REMOVED lines=8> */
[----:B------:R-:W-:-:S07]  /*1530*/  MOV R4, 0x1550 ;  /* 0x0000155000047802 */ /* 0x000fce0000000f00 */
[----:B------:R-:W-:Y:S05]  /*1540*/  CALL.REL.NOINC `($__internal_8_$__cuda_sm20_div_rn_f64_full) ;  /* 0x00000018004c7944 */ /* 0x000fea0003c00000 */
[----:B------:R-:W-:Y:S02]  /*1550*/  IMAD.MOV.U32 R18, RZ, RZ, R28 ;  /* 0x000000ffff127224 */ /* 0x000fe400078e001c */
[----:B------:R-:W-:-:S07]  /*1560*/  IMAD.MOV.U32 R19, RZ, RZ, R29 ;  /* 0x000000ffff137224 */ /* 0x000fce00078e001d */
.L_x_511:
[----:B------:R-:W-:Y:S05]  /*1570*/  BSYNC.RECONVERGENT B0 ;  /* 0x0000000000007941 */ /* 0x000fea0003800200 */
.L_x_510:
[----:B------:R-:W-:-:S04]  /*1580*/  IMAD.WIDE.U32 R20, R5, 0x8, R12 ;  /* 0x0000000805147825 */ /* 0x000fc800078e000c */
[----:B------:R-:W-:Y:S01]  /*1590*/  IMAD.WIDE.U32 R24, R33, 0x8, R14 ;  /* 0x0000000821187825 */ /* 0x000fe200078e000e */
[----:B------:R0:W-:Y:S03]  /*15a0*/  STG.E.64 desc[UR6][R20.64], R18 ;  /* 0x0000001214007986 */ /* 0x0001e6000c101b06 */
[----:B------:R-:W-:Y:S01]  /*15b0*/  VIADD R5, R0, 0x800 ;  /* 0x0000080000057836 */ /* 0x000fe20000000000 */
[----:B------:R-:W2:Y:S04]  /*15c0*/  LDG.E.64 R16, desc[UR6][R16.64] ;  /* 0x0000000610107981 */ /* 0x000ea8000c1e1b00 */
[----:B------:R-:W3:Y:S01]  /*15d0*/  LDG.E.64 R24, desc[UR6][R24.64] ;  /* 0x0000000618187981 */ /* 0x000ee2000c1e1b00 */
[----:B------:R-:W-:-:S05]  /*15e0*/  IMAD.WIDE.U32 R6, R5, 0x8, R10 ;  /* 0x0000000805067825 */ /* 0x000fca00078e000a */
[----:B------:R-:W2:Y:S01]  /*15f0*/  LDG.E.64 R22, desc[UR6][R6.64] ;  /* 0x0000000606167981 */ /* 0x000ea2000c1e1b00 */
[----:B------:R-:W-:Y:S01]  /*1600*/  UMOV UR8, 0xc6a7ef9e ;  /* 0xc6a7ef9e00087882 */ /* 0x000fe20000000000 */
[----:B------:R-:W-:Y:S01]  /*1610*/  UMOV UR9, 0x403cf74b ;  /* 0x403cf74b00097882 */ /* 0x000fe20000000000 */
[----:B------:R-:W-:Y:S01]  /*1620*/  BSSY.RECONVERGENT B0, `(.L_x_512) ;  /* 0x000001e000007945 */ /* 0x000fe20003800200 */
[----:B---3--:R-:W-:-:S08]  /*1630*/  DADD R26, -R24, 1 ;  /* 0x3ff00000181a7429 */ /* 0x008fd00000000100 */
[----:B------:R-:W-:Y:S01]  /*1640*/  DMUL R26, R26, UR8 ;  /* 0x000000081a1a7c28 */ /* 0x000fe20008000000 */
[----:B------:R-:W-:Y:S01]  /*1650*/  UMOV UR8, 0x9374bc6a ;  /* 0x9374bc6a00087882 */ /* 0x000fe20000000000 */
[----:B------:R-:W-:-:S06]  /*1660*/  UMOV UR9, 0x40320418 ;  /* 0x4032041800097882 */ /* 0x000fcc0000000000 */
[C---:B------:R-:W-:Y:S02]  /*1670*/  DFMA R26, R24.reuse, UR8, R26 ;  /* 0x00000008181a7c2b */ /* 0x040fe4000800001a */
[----:B0-----:R-:W-:-:S06]  /*1680*/  DADD R18, R24, 1 ;  /* 0x3ff0000018127429 */ /* 0x001fcc0000000000 */
[----:B------:R-:W-:-:S08]  /*1690*/  DMUL R20, R8, R26 ;  /* 0x0000001a08147228 */ /* 0x000fd00000000000 */
[----:B------:R-:W-:-:S06]  /*16a0*/  DMUL R20, R20, R18 ;  /* 0x0000001214147228 */ /* 0x000fcc0000000000 */
[----:B------:R-:W0:Y:S01]  /*16b0*/  MUFU.RCP64H R19, R21 ;  /* 0x0000001500137308 */ /* 0x000e220000001800 */
[----:B------:R-:W-:-:S06]  /*16c0*/  MOV R18, 0x1 ;  /* 0x0000000100127802 */ /* 0x000fcc0000000f00 */
[----:B0-----:R-:W-:-:S08]  /*16d0*/  DFMA R24, -R20, R18, 1 ;  /* 0x3ff000001418742b */ /* 0x001fd00000000112 */
[----:B------:R-:W-:Y:S02]  /*16e0*/  DFMA R24, R24, R24, R24 ;  /* 0x000000181818722b */ /* 0x000fe40000000018 */
[----:B--2---:R-:W-:-:S06]  /*16f0*/  DADD R16, R16, -R22 ;  /* 0x0000000010107229 */ /* 0x004fcc0000000816 */
        /* <DEDUP_REMOVED lines=16> */
.L_x_513:
[----:B------:R-:W-:Y:S05]  /*1800*/  BSYNC.RECONVERGENT B0 ;  /* 0x0000000000007941 */ /* 0x000fea0003800200 */
.L_x_512:
[----:B------:R-:W-:Y:S01]  /*1810*/  IMAD.WIDE.U32 R18, R0, 0x8, R12 ;  /* 0x0000000800127825 */ /* 0x000fe200078e000c */
[----:B------:R-:W-:-:S04]  /*1820*/  UISETP.NE.AND UP0, UPT, UR4, 0x19000, UPT ;  /* 0x000190000400788c */ /* 0x000fc8000bf05270 */
[----:B------:R0:W-:Y:S05]  /*1830*/  STG.E.64 desc[UR6][R18.64], R16 ;  /* 0x0000001012007986 */ /* 0x0001ea000c101b06 */
[----:B------:R-:W-:Y:S05]  /*1840*/  BRA.U !UP0, `(.L_x_514) ;  /* 0x0000000108bc7547 */ /* 0x000fea000b800000 */
[----:B0-----:R-:W-:Y:S01]  /*1850*/  IMAD.WIDE.U32 R18, R2, 0x8, R14 ;  /* 0x0000000802127825 */ /* 0x001fe200078e000e */
[----:B------:R-:W2:Y:S05]  /*1860*/  LDG.E.64 R6, desc[UR6][R6.64] ;  /* 0x0000000606067981 */ /* 0x000eaa000c1e1b00 */
[----:B------:R-:W3:Y:S01]  /*1870*/  LDG.E.64 R18, desc[UR6][R18.64] ;  /* 0x0000000612127981 */ /* 0x000ee2000c1e1b00 */
[----:B------:R-:W-:-:S04]  /*1880*/  VIADD R17, R0, 0x1000 ;  /* 0x0000100000117836 */ /* 0x000fc80000000000 */
[----:B------:R-:W-:-:S06]  /*1890*/  IMAD.WIDE.U32 R16, R17, 0x8, R10 ;  /* 0x0000000811107825 */ /* 0x000fcc00078e000a */
        /* <DEDUP_REMOVED lines=13> */
[----:B------:R-:W-:-:S06]  /*1970*/  IMAD.MOV.U32 R18, RZ, RZ, 0x1 ;  /* 0x00000001ff127424 */ /* 0x000fcc00078e00ff */
        /* <DEDUP_REMOVED lines=16> */
[----:B------:R-:W-:Y:S01]  /*1a80*/  MOV R4, 0x1ab0 ;  /* 0x00001ab000047802 */ /* 0x000fe20000000f00 */
[----:B------:R-:W-:-:S07]  /*1a90*/  IMAD.MOV.U32 R23, RZ, RZ, R25 ;  /* 0x000000ffff177224 */ /* 0x000fce00078e0019 */
[----:B------:R-:W-:Y:S05]  /*1aa0*/  CALL.REL.NOINC `($__internal_8_$__cuda_sm20_div_rn_f64_full) ;  /* 0x0000001000f47944 */ /* 0x000fea0003c00000 */
[----:B------:R-:W-:Y:S02]  /*1ab0*/  IMAD.MOV.U32 R6, RZ, RZ, R28 ;  /* 0x000000ffff067224 */ /* 0x000fe400078e001c */
[----:B------:R-:W-:-:S07]  /*1ac0*/  IMAD.MOV.U32 R7, RZ, RZ, R29 ;  /* 0x000000ffff077224 */ /* 0x000fce00078e001d */
.L_x_516:
[----:B------:R-:W-:Y:S05]  /*1ad0*/  BSYNC.RECONVERGENT B0 ;  /* 0x0000000000007941 */ /* 0x000fea0003800200 */
.L_x_515:
[----:B------:R-:W-:Y:S01]  /*1ae0*/  IMAD.WIDE.U32 R4, R5, 0x8, R12 ;  /* 0x0000000805047825 */ /* 0x000fe200078e000c */
[----:B------:R-:W-:-:S03]  /*1af0*/  UIADD3 UR4, UPT, UPT, UR4, 0x2000, URZ ;  /* 0x0000200004047890 */ /* 0x000fc6000fffe0ff */
[----:B------:R-:W-:Y:S01]  /*1b00*/  VIADD R2, R2, 0x4c000 ;  /* 0x0004c00002027836 */ /* 0x000fe20000000000 */
[----:B------:R0:W-:Y:S01]  /*1b10*/  STG.E.64 desc[UR6][R4.64], R6 ;  /* 0x0000000604007986 */ /* 0x0001e2000c101b06 */
[----:B------:R-:W-:Y:S01]  /*1b20*/  VIADD R0, R0, 0x2000 ;  /* 0x0000200000007836 */ /* 0x000fe20000000000 */
[----:B------:R-:W-:Y:S06]  /*1b30*/  BRA `(.L_x_517) ;  /* 0xfffffff400407947 */ /* 0x000fec000383ffff */
.L_x_514:
[----:B------:R-:W1:Y:S08]  /*1b40*/  LDC.64 R4, c[0x0][0x3b8] ;  /* 0x0000ee00ff047b82 */ /* 0x000e700000000a00 */
[----:B------:R-:W2:Y:S08]  /*1b50*/  LDC.64 R10, c[0x0][0x3b0] ;  /* 0x0000ec00ff0a7b82 */ /* 0x000eb00000000a00 */
[----:B------:R-:W3:Y:S01]  /*1b60*/  LDC.64 R12, c[0x0][0x3c8] ;  /* 0x0000f200ff0c7b82 */ /* 0x000ee20000000a00 */
[----:B-1----:R-:W-:-:S07]  /*1b70*/  IMAD.WIDE.U32 R4, R3, 0x8, R4 ;  /* 0x0000000803047825 */ /* 0x002fce00078e0004 */
[----:B------:R-:W1:Y:S01]  /*1b80*/  LDC.64 R22, c[0x0][0x3d0] ;  /* 0x0000f400ff167b82 */ /* 0x000e620000000a00 */
[----:B------:R-:W4:Y:S01]  /*1b90*/  LDG.E.64 R6, desc[UR6][R4.64+0xcc000] ;  /* 0x0cc0000604067981 */ /* 0x000f22000c1e1b00 */
[----:B--2---:R-:W-:-:S04]  /*1ba0*/  IMAD.WIDE.U32 R10, R3, 0x8, R10 ;  /* 0x00000008030a7825 */ /* 0x004fc800078e000a */
[----:B---3--:R-:W-:Y:S01]  /*1bb0*/  IMAD.WIDE.U32 R12, R3, 0x8, R12 ;  /* 0x00000008030c7825 */ /* 0x008fe200078e000c */
[----:B----4-:R-:W-:-:S07]  /*1bc0*/  DMUL R6, R6, 0.5 ;  /* 0x3fe0000006067828 */ /* 0x010fce0000000000 */
[----:B------:R-:W-:Y:S04]  /*1bd0*/  STG.E.64 desc[UR6][R10.64+0xcc000], R6 ;  /* 0x0cc000060a007986 */ /* 0x000fe8000c101b06 */
[----:B------:R-:W2:Y:S01]  /*1be0*/  LDG.E.64 R14, desc[UR6][R12.64+0xc8000] ;  /* 0x0c8000060c0e7981 */ /* 0x000ea2000c1e1b00 */
[----:B------:R-:W-:Y:S02]  /*1bf0*/  IMAD.MOV.U32 R20, RZ, RZ, -0x14e3bcd3 ;  /* 0xeb1c432dff147424 */ /* 0x000fe400078e00ff */
[----:B------:R-:W-:Y:S01]  /*1c00*/  IMAD.MOV.U32 R21, RZ, RZ, 0x3f1a36e2 ;  /* 0x3f1a36e2ff157424 */ /* 0x000fe200078e00ff */
[----:B--2---:R2:W-:Y:S04]  /*1c10*/  STG.E.64 desc[UR6][R12.64+0xcc000], R14 ;  /* 0x0cc0000e0c007986 */ /* 0x0045e8000c101b06 */
[----:B------:R3:W-:Y:S04]  /*1c20*/  STG.E.64 desc[UR6][R4.64+0xd0000], R20 ;  /* 0x0d00001404007986 */ /* 0x0007e8000c101b06 */
[----:B0-----:R-:W4:Y:S04]  /*1c30*/  LDG.E.64 R16, desc[UR6][R12.64+0xcc000] ;  /* 0x0cc000060c107981 */ /* 0x001f28000c1e1b00 */
[----:B------:R-:W4:Y:S01]  /*1c40*/  LDG.E.64 R18, desc[UR6][R12.64+0xc8000] ;  /* 0x0c8000060c127981 */ /* 0x000f22000c1e1b00 */
[----:B--2---:R-:W0:Y:S08]  /*1c50*/  LDC.64 R14, c[0x0][0x3c0] ;  /* 0x0000f000ff0e7b82 */ /* 0x004e300000000a00 */
[----:B---3--:R-:W2:Y:S01]  /*1c60*/  LDC.64 R20, c[0x0][0x3e8] ;  /* 0x0000fa00ff147b82 */ /* 0x008ea20000000a00 */
[----:B----4-:R-:W-:Y:S01]  /*1c70*/  DADD R16, R16, R18 ;  /* 0x0000000010107229 */ /* 0x010fe20000000012 */
[----:B-1----:R-:W-:-:S07]  /*1c80*/  IMAD.WIDE.U32 R18, R3, 0x8, R22 ;  /* 0x0000000803127825 */ /* 0x002fce00078e0016 */
[----:B------:R-:W-:-:S07]  /*1c90*/  DMUL R16, R16, 0.5 ;  /* 0x3fe0000010107828 */ /* 0x000fce0000000000 */
[----:B------:R-:W-:Y:S04]  /*1ca0*/  STG.E.64 desc[UR6][R18.64+0xcc000], R16 ;  /* 0x0cc0001012007986 */ /* 0x000fe8000c101b06 */
[----:B------:R1:W-:Y:S04]  /*1cb0*/  STG.E.64 desc[UR6][R18.64+0xd0000], R16 ;  /* 0x0d00001012007986 */ /* 0x0003e8000c101b06 */
[----:B------:R-:W3:Y:S04]  /*1cc0*/  LDG.E.64 R6, desc[UR6][R4.64+0xcc000] ;  /* 0x0cc0000604067981 */ /* 0x000ee8000c1e1b00 */
[----:B------:R-:W3:Y:S01]  /*1cd0*/  LDG.E.64 R10, desc[UR6][R4.64+0xd0000] ;  /* 0x0d000006040a7981 */ /* 0x000ee2000c1e1b00 */
[----:B--2---:R-:W-:-:S03]  /*1ce0*/  IMAD.WIDE.U32 R12, R3, 0x8, R20 ;  /* 0x00000008030c7825 */ /* 0x004fc600078e0014 */
[----:B------:R-:W-:-:S05]  /*1cf0*/  IADD3 R24, P0, PT, R12, 0x2000000, RZ ;  /* 0x020000000c187810 */ /* 0x000fca0007f1e0ff */
[----:B------:R-:W-:Y:S01]  /*1d00*/  IMAD.X R25, RZ, RZ, R13, P0 ;  /* 0x000000ffff197224 */ /* 0x000fe200000e060d */
[----:B---3--:R-:W-:Y:S01]  /*1d10*/  DADD R6, R6, -R10 ;  /* 0x0000000006067229 */ /* 0x008fe2000000080a */
[----:B0-----:R-:W-:-:S06]  /*1d20*/  IMAD.WIDE.U32 R10, R3, 0x8, R14 ;  /* 0x00000008030a7825 */ /* 0x001fcc00078e000e */
[----:B------:R0:W-:Y:S04]  /*1d30*/  STG.E.64 desc[UR6][R10.64+0xcc000], R6 ;  /* 0x0cc000060a007986 */ /* 0x0001e8000c101b06 */
[----:B------:R-:W2:Y:S04]  /*1d40*/  LDG.E.64 R14, desc[UR6][R24.64+-0x24c000] ;  /* 0xdb400006180e7981 */ /* 0x000ea8000c1e1b00 */
[----:B-1----:R-:W3:Y:S04]  /*1d50*/  LDG.E.64 R16, desc[UR6][R24.64+-0x248000] ;  /* 0xdb80000618107981 */ /* 0x002ee8000c1e1b00 */
[----:B------:R-:W4:Y:S04]  /*1d60*/  LDG.E.64 R18, desc[UR6][R24.64+-0x244000] ;  /* 0xdbc0000618127981 */ /* 0x000f28000c1e1b00 */
[----:B------:R-:W5:Y:S04]  /*1d70*/  LDG.E.64 R20, desc[UR6][R24.64+-0x23c000] ;  /* 0xdc40000618147981 */ /* 0x000f68000c1e1b00 */
[----:B------:R-:W5:Y:S04]  /*1d80*/  LDG.E.64 R12, desc[UR6][R24.64+-0x250000] ;  /* 0xdb000006180c7981 */ /* 0x000f68000c1e1b00 */
[----:B------:R-:W5:Y:S01]  /*1d90*/  LDG.E.64 R22, desc[UR6][R24.64+-0x238000] ;  /* 0xdc80000618167981 */ /* 0x000f62000c1e1b00 */
[----:B------:R-:W-:Y:S01]  /*1da0*/  UMOV UR4, 0xc6a7ef9e ;  /* 0xc6a7ef9e00047882 */ /* 0x000fe20000000000 */
[----:B------:R-:W-:-:S02]  /*1db0*/  UMOV UR5, 0x403cf74b ;  /* 0x403cf74b00057882 */ /* 0x000fc40000000000 */
[----:B--2---:R-:W-:Y:S04]  /*1dc0*/  STG.E.64 desc[UR6][R24.64+-0x1b4000], R14 ;  /* 0xe4c0000e18007986 */ /* 0x004fe8000c101b06 */
[----:B---3--:R-:W-:Y:S04]  /*1dd0*/  STG.E.64 desc[UR6][R24.64+-0x1b0000], R16 ;  /* 0xe500001018007986 */ /* 0x008fe8000c101b06 */
[----:B----4-:R-:W-:Y:S04]  /*1de0*/  STG.E.64 desc[UR6][R24.64+-0x1ac000], R18 ;  /* 0xe540001218007986 */ /* 0x010fe8000c101b06 */
[----:B-----5:R1:W-:Y:S04]  /*1df0*/  STG.E.64 desc[UR6][R24.64+-0x1a4000], R20 ;  /* 0xe5c0001418007986 */ /* 0x0203e8000c101b06 */
[----:B------:R-:W-:Y:S04]  /*1e00*/  STG.E.64 desc[UR6][R24.64+-0x1b8000], R12 ;  /* 0xe480000c18007986 */ /* 0x000fe8000c101b06 */
[----:B------:R2:W-:Y:S04]  /*1e10*/  STG.E.64 desc[UR6][R24.64+-0x1a0000], R22 ;  /* 0xe600001618007986 */ /* 0x0005e8000c101b06 */
[----:B------:R-:W3:Y:S01]  /*1e20*/  LDG.E.64 R4, desc[UR6][R4.64+0xcc000] ;  /* 0x0cc0000604047981 */ /* 0x000ee2000c1e1b00 */
[C---:B0-----:R-:W-:Y:S01]  /*1e30*/  DADD R6, -R12.reuse, 1 ;  /* 0x3ff000000c067429 */ /* 0x041fe20000000100 */
[----:B------:R-:W-:Y:S01]  /*1e40*/  BSSY.RECONVERGENT B0, `(.L_x_518) ;  /* 0x000001d000007945 */ /* 0x000fe20003800200 */
[----:B------:R-:W-:-:S06]  /*1e50*/  DADD R10, R12, 1 ;  /* 0x3ff000000c0a7429 */ /* 0x000fcc0000000000 */
[----:B------:R-:W-:Y:S01]  /*1e60*/  DMUL R6, R6, UR4 ;  /* 0x0000000406067c28 */ /* 0x000fe20008000000 */
[----:B------:R-:W-:Y:S01]  /*1e70*/  UMOV UR4, 0x9374bc6a ;  /* 0x9374bc6a00047882 */ /* 0x000fe20000000000 */
[----:B------:R-:W-:-:S06]  /*1e80*/  UMOV UR5, 0x40320418 ;  /* 0x4032041800057882 */ /* 0x000fcc0000000000 */
[----:B------:R-:W-:Y:S01]  /*1e90*/  DFMA R6, R12, UR4, R6 ;  /* 0x000000040c067c2b */ /* 0x000fe20008000006 */
[----:B------:R-:W2:Y:S07]  /*1ea0*/  LDCU.64 UR4, c[0x0][0x380] ;  /* 0x00007000ff0477ac */ /* 0x000eae0008000a00 */
[----:B------:R-:W-:-:S08]  /*1eb0*/  DMUL R6, R8, R6 ;  /* 0x0000000608067228 */ /* 0x000fd00000000000 */
[----:B-1----:R-:W-:Y:S01]  /*1ec0*/  DMUL R20, R6, R10 ;  /* 0x0000000a06147228 */ /* 0x002fe20000000000 */
[----:B------:R-:W-:-:S05]  /*1ed0*/  MOV R6, 0x1 ;  /* 0x0000000100067802 */ /* 0x000fca0000000f00 */
[----:B------:R-:W0:Y:S02]  /*1ee0*/  MUFU.RCP64H R7, R21 ;  /* 0x0000001500077308 */ /* 0x000e240000001800 */
[----:B0-----:R-:W-:-:S08]  /*1ef0*/  DFMA R8, -R20, R6, 1 ;  /* 0x3ff000001408742b */ /* 0x001fd00000000106 */
[----:B------:R-:W-:-:S08]  /*1f00*/  DFMA R8, R8, R8, R8 ;  /* 0x000000080808722b */ /* 0x000fd00000000008 */
[----:B------:R-:W-:-:S08]  /*1f10*/  DFMA R8, R6, R8, R6 ;  /* 0x000000080608722b */ /* 0x000fd00000000006 */
[----:B------:R-:W-:-:S08]  /*1f20*/  DFMA R6, -R20, R8, 1 ;  /* 0x3ff000001406742b */ /* 0x000fd00000000108 */
[----:B------:R-:W-:Y:S02]  /*1f30*/  DFMA R6, R8, R6, R8 ;  /* 0x000000060806722b */ /* 0x000fe40000000008 */
[----:B---3--:R-:W-:-:S08]  /*1f40*/  DMUL R4, R4, 1000 ;  /* 0x408f400004047828 */ /* 0x008fd00000000000 */
        /* <DEDUP_REMOVED lines=12> */
.L_x_519:
[----:B------:R-:W-:Y:S05]  /*2010*/  BSYNC.RECONVERGENT B0 ;  /* 0x0000000000007941 */ /* 0x000fea0003800200 */
.L_x_518:
[----:B------:R-:W0:Y:S01]  /*2020*/  LDC.64 R6, c[0x0][0x3f0] ;  /* 0x0000fc00ff067b82 */ /* 0x000e220000000a00 */
[C---:B------:R-:W-:Y:S01]  /*2030*/  VIADD R9, R3.reuse, 0x800 ;  /* 0x0000080003097836 */ /* 0x040fe20000000000 */
[----:B------:R-:W-:Y:S01]  /*2040*/  UMOV UR4, 0x800 ;  /* 0x0000080000047882 */ /* 0x000fe20000000000 */
[----:B------:R-:W-:Y:S02]  /*2050*/  IMAD.MOV.U32 R0, RZ, RZ, R3 ;  /* 0x000000ffff007224 */ /* 0x000fe400078e0003 */
[----:B0-----:R-:W-:-:S05]  /*2060*/  IMAD.WIDE.U32 R10, R3, 0x8, R6 ;  /* 0x00000008030a7825 */ /* 0x001fca00078e0006 */
[----:B------:R0:W-:Y:S02]  /*2070*/  STG.E.64 desc[UR6][R10.64+0xcc000], R4 ;  /* 0x0cc000040a007986 */ /* 0x0001e4000c101b06 */
.L_x_520:
[----:B0-2---:R-:W0:Y:S01]  /*2080*/  LDC.64 R10, c[0x0][0x3e8] ;  /* 0x0000fa00ff0a7b82 */ /* 0x005e220000000a00 */
[----:B------:R-:W-:-:S04]  /*2090*/  VIADD R13, R9, 0xfffff800 ;  /* 0xfffff800090d7836 */ /* 0x000fc80000000000 */
[----:B------:R-:W-:-:S05]  /*20a0*/  IMAD.WIDE.U32 R12, R13, 0x8, R6 ;  /* 0x000000080d0c7825 */ /* 0x000fca00078e0006 */
[----:B------:R-:W2:Y:S01]  /*20b0*/  LDG.E.64 R14, desc[UR6][R12.64] ;  /* 0x000000060c0e7981 */ /* 0x000ea2000c1e1b00 */
[----:B0-----:R-:W-:-:S05]  /*20c0*/  IMAD.WIDE.U32 R4, R0, 0x8, R10 ;  /* 0x0000000800047825 */ /* 0x001fca00078e000a */
[----:B------:R-:W2:Y:S04]  /*20d0*/  LDG.E.64 R16, desc[UR6][R4.64] ;  /* 0x0000000604107981 */ /* 0x000ea8000c1e1b00 */
[----:B------:R-:W3:Y:S04]  /*20e0*/  LDG.E.64 R18, desc[UR6][R4.64+0x4000] ;  /* 0x0040000604127981 */ /* 0x000ee8000c1e1b00 */
[----:B------:R-:W4:Y:S04]  /*20f0*/  LDG.E.64 R20, desc[UR6][R4.64+0x8000] ;  /* 0x0080000604147981 */ /* 0x000f28000c1e1b00 */
[----:B------:R-:W5:Y:S01]  /*2100*/  LDG.E.64 R22, desc[UR6][R4.64+0xc000] ;  /* 0x00c0000604167981 */ /* 0x000f62000c1e1b00 */
[----:B--2---:R-:W-:-:S07]  /*2110*/  DMUL R14, R14, R16 ;  /* 0x000000100e0e7228 */ /* 0x004fce0000000000 */
[----:B------:R-:W-:Y:S04]  /*2120*/  STG.E.64 desc[UR6][R4.64], R14 ;  /* 0x0000000e04007986 */ /* 0x000fe8000c101b06 */
[----:B------:R-:W3:Y:S02]  /*2130*/  LDG.E.64 R16, desc[UR6][R12.64] ;  /* 0x000000060c107981 */ /* 0x000ee4000c1e1b00 */
[----:B---3--:R-:W-:-:S07]  /*2140*/  DMUL R16, R16, R18 ;  /* 0x0000001210107228 */ /* 0x008fce0000000000 */
[----:B------:R0:W-:Y:S04]  /*2150*/  STG.E.64 desc[UR6][R4.64+0x4000], R16 ;  /* 0x0040001004007986 */ /* 0x0001e8000c101b06 */
[----:B------:R-:W4:Y:S04]  /*2160*/  LDG.E.64 R18, desc[UR6][R12.64] ;  /* 0x000000060c127981 */ /* 0x000f28000c1e1b00 */
[----:B0-----:R-:W2:Y:S01]  /*2170*/  LDG.E.64 R16, desc[UR6][R4.64+0x14000] ;  /* 0x0140000604107981 */ /* 0x001ea2000c1e1b00 */
[----:B----4-:R-:W-:-:S07]  /*2180*/  DMUL R18, R18, R20 ;  /* 0x0000001412127228 */ /* 0x010fce0000000000 */
[----:B------:R0:W-:Y:S04]  /*2190*/  STG.E.64 desc[UR6][R4.64+0x8000], R18 ;  /* 0x0080001204007986 */ /* 0x0001e8000c101b06 */
[----:B------:R-:W5:Y:S04]  /*21a0*/  LDG.E.64 R20, desc[UR6][R12.64] ;  /* 0x000000060c147981 */ /* 0x000f68000c1e1b00 */
[----:B0-----:R-:W3:Y:S01]  /*21b0*/  LDG.E.64 R18, desc[UR6][R4.64+0x18000] ;  /* 0x0180000604127981 */ /* 0x001ee2000c1e1b00 */
[----:B-----5:R-:W-:-:S03]  /*21c0*/  DMUL R20, R20, R22 ;  /* 0x0000001614147228 */ /* 0x020fc60000000000 */
[----:B------:R-:W4:Y:S04]  /*21d0*/  LDG.E.64 R22, desc[UR6][R4.64+0x10000] ;  /* 0x0100000604167981 */ /* 0x000f28000c1e1b00 */
[----:B------:R-:W-:Y:S04]  /*21e0*/  STG.E.64 desc[UR6][R4.64+0xc000], R20 ;  /* 0x00c0001404007986 */ /* 0x000fe8000c101b06 */
[----:B------:R-:W4:Y:S02]  /*21f0*/  LDG.E.64 R14, desc[UR6][R12.64] ;  /* 0x000000060c0e7981 */ /* 0x000f24000c1e1b00 */
[----:B----4-:R-:W-:-:S07]  /*2200*/  DMUL R22, R14, R22 ;  /* 0x000000160e167228 */ /* 0x010fce0000000000 */
[----:B------:R0:W-:Y:S04]  /*2210*/  STG.E.64 desc[UR6][R4.64+0x10000], R22 ;  /* 0x0100001604007986 */ /* 0x0001e8000c101b06 */
[----:B------:R-:W2:Y:S02]  /*2220*/  LDG.E.64 R14, desc[UR6][R12.64] ;  /* 0x000000060c0e7981 */ /* 0x000ea4000c1e1b00 */
[----:B--2---:R-:W-:-:S07]  /*2230*/  DMUL R16, R14, R16 ;  /* 0x000000100e107228 */ /* 0x004fce0000000000 */
[----:B------:R-:W-:Y:S04]  /*2240*/  STG.E.64 desc[UR6][R4.64+0x14000], R16 ;  /* 0x0140001004007986 */ /* 0x000fe8000c101b06 */
[----:B------:R-:W3:Y:S01]  /*2250*/  LDG.E.64 R14, desc[UR6][R12.64] ;  /* 0x000000060c0e7981 */ /* 0x000ee2000c1e1b00 */
[----:B------:R-:W-:-:S04]  /*2260*/  VIADD R25, R0, 0x13000 ;  /* 0x0001300000197836 */ /* 0x000fc80000000000 */
[----:B------:R-:W-:Y:S01]  /*2270*/  IMAD.WIDE.U32 R10, R25, 0x8, R10 ;  /* 0x00000008190a7825 */ /* 0x000fe200078e000a */
[----:B---3--:R-:W-:-:S03]  /*2280*/  DMUL R18, R14, R18 ;  /* 0x000000120e127228 */ /* 0x008fc60000000000 */
[----:B------:R-:W-:-:S04]  /*2290*/  IMAD.WIDE.U32 R14, R9, 0x8, R6 ;  /* 0x00000008090e7825 */ /* 0x000fc800078e0006 */
[----:B------:R1:W-:Y:S04]  /*22a0*/  STG.E.64 desc[UR6][R4.64+0x18000], R18 ;  /* 0x0180001204007986 */ /* 0x0003e8000c101b06 */
[----:B0-----:R-:W2:Y:S04]  /*22b0*/  LDG.E.64 R22, desc[UR6][R10.64] ;  /* 0x000000060a167981 */ /* 0x001ea8000c1e1b00 */
[----:B------:R-:W2:Y:S04]  /*22c0*/  LDG.E.64 R20, desc[UR6][R14.64] ;  /* 0x000000060e147981 */ /* 0x000ea8000c1e1b00 */
[----:B-1----:R-:W3:Y:S01]  /*22d0*/  LDG.E.64 R18, desc[UR6][R10.64+0xc000] ;  /* 0x00c000060a127981 */ /* 0x002ee2000c1e1b00 */
[----:B--2---:R-:W-:-:S03]  /*22e0*/  DMUL R20, R20, R22 ;  /* 0x0000001614147228 */ /* 0x004fc60000000000 */
[----:B------:R-:W2:Y:S04]  /*22f0*/  LDG.E.64 R22, desc[UR6][R10.64+0x4000] ;  /* 0x004000060a167981 */ /* 0x000ea8000c1e1b00 */
[----:B------:R0:W-:Y:S04]  /*2300*/  STG.E.64 desc[UR6][R10.64], R20 ;  /* 0x000000140a007986 */ /* 0x0001e8000c101b06 */
[----:B------:R-:W2:Y:S04]  /*2310*/  LDG.E.64 R12, desc[UR6][R14.64] ;  /* 0x000000060e0c7981 */ /* 0x000ea8000c1e1b00 */
[----:B0-----:R-:W4:Y:S01]  /*2320*/  LDG.E.64 R20, desc[UR6][R10.64+0x10000] ;  /* 0x010000060a147981 */ /* 0x001f22000c1e1b00 */
[----:B--2---:R-:W-:-:S03]  /*2330*/  DMUL R12, R12, R22 ;  /* 0x000000160c0c7228 */ /* 0x004fc60000000000 */
[----:B------:R-:W2:Y:S04]  /*2340*/  LDG.E.64 R22, desc[UR6][R10.64+0x8000] ;  /* 0x008000060a167981 */ /* 0x000ea8000c1e1b00 */
[----:B------:R0:W-:Y:S04]  /*2350*/  STG.E.64 desc[UR6][R10.64+0x4000], R12 ;  /* 0x0040000c0a007986 */ /* 0x0001e8000c101b06 */
[----:B------:R-:W2:Y:S02]  /*2360*/  LDG.E.64 R16, desc[UR6][R14.64] ;  /* 0x000000060e107981 */ /* 0x000ea4000c1e1b00 */
[----:B--2---:R-:W-:-:S07]  /*2370*/  DMUL R16, R16, R22 ;  /* 0x0000001610107228 */ /* 0x004fce0000000000 */
[----:B------:R1:W-:Y:S04]  /*2380*/  STG.E.64 desc[UR6][R10.64+0x8000], R16 ;  /* 0x008000100a007986 */ /* 0x0003e8000c101b06 */
[----:B------:R-:W3:Y:S02]  /*2390*/  LDG.E.64 R4, desc[UR6][R14.64] ;  /* 0x000000060e047981 */ /* 0x000ee4000c1e1b00 */
[----:B---3--:R-:W-:-:S07]  /*23a0*/  DMUL R4, R4, R18 ;  /* 0x0000001204047228 */ /* 0x008fce0000000000 */
[----:B------:R2:W-:Y:S04]  /*23b0*/  STG.E.64 desc[UR6][R10.64+0xc000], R4 ;  /* 0x00c000040a007986 */ /* 0x0005e8000c101b06 */
[----:B------:R-:W4:Y:S02]  /*23c0*/  LDG.E.64 R18, desc[UR6][R14.64] ;  /* 0x000000060e127981 */ /* 0x000f24000c1e1b00 */
[----:B----4-:R-:W-:Y:S02]  /*23d0*/  DMUL R18, R18, R20 ;  /* 0x0000001412127228 */ /* 0x010fe40000000000 */
[----:B------:R-:W3:Y:S05]  /*23e0*/  LDG.E.64 R20, desc[UR6][R10.64+0x14000] ;  /* 0x014000060a147981 */ /* 0x000eea000c1e1b00 */
[----:B------:R2:W-:Y:S04]  /*23f0*/  STG.E.64 desc[UR6][R10.64+0x10000], R18 ;  /* 0x010000120a007986 */ /* 0x0005e8000c101b06 */
[----:B0-----:R-:W3:Y:S02]  /*2400*/  LDG.E.64 R12, desc[UR6][R14.64] ;  /* 0x000000060e0c7981 */ /* 0x001ee4000c1e1b00 */
[----:B---3--:R-:W-:-:S02]  /*2410*/  DMUL R12, R12, R20 ;  /* 0x000000140c0c7228 */ /* 0x008fc40000000000 */
[----:B------:R-:W3:Y:S05]  /*2420*/  LDG.E.64 R20, desc[UR6][R10.64+0x18000] ;  /* 0x018000060a147981 */ /* 0x000eea000c1e1b00 */
[----:B------:R2:W-:Y:S04]  /*2430*/  STG.E.64 desc[UR6][R10.64+0x14000], R12 ;  /* 0x0140000c0a007986 */ /* 0x0005e8000c101b06 */
[----:B-1----:R-:W3:Y:S01]  /*2440*/  LDG.E.64 R16, desc[UR6][R14.64] ;  /* 0x000000060e107981 */ /* 0x002ee2000c1e1b00 */
[----:B------:R-:W-:-:S04]  /*2450*/  UIADD3 UR4, UPT, UPT, UR4, 0x1000, URZ ;  /* 0x0000100004047890 */ /* 0x000fc8000fffe0ff */
[----:B------:R-:W-:Y:S01]  /*2460*/  UISETP.NE.AND UP0, UPT, UR4, 0x1a800, UPT ;  /* 0x0001a8000400788c */ /* 0x000fe2000bf05270 */
[----:B------:R-:W-:Y:S02]  /*2470*/  VIADD R9, R9, 0x1000 ;  /* 0x0000100009097836 */ /* 0x000fe40000000000 */
[----:B------:R-:W-:Y:S01]  /*2480*/  VIADD R0, R0, 0x26000 ;  /* 0x0002600000007836 */ /* 0x000fe20000000000 */
[----:B---3--:R-:W-:-:S07]  /*2490*/  DMUL R16, R16, R20 ;  /* 0x0000001410107228 */ /* 0x008fce0000000000 */
[----:B------:R2:W-:Y:S01]  /*24a0*/  STG.E.64 desc[UR6][R10.64+0x18000], R16 ;  /* 0x018000100a007986 */ /* 0x0005e2000c101b06 */
[----:B------:R-:W-:Y:S05]  /*24b0*/  BRA.U UP0, `(.L_x_520) ;  /* 0xfffffff900f07547 */ /* 0x000fea000b83ffff */
[----:B------:R-:W0:Y:S01]  /*24c0*/  LDC.64 R8, c[0x0][0x3f8] ;  /* 0x0000fe00ff087b82 */ /* 0x000e220000000a00 */
[----:B------:R-:W-:Y:S01]  /*24d0*/  IMAD.MOV.U32 R29, RZ, RZ, R3 ;  /* 0x000000ffff1d7224 */ /* 0x000fe200078e0003 */
[----:B------:R-:W-:-:S06]  /*24e0*/  UMOV UR4, URZ ;  /* 0x000000ff00047c82 */ /* 0x000fcc0008000000 */
[----:B--2---:R-:W1:Y:S08]  /*24f0*/  LDC.64 R10, c[0x0][0x400] ;  /* 0x00010000ff0a7b82 */ /* 0x004e700000000a00 */
[----:B------:R-:W2:Y:S08]  /*2500*/  LDC.64 R12, c[0x0][0x408] ;  /* 0x00010200ff0c7b82 */ /* 0x000eb00000000a00 */
[----:B------:R-:W3:Y:S08]  /*2510*/  LDC.64 R14, c[0x0][0x410] ;  /* 0x00010400ff0e7b82 */ /* 0x000ef00000000a00 */
[----:B------:R-:W4:Y:S08]  /*2520*/  LDC.64 R16, c[0x0][0x418] ;  /* 0x00010600ff107b82 */ /* 0x000f300000000a00 */
[----:B------:R-:W0:Y:S08]  /*2530*/  LDC.64 R18, c[0x0][0x420] ;  /* 0x00010800ff127b82 */ /* 0x000e300000000a00 */
[----:B------:R-:W0:Y:S02]  /*2540*/  LDC.64 R20, c[0x0][0x428] ;  /* 0x00010a00ff147b82 */ /* 0x000e240000000a00 */
.L_x_521:
[----:B0-----:R-:W-:Y:S01]  /*2550*/  IMAD.WIDE.U32 R4, R29, 0x8, R8 ;  /* 0x000000081d047825 */ /* 0x001fe200078e0008 */
[----:B------:R-:W-:-:S03]  /*2560*/  UIADD3 UR4, UPT, UPT, UR4, 0x8, URZ ;  /* 0x0000000804047890 */ /* 0x000fc6000fffe0ff */
[C---:B-1----:R-:W-:Y:S01]  /*2570*/  IMAD.WIDE.U32 R6, R29.reuse, 0x8, R10 ;  /* 0x000000081d067825 */ /* 0x042fe200078e000a */
[----:B------:R-:W-:Y:S01]  /*2580*/  IADD3 R22, P0, PT, R4, 0x6000000, RZ ;  /* 0x0600000004167810 */ /* 0x000fe20007f1e0ff */
[----:B------:R-:W-:Y:S02]  /*2590*/  UISETP.NE.AND UP0, UPT, UR4, 0x70, UPT ;  /* 0x000000700400788c */ /* 0x000fe4000bf05270 */
[----:B---3--:R-:W-:Y:S01]  /*25a0*/  IMAD.WIDE.U32 R30, R29, 0x8, R14 ;  /* 0x000000081d1e7825 */ /* 0x008fe200078e000e */
[----:B------:R-:W-:-:S03]  /*25b0*/  IADD3 R26, P1, PT, R6, 0x6000000, RZ ;  /* 0x06000000061a7810 */ /* 0x000fc60007f3e0ff */
[----:B------:R-:W-:Y:S01]  /*25c0*/  IMAD.X R23, RZ, RZ, R5, P0 ;  /* 0x000000ffff177224 */ /* 0x000fe200000e0605 */
[----:B------:R-:W-:Y:S01]  /*25d0*/  IADD3 R6, P0, PT, R30, 0x6000000, RZ ;  /* 0x060000001e067810 */ /* 0x000fe20007f1e0ff */
[----:B----4-:R-:W-:-:S03]  /*25e0*/  IMAD.WIDE.U32 R4, R29, 0x8, R16 ;  /* 0x000000081d047825 */ /* 0x010fc600078e0010 */
[----:B------:R0:W-:Y:S01]  /*25f0*/  STG.E.64 desc[UR6][R22.64+-0x6c0000], RZ ;  /* 0x940000ff16007986 */ /* 0x0001e2000c101b06 */
[----:B--2---:R-:W-:-:S04]  /*2600*/  IMAD.WIDE.U32 R24, R29, 0x8, R12 ;  /* 0x000000081d187825 */ /* 0x004fc800078e000c */
[----:B------:R-:W-:Y:S01]  /*2610*/  IMAD.X R27, RZ, RZ, R7, P1 ;  /* 0x000000ffff1b7224 */ /* 0x000fe200008e0607 */
[----:B------:R-:W-:Y:S01]  /*2620*/  IADD3 R30, P1, PT, R4, 0x6000000, RZ ;  /* 0x06000000041e7810 */ /* 0x000fe20007f3e0ff */
[C---:B------:R-:W-:Y:S01]  /*2630*/  IMAD.WIDE.U32 R32, R29.reuse, 0x8, R18 ;  /* 0x000000081d207825 */ /* 0x040fe200078e0012 */
[----:B------:R-:W-:Y:S02]  /*2640*/  IADD3 R24, P2, PT, R24, 0x6000000, RZ ;  /* 0x0600000018187810 */ /* 0x000fe40007f5e0ff */
[----:B------:R0:W-:Y:S01]  /*2650*/  STG.E.64 desc[UR6][R26.64+-0x6c0000], RZ ;  /* 0x940000ff1a007986 */ /* 0x0001e2000c101b06 */
[----:B------:R-:W-:-:S04]  /*2660*/  IMAD.WIDE.U32 R34, R29, 0x8, R20 ;  /* 0x000000081d227825 */ /* 0x000fc800078e0014 */
[----:B------:R-:W-:Y:S01]  /*2670*/  IMAD.X R7, RZ, RZ, R31, P0 ;  /* 0x000000ffff077224 */ /* 0x000fe200000e061f */
[----:B------:R-:W-:Y:S01]  /*2680*/  IADD3.X R31, PT, PT, RZ, R5, RZ, P1, !PT ;  /* 0x00000005ff1f7210 */ /* 0x000fe20000ffe4ff */
[----:B------:R-:W-:Y:S01]  /*2690*/  IMAD.X R25, RZ, RZ, R25, P2 ;  /* 0x000000ffff197224 */ /* 0x000fe200010e0619 */
[----:B------:R-:W-:Y:S01]  /*26a0*/  IADD3 R32, P0, PT, R32, 0x6000000, RZ ;  /* 0x0600000020207810 */ /* 0x000fe20007f1e0ff */
[----:B------:R-:W-:Y:S01]  /*26b0*/  IMAD.MOV.U32 R4, RZ, RZ, 0x0 ;  /* 0x00000000ff047424 */ /* 0x000fe200078e00ff */
[----:B------:R-:W-:Y:S01]  /*26c0*/  IADD3 R34, P1, PT, R34, 0x6000000, RZ ;  /* 0x0600000022227810 */ /* 0x000fe20007f3e0ff */
[----:B------:R-:W-:Y:S02]  /*26d0*/  IMAD.MOV.U32 R5, RZ, RZ, 0x3ff00000 ;  /* 0x3ff00000ff057424 */ /* 0x000fe400078e00ff */
[----:B------:R-:W-:Y:S02]  /*26e0*/  IMAD.X R33, RZ, RZ, R33, P0 ;  /* 0x000000ffff217224 */ /* 0x000fe400000e0621 */
[----:B------:R-:W-:Y:S01]  /*26f0*/  IMAD.X R35, RZ, RZ, R35, P1 ;  /* 0x000000ffff237224 */ /* 0x000fe200008e0623 */
[----:B------:R0:W-:Y:S01]  /*2700*/  STG.E.64 desc[UR6][R24.64+-0x6c0000], R4 ;  /* 0x9400000418007986 */ /* 0x0001e2000c101b06 */
[----:B------:R-:W-:-:S03]  /*2710*/  VIADD R29, R29, 0x4000 ;  /* 0x000040001d1d7836 */ /* 0x000fc60000000000 */
[----:B------:R0:W-:Y:S04]  /*2720*/  STG.E.64 desc[UR6][R6.64+-0x6c0000], RZ ;  /* 0x940000ff06007986 */ /* 0x0001e8000c101b06 */
[----:B------:R0:W-:Y:S04]  /*2730*/  STG.E.64 desc[UR6][R30.64+-0x6c0000], RZ ;  /* 0x940000ff1e007986 */ /* 0x0001e8000c101b06 */
[----:B------:R0:W-:Y:S04]  /*2740*/  STG.E.64 desc[UR6][R32.64+-0x6c0000], RZ ;  /* 0x940000ff20007986 */ /* 0x0001e8000c101b06 */
[----:B------:R0:W-:Y:S04]  /*2750*/  STG.E.64 desc[UR6][R34.64+-0x6c0000], RZ ;  /* 0x940000ff22007986 */ /* 0x0001e8000c101b06 */
[----:B------:R0:W-:Y:S04]  /*2760*/  STG.E.64 desc[UR6][R22.64+-0x6bc000], RZ ;  /* 0x944000ff16007986 */ /* 0x0001e8000c101b06 */
[----:B------:R0:W-:Y:S04]  /*2770*/  STG.E.64 desc[UR6][R26.64+-0x6bc000], RZ ;  /* 0x944000ff1a007986 */ /* 0x0001e8000c101b06 */
[----:B------:R0:W-:Y:S04]  /*2780*/  STG.E.64 desc[UR6][R24.64+-0x6bc000], R4 ;  /* 0x9440000418007986 */ /* 0x0001e8000c101b06 */
        /* <DEDUP_REMOVED lines=45> */
[----:B------:R0:W-:Y:S01]  /*2a60*/  STG.E.64 desc[UR6][R34.64+-0x6a4000], RZ ;  /* 0x95c000ff22007986 */ /* 0x0001e2000c101b06 */
[----:B------:R-:W-:Y:S05]  /*2a70*/  BRA.U UP0, `(.L_x_521) ;  /* 0xfffffff900b47547 */ /* 0x000fea000b83ffff */
[----:B0-----:R-:W0:Y:S08]  /*2a80*/  LDC.64 R6, c[0x0][0x430] ;  /* 0x00010c00ff067b82 */ /* 0x001e300000000a00 */
[----:B------:R-:W1:Y:S08]  /*2a90*/  LDC.64 R8, c[0x0][0x438] ;  /* 0x00010e00ff087b82 */ /* 0x000e700000000a00 */
[----:B------:R-:W2:Y:S08]  /*2aa0*/  LDC.64 R10, c[0x0][0x440] ;  /* 0x00011000ff0a7b82 */ /* 0x000eb00000000a00 */
[----:B------:R-:W3:Y:S01]  /*2ab0*/  LDC.64 R12, c[0x0][0x448] ;  /* 0x00011200ff0c7b82 */ /* 0x000ee20000000a00 */
[----:B0-----:R-:W-:-:S05]  /*2ac0*/  IMAD.WIDE.U32 R6, R3, 0x8, R6 ;  /* 0x0000000803067825 */ /* 0x001fca00078e0006 */
[----:B------:R-:W-:Y:S02]  /*2ad0*/  STG.E.64 desc[UR6][R6.64+0xcc000], RZ ;  /* 0x0cc000ff06007986 */ /* 0x000fe4000c101b06 */
[----:B------:R-:W0:Y:S01]  /*2ae0*/  LDC.64 R14, c[0x0][0x450] ;  /* 0x00011400ff0e7b82 */ /* 0x000e220000000a00 */
[----:B-1----:R-:W-:-:S05]  /*2af0*/  IMAD.WIDE.U32 R8, R3, 0x8, R8 ;  /* 0x0000000803087825 */ /* 0x002fca00078e0008 */
[----:B------:R-:W-:Y:S02]  /*2b00*/  STG.E.64 desc[UR6][R8.64+0xcc000], RZ ;  /* 0x0cc000ff08007986 */ /* 0x000fe4000c101b06 */
[----:B------:R-:W1:Y:S01]  /*2b10*/  LDC.64 R16, c[0x0][0x458] ;  /* 0x00011600ff107b82 */ /* 0x000e620000000a00 */
[----:B--2---:R-:W-:-:S05]  /*2b20*/  IMAD.WIDE.U32 R10, R3, 0x8, R10 ;  /* 0x00000008030a7825 */ /* 0x004fca00078e000a */
[----:B------:R-:W-:Y:S01]  /*2b30*/  STG.E.64 desc[UR6][R10.64+0xcc000], RZ ;  /* 0x0cc000ff0a007986 */ /* 0x000fe2000c101b06 */
[----:B---3--:R-:W-:-:S05]  /*2b40*/  IMAD.WIDE.U32 R12, R3, 0x8, R12 ;  /* 0x00000008030c7825 */ /* 0x008fca00078e000c */
[----:B------:R-:W-:Y:S01]  /*2b50*/  STG.E.64 desc[UR6][R12.64+0xcc000], RZ ;  /* 0x0cc000ff0c007986 */ /* 0x000fe2000c101b06 */
[----:B0-----:R-:W-:-:S05]  /*2b60*/  IMAD.WIDE.U32 R14, R3, 0x8, R14 ;  /* 0x00000008030e7825 */ /* 0x001fca00078e000e */
[----:B------:R-:W-:Y:S01]  /*2b70*/  STG.E.64 desc[UR6][R14.64+0xcc000], R4 ;  /* 0x0cc000040e007986 */ /* 0x000fe2000c101b06 */
[----:B------:R-:W-:Y:S01]  /*2b80*/  IADD3 R18, P1, PT, R14, 0x1000000, RZ ;  /* 0x010000000e127810 */ /* 0x000fe20007f3e0ff */
[----:B-1----:R-:W-:Y:S01]  /*2b90*/  IMAD.WIDE.U32 R2, R3, 0x8, R16 ;  /* 0x0000000803027825 */ /* 0x002fe200078e0010 */
[----:B------:R-:W-:-:S03]  /*2ba0*/  IADD3 R16, P0, PT, R12, 0x1000000, RZ ;  /* 0x010000000c107810 */ /* 0x000fc60007f1e0ff */
[----:B------:R-:W-:Y:S01]  /*2bb0*/  IMAD.X R19, RZ, RZ, R15, P1 ;  /* 0x000000ffff137224 */ /* 0x000fe200008e060f */
[----:B------:R-:W-:Y:S01]  /*2bc0*/  STG.E.64 desc[UR6][R2.64+0xcc000], RZ ;  /* 0x0cc000ff02007986 */ /* 0x000fe2000c101b06 */
[----:B------:R-:W-:Y:S01]  /*2bd0*/  IADD3 R20, P2, PT, R2, 0x1000000, RZ ;  /* 0x0100000002147810 */ /* 0x000fe20007f5e0ff */
[----:B------:R-:W-:Y:S02]  /*2be0*/  IMAD.X R17, RZ, RZ, R13, P0 ;  /* 0x000000ffff117224 */ /* 0x000fe400000e060d */
[----:B------:R-:W-:Y:S02]  /*2bf0*/  STG.E.64 desc[UR6][R12.64+0x19c000], RZ ;  /* 0x19c000ff0c007986 */ /* 0x000fe4000c101b06 */
[----:B------:R-:W-:Y:S02]  /*2c00*/  IMAD.X R21, RZ, RZ, R3, P2 ;  /* 0x000000ffff157224 */ /* 0x000fe400010e0603 */
[----:B------:R-:W-:Y:S04]  /*2c10*/  STG.E.64 desc[UR6][R14.64+0x19c000], R4 ;  /* 0x19c000040e007986 */ /* 0x000fe8000c101b06 */
[----:B------:R-:W-:Y:S04]  /*2c20*/  STG.E.64 desc[UR6][R2.64+0x19c000], RZ ;  /* 0x19c000ff02007986 */ /* 0x000fe8000c101b06 */
[----:B------:R-:W-:Y:S04]  /*2c30*/  STG.E.64 desc[UR6][R12.64+0x26c000], RZ ;  /* 0x26c000ff0c007986 */ /* 0x000fe8000c101b06 */
        /* <DEDUP_REMOVED lines=34> */
[----:B------:R-:W-:Y:S01]  /*2e60*/  STG.E.64 desc[UR6][R20.64+-0x4a4000], RZ ;  /* 0xb5c000ff14007986 */ /* 0x000fe2000c101b06 */
[----:B------:R-:W-:Y:S05]  /*2e70*/  EXIT ;  /* 0x000000000000794d */ /* 0x000fea0003800000 */
        .weak           $__internal_8_$__cuda_sm20_div_rn_f64_full
        .type           $__internal_8_$__cuda_sm20_div_rn_f64_full,@function
        .size           $__internal_8_$__cuda_sm20_div_rn_f64_full,($_Z8inatm_d5dddiPdS_S_S_S_S_S_S_S_S_S_S_S_S_S_S_S_S_S_S_S_S_S_S_$__internal_trig_reduction_slowpathd - $__internal_8_$__cuda_sm20_div_rn_f64_full)
$__internal_8_$__cuda_sm20_div_rn_f64_full:
[C---:B------:R-:W-:Y:S01]  /*2e80*/  FSETP.GEU.AND P0, PT, |R21|.reuse, 1.469367938527859385e-39, PT ;  /* 0x001000001500780b */ /* 0x040fe20003f0e200 */
[----:B------:R-:W-:Y:S01]  /*2e90*/  IMAD.MOV.U32 R24, RZ, RZ, 0x1 ;  /* 0x00000001ff187424 */ /* 0x000fe200078e00ff */
[----:B------:R-:W-:Y:S01]  /*2ea0*/  LOP3.LUT R18, R21, 0x800fffff, RZ, 0xc0, !PT ;  /* 0x800fffff15127812 */ /* 0x000fe200078ec0ff */
[----:B------:R-:W-:Y:S01]  /*2eb0*/  IMAD.MOV.U32 R34, RZ, RZ, 0x1ca00000 ;  /* 0x1ca00000ff227424 */ /* 0x000fe200078e00ff */
[C---:B------:R-:W-:Y:S01]  /*2ec0*/  FSETP.GEU.AND P2, PT, |R23|.reuse, 1.469367938527859385e-39, PT ;  /* 0x001000001700780b */ /* 0x040fe20003f4e200 */
[----:B------:R-:W-:Y:S01]  /*2ed0*/  BSSY.RECONVERGENT B1, `(.L_x_522) ;  /* 0x0000052000017945 */ /* 0x000fe20003800200 */
[----:B------:R-:W-:Y:S01]  /*2ee0*/  LOP3.LUT R19, R18, 0x3ff00000, RZ, 0xfc, !PT ;  /* 0x3ff0000012137812 */ /* 0x000fe200078efcff */
[----:B------:R-:W-:Y:S01]  /*2ef0*/  IMAD.MOV.U32 R18, RZ, RZ, R20 ;  /* 0x000000ffff127224 */ /* 0x000fe200078e0014 */
[----:B------:R-:W-:Y:S02]  /*2f00*/  LOP3.LUT R32, R23, 0x7ff00000, RZ, 0xc0, !PT ;  /* 0x7ff0000017207812 */ /* 0x000fe400078ec0ff */
[----:B------:R-:W-:-:S03]  /*2f10*/  LOP3.LUT R35, R21, 0x7ff00000, RZ, 0xc0, !PT ;  /* 0x7ff0000015237812 */ /* 0x000fc600078ec0ff */
[----:B------:R-:W-:Y:S01]  /*2f20*/  @!P0 DMUL R18, R20, 8.98846567431157953865e+307 ;  /* 0x7fe0000014128828 */ /* 0x000fe20000000000 */
[----:B------:R-:W-:-:S03]  /*2f30*/  ISETP.GE.U32.AND P1, PT, R32, R35, PT ;  /* 0x000000232000720c */ /* 0x000fc60003f26070 */
[----:B------:R-:W-:Y:S01]  /*2f40*/  @!P2 LOP3.LUT R27, R21, 0x7ff00000, RZ, 0xc0, !PT ;  /* 0x7ff00000151ba812 */ /* 0x000fe200078ec0ff */
[----:B------:R-:W-:Y:S01]  /*2f50*/  @!P2 IMAD.MOV.U32 R30, RZ, RZ, RZ ;  /* 0x000000ffff1ea224 */ /* 0x000fe200078e00ff */
[----:B------:R-:W0:Y:S02]  /*2f60*/  MUFU.RCP64H R25, R19 ;  /* 0x0000001300197308 */ /* 0x000e240000001800 */
[----:B------:R-:W-:Y:S02]  /*2f70*/  @!P2 ISETP.GE.U32.AND P3, PT, R32, R27, PT ;  /* 0x0000001b2000a20c */ /* 0x000fe40003f66070 */
[----:B------:R-:W-:Y:S02]  /*2f80*/  @!P0 LOP3.LUT R35, R19, 0x7ff00000, RZ, 0xc0, !PT ;  /* 0x7ff0000013238812 */ /* 0x000fe400078ec0ff */
[----:B------:R-:W-:Y:S01]  /*2f90*/  @!P2 SEL R27, R34, 0x63400000, !P3 ;  /* 0x63400000221ba807 */ /* 0x000fe20005800000 */
[----:B0-----:R-:W-:-:S08]  /*2fa0*/  DFMA R28, R24, -R18, 1 ;  /* 0x3ff00000181c742b */ /* 0x001fd00000000812 */
[----:B------:R-:W-:-:S08]  /*2fb0*/  DFMA R28, R28, R28, R28 ;  /* 0x0000001c1c1c722b */ /* 0x000fd0000000001c */
[----:B------:R-:W-:Y:S01]  /*2fc0*/  DFMA R28, R24, R28, R24 ;  /* 0x0000001c181c722b */ /* 0x000fe20000000018 */
[--C-:B------:R-:W-:Y:S02]  /*2fd0*/  @!P2 LOP3.LUT R24, R27, 0x80000000, R23.reuse, 0xf8, !PT ;  /* 0x800000001b18a812 */ /* 0x100fe400078ef817 */
[----:B------:R-:W-:Y:S02]  /*2fe0*/  SEL R25, R34, 0x63400000, !P1 ;  /* 0x6340000022197807 */ /* 0x000fe40004800000 */
[----:B------:R-:W-:Y:S01]  /*2ff0*/  @!P2 LOP3.LUT R31, R24, 0x100000, RZ, 0xfc, !PT ;  /* 0x00100000181fa812 */ /* 0x000fe200078efcff */
[----:B------:R-:W-:Y:S02]  /*3000*/  IMAD.MOV.U32 R24, RZ, RZ, R22 ;  /* 0x000000ffff187224 */ /* 0x000fe400078e0016 */
[----:B------:R-:W-:Y:S01]  /*3010*/  DFMA R26, R28, -R18, 1 ;  /* 0x3ff000001c1a742b */ /* 0x000fe20000000812 */
[----:B------:R-:W-:-:S06]  /*3020*/  LOP3.LUT R25, R25, 0x800fffff, R23, 0xf8, !PT ;  /* 0x800fffff19197812 */ /* 0x000fcc00078ef817 */
[----:B------:R-:W-:Y:S02]  /*3030*/  @!P2 DFMA R24, R24, 2, -R30 ;  /* 0x400000001818a82b */ /* 0x000fe4000000081e */
[----:B------:R-:W-:-:S08]  /*3040*/  DFMA R26, R28, R26, R28 ;  /* 0x0000001a1c1a722b */ /* 0x000fd0000000001c */
[----:B------:R-:W-:-:S08]  /*3050*/  DMUL R28, R26, R24 ;  /* 0x000000181a1c7228 */ /* 0x000fd00000000000 */
[----:B------:R-:W-:-:S08]  /*3060*/  DFMA R30, R28, -R18, R24 ;  /* 0x800000121c1e722b */ /* 0x000fd00000000018 */
[----:B------:R-:W-:Y:S01]  /*3070*/  DFMA R30, R26, R30, R28 ;  /* 0x0000001e1a1e722b */ /* 0x000fe2000000001c */
[----:B------:R-:W-:Y:S02]  /*3080*/  MOV R26, R32 ;  /* 0x00000020001a7202 */ /* 0x000fe40000000f00 */
[----:B------:R-:W-:-:S05]  /*3090*/  @!P2 LOP3.LUT R26, R25, 0x7ff00000, RZ, 0xc0, !PT ;  /* 0x7ff00000191aa812 */ /* 0x000fca00078ec0ff */
[----:B------:R-:W-:-:S05]  /*30a0*/  VIADD R27, R26, 0xffffffff ;  /* 0xffffffff1a1b7836 */ /* 0x000fca0000000000 */
[----:B------:R-:W-:Y:S01]  /*30b0*/  ISETP.GT.U32.AND P0, PT, R27, 0x7feffffe, PT ;  /* 0x7feffffe1b00780c */ /* 0x000fe20003f04070 */
[----:B------:R-:W-:-:S05]  /*30c0*/  VIADD R27, R35, 0xffffffff ;  /* 0xffffffff231b7836 */ /* 0x000fca0000000000 */
[----:B------:R-:W-:-:S13]  /*30d0*/  ISETP.GT.U32.OR P0, PT, R27, 0x7feffffe, P0 ;  /* 0x7feffffe1b00780c */ /* 0x000fda0000704470 */
[----:B------:R-:W-:Y:S05]  /*30e0*/  @P0 BRA `(.L_x_523) ;  /* 0x00000000006c0947 */ /* 0x000fea0003800000 */
[----:B------:R-:W-:-:S04]  /*30f0*/  LOP3.LUT R23, R21, 0x7ff00000, RZ, 0xc0, !PT ;  /* 0x7ff0000015177812 */ /* 0x000fc800078ec0ff */
[CC--:B------:R-:W-:Y:S02]  /*3100*/  VIADDMNMX R22, R32.reuse, -R23.reuse, 0xb9600000, !PT ;  /* 0xb960000020167446 */ /* 0x0c0fe40007800917 */
[----:B------:R-:W-:Y:S02]  /*3110*/  ISETP.GE.U32.AND P0, PT, R32, R23, PT ;  /* 0x000000172000720c */ /* 0x000fe40003f06070 */
[----:B------:R-:W-:Y:S02]  /*3120*/  VIMNMX R22, PT, PT, R22, 0x46a00000, PT ;  /* 0x46a0000016167848 */ /* 0x000fe40003fe0100 */
[----:B------:R-:W-:-:S05]  /*3130*/  SEL R23, R34, 0x63400000, !P0 ;  /* 0x6340000022177807 */ /* 0x000fca0004000000 */
[----:B------:R-:W-:Y:S02]  /*3140*/  IMAD.IADD R26, R22, 0x1, -R23 ;  /* 0x00000001161a7824 */ /* 0x000fe400078e0a17 */
[----:B------:R-:W-:Y:S02]  /*3150*/  IMAD.MOV.U32 R22, RZ, RZ, RZ ;  /* 0x000000ffff167224 */ /* 0x000fe400078e00ff */
        /* <DEDUP_REMOVED lines=10> */
[----:B------:R-:W-:Y:S01]  /*3200*/  IMAD.MOV R19, RZ, RZ, -R26 ;  /* 0x000000ffff137224 */ /* 0x000fe200078e0a1a */
[----:B------:R-:W-:Y:S01]  /*3210*/  DMUL.RP R22, R30, R22 ;  /* 0x000000161e167228 */ /* 0x000fe20000008000 */
[----:B------:R-:W-:-:S06]  /*3220*/  IMAD.MOV.U32 R18, RZ, RZ, RZ ;  /* 0x000000ffff127224 */ /* 0x000fcc00078e00ff */
[----:B------:R-:W-:-:S03]  /*3230*/  DFMA R18, R28, -R18, R30 ;  /* 0x800000121c12722b */ /* 0x000fc6000000001e */
[----:B------:R-:W-:-:S03]  /*3240*/  LOP3.LUT R21, R23, R21, RZ, 0x3c, !PT ;  /* 0x0000001517157212 */ /* 0x000fc600078e3cff */
[----:B------:R-:W-:-:S04]  /*3250*/  IADD3 R18, PT, PT, -R26, -0x43300000, RZ ;  /* 0xbcd000001a127810 */ /* 0x000fc80007ffe1ff */
[----:B------:R-:W-:-:S04]  /*3260*/  FSETP.NEU.AND P0, PT, |R19|, R18, PT ;  /* 0x000000121300720b */ /* 0x000fc80003f0d200 */
[----:B------:R-:W-:Y:S02]  /*3270*/  FSEL R28, R22, R28, !P0 ;  /* 0x0000001c161c7208 */ /* 0x000fe40004000000 */
[----:B------:R-:W-:Y:S01]  /*3280*/  FSEL R29, R21, R29, !P0 ;  /* 0x0000001d151d7208 */ /* 0x000fe20004000000 */
[----:B------:R-:W-:Y:S06]  /*3290*/  BRA `(.L_x_524) ;  /* 0x0000000000547947 */ /* 0x000fec0003800000 */
.L_x_523:
        /* <DEDUP_REMOVED lines=13> */
[----:B------:R-:W-:Y:S02]  /*3370*/  @P0 IMAD.MOV.U32 R28, RZ, RZ, RZ ;  /* 0x000000ffff1c0224 */ /* 0x000fe400078e00ff */
[----:B------:R-:W-:Y:S01]  /*3380*/  @P0 IMAD.MOV.U32 R29, RZ, RZ, R18 ;  /* 0x000000ffff1d0224 */ /* 0x000fe200078e0012 */
[----:B------:R-:W-:Y:S06]  /*3390*/  BRA `(.L_x_524) ;  /* 0x0000000000147947 */ /* 0x000fec0003800000 */
.L_x_526:
[----:B------:R-:W-:Y:S02]  /*33a0*/  LOP3.LUT R29, R21, 0x80000, RZ, 0xfc, !PT ;  /* 0x00080000151d7812 */ /* 0x000fe400078efcff */
[----:B------:R-:W-:Y:S01]  /*33b0*/  MOV R28, R20 ;  /* 0x00000014001c7202 */ /* 0x000fe20000000f00 */
[----:B------:R-:W-:Y:S06]  /*33c0*/  BRA `(.L_x_524) ;  /* 0x0000000000087947 */ /* 0x000fec0003800000 */
.L_x_525:
[----:B------:R-:W-:Y:S01]  /*33d0*/  LOP3.LUT R29, R23, 0x80000, RZ, 0xfc, !PT ;  /* 0x00080000171d7812 */ /* 0x000fe200078efcff */
[----:B------:R-:W-:-:S07]  /*33e0*/  IMAD.MOV.U32 R28, RZ, RZ, R22 ;  /* 0x000000ffff1c7224 */ /* 0x000fce00078e0016 */
.L_x_524:
[----:B------:R-:W-:Y:S05]  /*33f0*/  BSYNC.RECONVERGENT B1 ;  /* 0x0000000000017941 */ /* 0x000fea0003800200 */
.L_x_522:
[----:B------:R-:W-:Y:S02]  /*3400*/  IMAD.MOV.U32 R18, RZ, RZ, R4 ;  /* 0x000000ffff127224 */ /* 0x000fe400078e0004 */
[----:B------:R-:W-:-:S04]  /*3410*/  IMAD.MOV.U32 R19, RZ, RZ, 0x0 ;  /* 0x00000000ff137424 */ /* 0x000fc800078e00ff */
[----:B------:R-:W-:Y:S05]  /*3420*/  RET.REL.NODEC R18 `(_Z8inatm_d5dddiPdS_S_S_S_S_S_S_S_S_S_S_S_S_S_S_S_S_S_S_S_S_S_S_) ;  /* 0xffffffc812f47950 */ /* 0x000fea0003c3ffff */
        .type           $_Z8inatm_d5dddiPdS_S_S_S_S_S_S_S_S_S_S_S_S_S_S_S_S_S_S_S_S_S_S_$__internal_trig_reduction_slowpathd,@function
        .size           $_Z8inatm_d5dddiPdS_S_S_S_S_S_S_S_S_S_S_S_S_S_S_S_S_S_S_S_S_S_S_$__internal_trig_reduction_slowpathd,(.L_x_550 - $_Z8inatm_d5dddiPdS_S_S_S_S_S_S_S_S_S_S_S_S_S_S_S_S_S_S_S_S_S_S_$__internal_trig_reduction_slowpathd)
$_Z8inatm_d5dddiPdS_S_S_S_S_S_S_S_S_S_S_S_S_S_S_S_S_S_S_S_S_S_S_$__internal_trig_reduction_slowpathd:
[----:B------:R-:W-:Y:S01]  /*3430*/  SHF.R.U32.HI R0, RZ, 0x14, R12 ;  /* 0x00000014ff007819 */ /* 0x000fe2000001160c */
[----:B------:R-:W-:Y:S02]  /*3440*/  IMAD.MOV.U32 R13, RZ, RZ, R2 ;  /* 0x000000ffff0d7224 */ /* 0x000fe400078e0002 */
[----:B------:R-:W-:Y:S01]  /*3450*/  IMAD.MOV.U32 R6, RZ, RZ, RZ ;  /* 0x000000ffff067224 */ /* 0x000fe200078e00ff */
[----:B------:R-:W-:-:S04]  /*3460*/  LOP3.LUT R7, R0, 0x7ff, RZ, 0xc0, !PT ;  /* 0x000007ff00077812 */ /* 0x000fc800078ec0ff */
[----:B------:R-:W-:-:S13]  /*3470*/  ISETP.NE.AND P0, PT, R7, 0x7ff, PT ;  /* 0x000007ff0700780c */ /* 0x000fda0003f05270 */
[----:B------:R-:W-:Y:S05]  /*3480*/  @!P0 BRA `(.L_x_527) ;  /* 0x0000000800488947 */ /* 0x000fea0003800000 */
[----:B------:R-:W-:Y:S01]  /*3490*/  VIADD R6, R7, 0xfffffc00 ;  /* 0xfffffc0007067836 */ /* 0x000fe20000000000 */
[----:B------:R-:W-:Y:S01]  /*34a0*/  BSSY.RECONVERGENT B2, `(.L_x_528) ;  /* 0x000002f000027945 */ /* 0x000fe20003800200 */
[----:B------:R-:W-:-:S03]  /*34b0*/  CS2R R26, SRZ ;  /* 0x00000000001a7805 */ /* 0x000fc6000001ff00 */
[----:B------:R-:W-:Y:S02]  /*34c0*/  SHF.R.U32.HI R2, RZ, 0x6, R6 ;  /* 0x00000006ff027819 */ /* 0x000fe40000011606 */
[----:B------:R-:W-:Y:S02]  /*34d0*/  ISETP.GE.U32.AND P0, PT, R6, 0x80, PT ;  /* 0x000000800600780c */ /* 0x000fe40003f06070 */
[C---:B------:R-:W-:Y:S02]  /*34e0*/  IADD3 R11, PT, PT, -R2.reuse, 0x13, RZ ;  /* 0x00000013020b7810 */ /* 0x040fe40007ffe1ff */
[----:B------:R-:W-:Y:S02]  /*34f0*/  IADD3 R19, PT, PT, -R2, 0xf, RZ ;  /* 0x0000000f02137810 */ /* 0x000fe40007ffe1ff */
[----:B------:R-:W-:-:S04]  /*3500*/  SEL R11, R11, 0x12, P0 ;  /* 0x000000120b0b7807 */ /* 0x000fc80000000000 */
[----:B------:R-:W-:-:S13]  /*3510*/  ISETP.GE.AND P0, PT, R19, R11, PT ;  /* 0x0000000b1300720c */ /* 0x000fda0003f06270 */
[----:B------:R-:W-:Y:S05]  /*3520*/  @P0 BRA `(.L_x_529) ;  /* 0x0000000000980947 */ /* 0x000fea0003800000 */
[----:B------:R-:W0:Y:S01]  /*3530*/  LDC.64 R16, c[0x0][0x358] ;  /* 0x0000d600ff107b82 */ /* 0x000e220000000a00 */
[C---:B------:R-:W-:Y:S01]  /*3540*/  SHF.L.U64.HI R15, R13.reuse, 0xb, R12 ;  /* 0x0000000b0d0f7819 */ /* 0x040fe2000001020c */
[----:B------:R-:W-:Y:S01]  /*3550*/  BSSY.RECONVERGENT B3, `(.L_x_530) ;  /* 0x0000022000037945 */ /* 0x000fe20003800200 */
[----:B------:R-:W-:Y:S01]  /*3560*/  IMAD.SHL.U32 R13, R13, 0x800, RZ ;  /* 0x000008000d0d7824 */ /* 0x000fe200078e00ff */
[----:B------:R-:W-:Y:S01]  /*3570*/  IADD3 R10, PT, PT, RZ, -R2, -R11 ;  /* 0x80000002ff0a7210 */ /* 0x000fe20007ffe80b */
[----:B------:R-:W-:Y:S01]  /*3580*/  IMAD.MOV.U32 R18, RZ, RZ, RZ ;  /* 0x000000ffff127224 */ /* 0x000fe200078e00ff */
[----:B------:R-:W-:Y:S02]  /*3590*/  CS2R R26, SRZ ;  /* 0x00000000001a7805 */ /* 0x000fe4000001ff00 */
[----:B------:R-:W-:-:S07]  /*35a0*/  LOP3.LUT R15, R15, 0x80000000, RZ, 0xfc, !PT ;  /* 0x800000000f0f7812 */ /* 0x000fce00078efcff */
.L_x_531:
[----:B------:R-:W1:Y:S01]  /*35b0*/  LDC.64 R6, c[0x4][0x188] ;  /* 0x01006200ff067b82 */ /* 0x000e620000000a00 */
[----:B0-----:R-:W-:Y:S02]  /*35c0*/  R2UR UR4, R16 ;  /* 0x00000000100472ca */ /* 0x001fe400000e0000 */
[----:B------:R-:W-:Y:S01]  /*35d0*/  R2UR UR5, R17 ;  /* 0x00000000110572ca */ /* 0x000fe200000e0000 */
[----:B-1----:R-:W-:-:S12]  /*35e0*/  IMAD.WIDE R6, R19, 0x8, R6 ;  /* 0x0000000813067825 */ /* 0x002fd800078e0206 */
[----:B------:R-:W2:Y:S01]  /*35f0*/  LDG.E.64.CONSTANT R6, desc[UR4][R6.64] ;  /* 0x0000000406067981 */ /* 0x000ea2000c1e9b00 */
[----:B------:R-:W-:Y:S01]  /*3600*/  IMAD.MOV.U32 R8, RZ, RZ, R26 ;  /* 0x000000ffff087224 */ /* 0x000fe200078e001a */
[----:B------:R-:W-:Y:S01]  /*3610*/  IADD3 R10, PT, PT, R10, 0x1, RZ ;  /* 0x000000010a0a7810 */ /* 0x000fe20007ffe0ff */
[----:B------:R-:W-:Y:S02]  /*3620*/  IMAD.MOV.U32 R9, RZ, RZ, R27 ;  /* 0x000000ffff097224 */ /* 0x000fe400078e001b */
[----:B------:R-:W-:Y:S02]  /*3630*/  VIADD R19, R19, 0x1 ;  /* 0x0000000113137836 */ /* 0x000fe40000000000 */
[----:B--2---:R-:W-:-:S04]  /*3640*/  IMAD.WIDE.U32 R8, P3, R6, R13, R8 ;  /* 0x0000000d06087225 */ /* 0x004fc80007860008 */
[----:B------:R-:W-:Y:S02]  /*3650*/  IMAD R21, R6, R15, RZ ;  /* 0x0000000f06157224 */ /* 0x000fe400078e02ff */
[CC--:B------:R-:W-:Y:S02]  /*3660*/  IMAD R20, R7.reuse, R13.reuse, RZ ;  /* 0x0000000d07147224 */ /* 0x0c0fe400078e02ff */
[----:B------:R-:W-:Y:S01]  /*3670*/  IMAD.HI.U32 R27, R7, R13, RZ ;  /* 0x0000000d071b7227 */ /* 0x000fe200078e00ff */
[----:B------:R-:W-:-:S03]  /*3680*/  IADD3 R9, P0, PT, R21, R9, RZ ;  /* 0x0000000915097210 */ /* 0x000fc60007f1e0ff */
[----:B------:R-:W-:Y:S01]  /*3690*/  IMAD R21, R18, 0x8, R1 ;  /* 0x0000000812157824 */ /* 0x000fe200078e0201 */
[----:B------:R-:W-:Y:S01]  /*36a0*/  IADD3 R9, P1, PT, R20, R9, RZ ;  /* 0x0000000914097210 */ /* 0x000fe20007f3e0ff */
[----:B------:R-:W-:-:S04]  /*36b0*/  IMAD.HI.U32 R20, R6, R15, RZ ;  /* 0x0000000f06147227 */ /* 0x000fc800078e00ff */
[----:B------:R-:W-:Y:S01]  /*36c0*/  IMAD.X R6, RZ, RZ, R20, P3 ;  /* 0x000000ffff067224 */ /* 0x000fe200018e0614 */
[----:B------:R1:W-:Y:S01]  /*36d0*/  STL.64 [R21], R8 ;  /* 0x0000000815007387 */ /* 0x0003e20000100a00 */
[----:B------:R-:W-:-:S03]  /*36e0*/  IMAD.HI.U32 R20, R7, R15, RZ ;  /* 0x0000000f07147227 */ /* 0x000fc600078e00ff */
[----:B------:R-:W-:Y:S01]  /*36f0*/  IADD3.X R6, P0, PT, R27, R6, RZ, P0, !PT ;  /* 0x000000061b067210 */ /* 0x000fe2000071e4ff */
[----:B------:R-:W-:Y:S02]  /*3700*/  IMAD R7, R7, R15, RZ ;  /* 0x0000000f07077224 */ /* 0x000fe400078e02ff */
[----:B------:R-:W-:-:S03]  /*3710*/  VIADD R18, R18, 0x1 ;  /* 0x0000000112127836 */ /* 0x000fc60000000000 */
[----:B------:R-:W-:Y:S01]  /*3720*/  IADD3.X R26, P1, PT, R7, R6, RZ, P1, !PT ;  /* 0x00000006071a7210 */ /* 0x000fe20000f3e4ff */
[----:B------:R-:W-:Y:S01]  /*3730*/  IMAD.X R6, RZ, RZ, R20, P0 ;  /* 0x000000ffff067224 */ /* 0x000fe200000e0614 */
[----:B------:R-:W-:-:S03]  /*3740*/  ISETP.NE.AND P0, PT, R10, -0xf, PT ;  /* 0xfffffff10a00780c */ /* 0x000fc60003f05270 */
[----:B------:R-:W-:-:S10]  /*3750*/  IMAD.X R27, RZ, RZ, R6, P1 ;  /* 0x000000ffff1b7224 */ /* 0x000fd400008e0606 */
[----:B-1----:R-:W-:Y:S05]  /*3760*/  @P0 BRA `(.L_x_531) ;  /* 0xfffffffc00900947 */ /* 0x002fea000383ffff */
[----:B------:R-:W-:Y:S05]  /*3770*/  BSYNC.RECONVERGENT B3 ;  /* 0x0000000000037941 */ /* 0x000fea0003800200 */
.L_x_530:
[----:B------:R-:W-:-:S07]  /*3780*/  IMAD.MOV.U32 R19, RZ, RZ, R11 ;  /* 0x000000ffff137224 */ /* 0x000fce00078e000b */
.L_x_529:
[----:B------:R-:W-:Y:S05]  /*3790*/  BSYNC.RECONVERGENT B2 ;  /* 0x0000000000027941 */ /* 0x000fea0003800200 */
.L_x_528:
[----:B------:R-:W-:Y:S01]  /*37a0*/  LOP3.LUT P0, R31, R0, 0x3f, RZ, 0xc0, !PT ;  /* 0x0000003f001f7812 */ /* 0x000fe2000780c0ff */
[----:B------:R-:W-:-:S04]  /*37b0*/  IMAD.IADD R0, R2, 0x1, R19 ;  /* 0x0000000102007824 */ /* 0x000fc800078e0213 */
[----:B------:R-:W-:-:S05]  /*37c0*/  IMAD.U32 R29, R0, 0x8, R1 ;  /* 0x00000008001d7824 */ /* 0x000fca00078e0001 */
[----:B------:R0:W-:Y:S04]  /*37d0*/  STL.64 [R29+-0x78], R26 ;  /* 0xffff881a1d007387 */ /* 0x0001e80000100a00 */
[----:B------:R-:W2:Y:S04]  /*37e0*/  @P0 LDL.64 R16, [R1+0x8] ;  /* 0x0000080001100983 */ /* 0x000ea80000100a00 */
[----:B------:R-:W3:Y:S04]  /*37f0*/  LDL.64 R8, [R1+0x10] ;  /* 0x0000100001087983 */ /* 0x000ee80000100a00 */
[----:B------:R-:W4:Y:S01]  /*3800*/  LDL.64 R6, [R1+0x18] ;  /* 0x0000180001067983 */ /* 0x000f220000100a00 */
[----:B------:R-:W-:Y:S01]  /*3810*/  @P0 LOP3.LUT R0, R31, 0x3f, RZ, 0x3c, !PT ;  /* 0x0000003f1f000812 */ /* 0x000fe200078e3cff */
[----:B------:R-:W-:Y:S01]  /*3820*/  BSSY.RECONVERGENT B2, `(.L_x_532) ;  /* 0x0000034000027945 */ /* 0x000fe20003800200 */
[----:B--2---:R-:W-:-:S02]  /*3830*/  @P0 SHF.R.U64 R11, R16, 0x1, R17 ;  /* 0x00000001100b0819 */ /* 0x004fc40000001211 */
[----:B------:R-:W-:Y:S02]  /*3840*/  @P0 SHF.R.U32.HI R13, RZ, 0x1, R17 ;  /* 0x00000001ff0d0819 */ /* 0x000fe40000011611 */
[CC--:B---3--:R-:W-:Y:S02]  /*3850*/  @P0 SHF.L.U32 R15, R8.reuse, R31.reuse, RZ ;  /* 0x0000001f080f0219 */ /* 0x0c8fe400000006ff */
[----:B------:R-:W-:Y:S02]  /*3860*/  @P0 SHF.R.U64 R2, R11, R0, R13 ;  /* 0x000000000b020219 */ /* 0x000fe4000000120d */
[--C-:B------:R-:W-:Y:S02]  /*3870*/  @P0 SHF.R.U32.HI R21, RZ, 0x1, R9.reuse ;  /* 0x00000001ff150819 */ /* 0x100fe40000011609 */
[C-C-:B------:R-:W-:Y:S02]  /*3880*/  @P0 SHF.R.U64 R19, R8.reuse, 0x1, R9.reuse ;  /* 0x0000000108130819 */ /* 0x140fe40000001209 */
[----:B------:R-:W-:-:S02]  /*3890*/  @P0 SHF.L.U64.HI R17, R8, R31, R9 ;  /* 0x0000001f08110219 */ /* 0x000fc40000010209 */
[----:B------:R-:W-:Y:S02]  /*38a0*/  @P0 SHF.R.U32.HI R10, RZ, R0, R13 ;  /* 0x00000000ff0a0219 */ /* 0x000fe4000001160d */
[----:B------:R-:W-:Y:S02]  /*38b0*/  @P0 LOP3.LUT R8, R15, R2, RZ, 0xfc, !PT ;  /* 0x000000020f080212 */ /* 0x000fe400078efcff */
[-C--:B----4-:R-:W-:Y:S02]  /*38c0*/  @P0 SHF.L.U32 R11, R6, R31.reuse, RZ ;  /* 0x0000001f060b0219 */ /* 0x090fe400000006ff */
[----:B------:R-:W-:Y:S02]  /*38d0*/  @P0 SHF.R.U64 R16, R19, R0, R21 ;  /* 0x0000000013100219 */ /* 0x000fe40000001215 */
[----:B------:R-:W-:Y:S01]  /*38e0*/  @P0 LOP3.LUT R9, R17, R10, RZ, 0xfc, !PT ;  /* 0x0000000a11090212 */ /* 0x000fe200078efcff */
[----:B------:R-:W-:Y:S01]  /*38f0*/  IMAD.SHL.U32 R10, R8, 0x4, RZ ;  /* 0x00000004080a7824 */ /* 0x000fe200078e00ff */
[----:B------:R-:W-:-:S02]  /*3900*/  @P0 SHF.L.U64.HI R13, R6, R31, R7 ;  /* 0x0000001f060d0219 */ /* 0x000fc40000010207 */
[----:B------:R-:W-:Y:S02]  /*3910*/  @P0 SHF.R.U32.HI R0, RZ, R0, R21 ;  /* 0x00000000ff000219 */ /* 0x000fe40000011615 */
[----:B------:R-:W-:Y:S02]  /*3920*/  @P0 LOP3.LUT R6, R11, R16, RZ, 0xfc, !PT ;  /* 0x000000100b060212 */ /* 0x000fe400078efcff */
[----:B------:R-:W-:Y:S02]  /*3930*/  SHF.L.U64.HI R17, R8, 0x2, R9 ;  /* 0x0000000208117819 */ /* 0x000fe40000010209 */
[----:B------:R-:W-:Y:S02]  /*3940*/  @P0 LOP3.LUT R7, R13, R0, RZ, 0xfc, !PT ;  /* 0x000000000d070212 */ /* 0x000fe400078efcff */
[----:B------:R-:W-:Y:S02]  /*3950*/  SHF.L.W.U32.HI R9, R9, 0x2, R6 ;  /* 0x0000000209097819 */ /* 0x000fe40000010e06 */
[----:B------:R-:W-:-:S02]  /*3960*/  IADD3 RZ, P0, PT, RZ, -R10, RZ ;  /* 0x8000000affff7210 */ /* 0x000fc40007f1e0ff */
[----:B------:R-:W-:Y:S02]  /*3970*/  LOP3.LUT R0, RZ, R17, RZ, 0x33, !PT ;  /* 0x00000011ff007212 */ /* 0x000fe400078e33ff */
[----:B------:R-:W-:Y:S02]  /*3980*/  SHF.L.W.U32.HI R6, R6, 0x2, R7 ;  /* 0x0000000206067819 */ /* 0x000fe40000010e07 */
[----:B------:R-:W-:Y:S02]  /*3990*/  LOP3.LUT R8, RZ, R9, RZ, 0x33, !PT ;  /* 0x00000009ff087212 */ /* 0x000fe400078e33ff */
[----:B------:R-:W-:Y:S02]  /*39a0*/  IADD3.X R2, P0, PT, RZ, R0, RZ, P0, !PT ;  /* 0x00000000ff027210 */ /* 0x000fe4000071e4ff */
[----:B------:R-:W-:Y:S02]  /*39b0*/  LOP3.LUT R0, RZ, R6, RZ, 0x33, !PT ;  /* 0x00000006ff007212 */ /* 0x000fe400078e33ff */
[----:B------:R-:W-:-:S02]  /*39c0*/  IADD3.X R8, P1, PT, RZ, R8, RZ, P0, !PT ;  /* 0x00000008ff087210 */ /* 0x000fc4000073e4ff */
[----:B------:R-:W-:-:S03]  /*39d0*/  ISETP.GT.U32.AND P3, PT, R9, -0x1, PT ;  /* 0xffffffff0900780c */ /* 0x000fc60003f64070 */
[----:B------:R-:W-:Y:S01]  /*39e0*/  IMAD.X R11, RZ, RZ, R0, P1 ;  /* 0x000000ffff0b7224 */ /* 0x000fe200008e0600 */
[----:B------:R-:W-:-:S04]  /*39f0*/  ISETP.GT.AND.EX P0, PT, R6, -0x1, PT, P3 ;  /* 0xffffffff0600780c */ /* 0x000fc80003f04330 */
[----:B------:R-:W-:Y:S02]  /*3a00*/  SEL R15, R6, R11, P0 ;  /* 0x0000000b060f7207 */ /* 0x000fe40000000000 */
[----:B------:R-:W-:Y:S02]  /*3a10*/  SEL R13, R9, R8, P0 ;  /* 0x00000008090d7207 */ /* 0x000fe40000000000 */
[----:B------:R-:W-:Y:S02]  /*3a20*/  ISETP.NE.U32.AND P1, PT, R15, RZ, PT ;  /* 0x000000ff0f00720c */ /* 0x000fe40003f25070 */
[----:B------:R-:W-:Y:S02]  /*3a30*/  SEL R11, R17, R2, P0 ;  /* 0x00000002110b7207 */ /* 0x000fe40000000000 */
[----:B------:R-:W-:Y:S01]  /*3a40*/  SEL R8, R13, R15, !P1 ;  /* 0x0000000f0d087207 */ /* 0x000fe20004800000 */
[----:B------:R-:W-:-:S05]  /*3a50*/  @!P0 IMAD.MOV R10, RZ, RZ, -R10 ;  /* 0x000000ffff0a8224 */ /* 0x000fca00078e0a0a */
[----:B------:R-:W1:Y:S02]  /*3a60*/  FLO.U32 R8, R8 ;  /* 0x0000000800087300 */ /* 0x000e6400000e0000 */
[C---:B-1----:R-:W-:Y:S02]  /*3a70*/  IADD3 R9, PT, PT, -R8.reuse, 0x1f, RZ ;  /* 0x0000001f08097810 */ /* 0x042fe40007ffe1ff */
[----:B------:R-:W-:-:S03]  /*3a80*/  IADD3 R0, PT, PT, -R8, 0x3f, RZ ;  /* 0x0000003f08007810 */ /* 0x000fc60007ffe1ff */
[----:B------:R-:W-:-:S05]  /*3a90*/  @P1 IMAD.MOV R0, RZ, RZ, R9 ;  /* 0x000000ffff001224 */ /* 0x000fca00078e0209 */
[----:B------:R-:W-:-:S13]  /*3aa0*/  ISETP.NE.AND P1, PT, R0, RZ, PT ;  /* 0x000000ff0000720c */ /* 0x000fda0003f25270 */
[----:B0-----:R-:W-:Y:S05]  /*3ab0*/  @!P1 BRA `(.L_x_533) ;  /* 0x0000000000289947 */ /* 0x001fea0003800000 */
[----:B------:R-:W-:Y:S02]  /*3ac0*/  LOP3.LUT R2, R0, 0x3f, RZ, 0xc0, !PT ;  /* 0x0000003f00027812 */ /* 0x000fe400078ec0ff */
[--C-:B------:R-:W-:Y:S02]  /*3ad0*/  SHF.R.U64 R9, R10, 0x1, R11.reuse ;  /* 0x000000010a097819 */ /* 0x100fe4000000120b */
[----:B------:R-:W-:Y:S02]  /*3ae0*/  SHF.R.U32.HI R11, RZ, 0x1, R11 ;  /* 0x00000001ff0b7819 */ /* 0x000fe4000001160b */
[----:B------:R-:W-:Y:S02]  /*3af0*/  LOP3.LUT R8, R0, 0x3f, RZ, 0xc, !PT ;  /* 0x0000003f00087812 */ /* 0x000fe400078e0cff */
[CC--:B------:R-:W-:Y:S02]  /*3b00*/  SHF.L.U64.HI R15, R13.reuse, R2.reuse, R15 ;  /* 0x000000020d0f7219 */ /* 0x0c0fe4000001020f */
[----:B------:R-:W-:-:S02]  /*3b10*/  SHF.L.U32 R13, R13, R2, RZ ;  /* 0x000000020d0d7219 */ /* 0x000fc400000006ff */
[-CC-:B------:R-:W-:Y:S02]  /*3b20*/  SHF.R.U64 R2, R9, R8.reuse, R11.reuse ;  /* 0x0000000809027219 */ /* 0x180fe4000000120b */
[----:B------:R-:W-:Y:S02]  /*3b30*/  SHF.R.U32.HI R8, RZ, R8, R11 ;  /* 0x00000008ff087219 */ /* 0x000fe4000001160b */
[----:B------:R-:W-:Y:S02]  /*3b40*/  LOP3.LUT R13, R13, R2, RZ, 0xfc, !PT ;  /* 0x000000020d0d7212 */ /* 0x000fe400078efcff */
[----:B------:R-:W-:-:S07]  /*3b50*/  LOP3.LUT R15, R15, R8, RZ, 0xfc, !PT ;  /* 0x000000080f0f7212 */ /* 0x000fce00078efcff */
.L_x_533:
[----:B------:R-:W-:Y:S05]  /*3b60*/  BSYNC.RECONVERGENT B2 ;  /* 0x0000000000027941 */ /* 0x000fea0003800200 */
.L_x_532:
[----:B------:R-:W-:Y:S01]  /*3b70*/  IMAD.WIDE.U32 R10, R13, 0x2168c235, RZ ;  /* 0x2168c2350d0a7825 */ /* 0x000fe200078e00ff */
[----:B------:R-:W-:-:S03]  /*3b80*/  MOV R9, RZ ;  /* 0x000000ff00097202 */ /* 0x000fc60000000f00 */
[----:B------:R-:W-:Y:S01]  /*3b90*/  IMAD.MOV.U32 R8, RZ, RZ, R11 ;  /* 0x000000ffff087224 */ /* 0x000fe200078e000b */
[----:B------:R-:W-:Y:S01]  /*3ba0*/  IADD3 RZ, P1, PT, R10, R10, RZ ;  /* 0x0000000a0aff7210 */ /* 0x000fe20007f3e0ff */
[----:B------:R-:W-:-:S04]  /*3bb0*/  IMAD.HI.U32 R2, R15, -0x36f0255e, RZ ;  /* 0xc90fdaa20f027827 */ /* 0x000fc800078e00ff */
[----:B------:R-:W-:-:S04]  /*3bc0*/  IMAD.WIDE.U32 R8, R13, -0x36f0255e, R8 ;  /* 0xc90fdaa20d087825 */ /* 0x000fc800078e0008 */
[----:B------:R-:W-:-:S04]  /*3bd0*/  IMAD.WIDE.U32 R8, P3, R15, 0x2168c235, R8 ;  /* 0x2168c2350f087825 */ /* 0x000fc80007860008 */
[----:B------:R-:W-:Y:S01]  /*3be0*/  IMAD R15, R15, -0x36f0255e, RZ ;  /* 0xc90fdaa20f0f7824 */ /* 0x000fe200078e02ff */
[----:B------:R-:W-:Y:S01]  /*3bf0*/  IADD3.X RZ, P1, PT, R8, R8, RZ, P1, !PT ;  /* 0x0000000808ff7210 */ /* 0x000fe20000f3e4ff */
[----:B------:R-:W-:-:S03]  /*3c00*/  IMAD.X R2, RZ, RZ, R2, P3 ;  /* 0x000000ffff027224 */ /* 0x000fc600018e0602 */
[----:B------:R-:W-:-:S04]  /*3c10*/  IADD3 R9, P3, PT, R15, R9, RZ ;  /* 0x000000090f097210 */ /* 0x000fc80007f7e0ff */
[C---:B------:R-:W-:Y:S01]  /*3c20*/  ISETP.GT.U32.AND P4, PT, R9.reuse, RZ, PT ;  /* 0x000000ff0900720c */ /* 0x040fe20003f84070 */
[----:B------:R-:W-:Y:S01]  /*3c30*/  IMAD.X R2, RZ, RZ, R2, P3 ;  /* 0x000000ffff027224 */ /* 0x000fe200018e0602 */
[----:B------:R-:W-:-:S04]  /*3c40*/  IADD3.X R8, P3, PT, R9, R9, RZ, P1, !PT ;  /* 0x0000000909087210 */ /* 0x000fc80000f7e4ff */
[C---:B------:R-:W-:Y:S01]  /*3c50*/  ISETP.GT.AND.EX P1, PT, R2.reuse, RZ, PT, P4 ;  /* 0x000000ff0200720c */ /* 0x040fe20003f24340 */
[----:B------:R-:W-:-:S03]  /*3c60*/  IMAD.X R11, R2, 0x1, R2, P3 ;  /* 0x00000001020b7824 */ /* 0x000fc600018e0602 */
[----:B------:R-:W-:Y:S02]  /*3c70*/  SEL R8, R8, R9, P1 ;  /* 0x0000000908087207 */ /* 0x000fe40000800000 */
[----:B------:R-:W-:Y:S02]  /*3c80*/  SEL R9, R11, R2, P1 ;  /* 0x000000020b097207 */ /* 0x000fe40000800000 */
[----:B------:R-:W-:Y:S02]  /*3c90*/  IADD3 R8, P3, PT, R8, 0x1, RZ ;  /* 0x0000000108087810 */ /* 0x000fe40007f7e0ff */
[----:B------:R-:W-:Y:S02]  /*3ca0*/  SEL R11, RZ, 0xffffffff, !P1 ;  /* 0xffffffffff0b7807 */ /* 0x000fe40004800000 */
[----:B------:R-:W-:Y:S01]  /*3cb0*/  LOP3.LUT P1, R2, R12, 0x80000000, RZ, 0xc0, !PT ;  /* 0x800000000c027812 */ /* 0x000fe2000782c0ff */
[----:B------:R-:W-:Y:S02]  /*3cc0*/  IMAD.X R9, RZ, RZ, R9, P3 ;  /* 0x000000ffff097224 */ /* 0x000fe400018e0609 */
[----:B------:R-:W-:Y:S01]  /*3cd0*/  IMAD.IADD R10, R11, 0x1, -R0 ;  /* 0x000000010b0a7824 */ /* 0x000fe200078e0a00 */
[----:B------:R-:W-:-:S02]  /*3ce0*/  SHF.R.U32.HI R11, RZ, 0x1e, R7 ;  /* 0x0000001eff0b7819 */ /* 0x000fc40000011607 */
[----:B------:R-:W-:Y:S01]  /*3cf0*/  SHF.R.U64 R8, R8, 0xa, R9 ;  /* 0x0000000a08087819 */ /* 0x000fe20000001209 */
[----:B------:R-:W-:Y:S01]  /*3d00*/  IMAD.SHL.U32 R7, R10, 0x100000, RZ ;  /* 0x001000000a077824 */ /* 0x000fe200078e00ff */
[----:B------:R-:W-:Y:S02]  /*3d10*/  LEA.HI R6, R6, R11, RZ, 0x1 ;  /* 0x0000000b06067211 */ /* 0x000fe400078f08ff */
[----:B------:R-:W-:Y:S02]  /*3d20*/  IADD3 R8, P3, PT, R8, 0x1, RZ ;  /* 0x0000000108087810 */ /* 0x000fe40007f7e0ff */
[----:B------:R-:W-:Y:S01]  /*3d30*/  @!P0 LOP3.LUT R2, R2, 0x80000000, RZ, 0x3c, !PT ;  /* 0x8000000002028812 */ /* 0x000fe200078e3cff */
[----:B------:R-:W-:Y:S01]  /*3d40*/  @P1 IMAD.MOV R6, RZ, RZ, -R6 ;  /* 0x000000ffff061224 */ /* 0x000fe200078e0a06 */
[----:B------:R-:W-:-:S04]  /*3d50*/  LEA.HI.X R9, R9, RZ, RZ, 0x16, P3 ;  /* 0x000000ff09097211 */ /* 0x000fc800018fb4ff */
[--C-:B------:R-:W-:Y:S02]  /*3d60*/  SHF.R.U64 R0, R8, 0x1, R9.reuse ;  /* 0x0000000108007819 */ /* 0x100fe40000001209 */
[----:B------:R-:W-:Y:S02]  /*3d70*/  SHF.R.U32.HI R8, RZ, 0x1, R9 ;  /* 0x00000001ff087819 */ /* 0x000fe40000011609 */
[----:B------:R-:W-:-:S04]  /*3d80*/  IADD3 R13, P3, P4, RZ, RZ, R0 ;  /* 0x000000ffff0d7210 */ /* 0x000fc80007c7e000 */
[----:B------:R-:W-:-:S04]  /*3d90*/  IADD3.X R7, PT, PT, R7, 0x3fe00000, R8, P3, P4 ;  /* 0x3fe0000007077810 */ /* 0x000fc80001fe8408 */
[----:B------:R-:W-:-:S07]  /*3da0*/  LOP3.LUT R12, R7, R2, RZ, 0xfc, !PT ;  /* 0x00000002070c7212 */ /* 0x000fce00078efcff */
.L_x_527:
[----:B------:R-:W-:Y:S02]  /*3db0*/  IMAD.MOV.U32 R15, RZ, RZ, 0x0 ;  /* 0x00000000ff0f7424 */ /* 0x000fe400078e00ff */
[----:B------:R-:W-:Y:S02]  /*3dc0*/  IMAD.MOV.U32 R0, RZ, RZ, R6 ;  /* 0x000000ffff007224 */ /* 0x000fe400078e0006 */
[----:B------:R-:W-:Y:S02]  /*3dd0*/  IMAD.MOV.U32 R6, RZ, RZ, R13 ;  /* 0x000000ffff067224 */ /* 0x000fe400078e000d */
[----:B------:R-:W-:Y:S01]  /*3de0*/  IMAD.MOV.U32 R7, RZ, RZ, R12 ;  /* 0x000000ffff077224 */ /* 0x000fe200078e000c */
[----:B------:R-:W-:Y:S06]  /*3df0*/  RET.REL.NODEC R14 `(_Z8inatm_d5dddiPdS_S_S_S_S_S_S_S_S_S_S_S_S_S_S_S_S_S_S_S_S_S_S_) ;  /* 0xffffffc00e807950 */ /* 0x000fec0003c3ffff */
.L_x_534:
        /* <DEDUP_REMOVED lines=16> */
.L_x_550:


//--------------------- .text._Z8inatm_d4iiiiiPdS_S_S_S_S_S_S_S_S_S_ --------------------------
	.section	.text._Z8inatm_d4iiiiiPdS_S_S_S_S_S_S_S_S_S_,"ax",@progbits
	.align	128
        .global         _Z8inatm_d4iiiiiPdS_S_S_S_S_S_S_S_S_S_
        .type           _Z8inatm_d4iiiiiPdS_S_S_S_S_S_S_S_S_S_,@function
        .size           _Z8inatm_d4iiiiiPdS_S_S_S_S_S_S_S_S_S_,(.L_x_559 - _Z8inatm_d4iiiiiPdS_S_S_S_S_S_S_S_S_S_)
        .other          _Z8inatm_d4iiiiiPdS_S_S_S_S_S_S_S_S_S_,@"STO_CUDA_ENTRY STV_DEFAULT"
_Z8inatm_d4iiiiiPdS_S_S_S_S_S_S_S_S_S_:
.text._Z8inatm_d4iiiiiPdS_S_S_S_S_S_S_S_S_S_:
        /* <DEDUP_REMOVED lines=12> */
[----:B------:R-:W0:Y:S01]  /*00c0*/  LDCU UR4, c[0x0][0x384] ;  /* 0x00007080ff0477ac */ /* 0x000e220008000800 */
[----:B------:R-:W1:Y:S01]  /*00d0*/  LDC R2, c[0x0][0x380] ;  /* 0x0000e000ff027b82 */ /* 0x000e620000000800 */
[----:B0-----:R-:W-:Y:S01]  /*00e0*/  UISETP.GE.AND UP0, UPT, UR4, 0x1, UPT ;  /* 0x000000010400788c */ /* 0x001fe2000bf06270 */
[----:B------:R-:W0:Y:S01]  /*00f0*/  LDCU.64 UR4, c[0x0][0x358] ;  /* 0x00006b00ff0477ac */ /* 0x000e220008000a00 */
[----:B-1----:R-:W-:-:S07]  /*0100*/  ISETP.GE.AND P0, PT, R2, 0x1, PT ;  /* 0x000000010200780c */ /* 0x002fce0003f06270 */
[----:B0-----:R-:W-:Y:S06]  /*0110*/  BRA.U !UP0, `(.L_x_535) ;  /* 0x0000000508bc7547 */ /* 0x001fec000b800000 */
[----:B------:R-:W0:Y:S01]  /*0120*/  LDC.64 R8, c[0x0][0x3a8] ;  /* 0x0000ea00ff087b82 */ /* 0x000e220000000a00 */
[----:B------:R-:W-:-:S05]  /*0130*/  IMAD R2, R0, -0x800, R3 ;  /* 0xfffff80000027824 */ /* 0x000fca00078e0203 */
[----:B------:R-:W-:Y:S02]  /*0140*/  IADD3 R15, PT, PT, R2, 0x19000, RZ ;  /* 0x00019000020f7810 */ /* 0x000fe40007ffe0ff */
[----:B------:R-:W1:Y:S08]  /*0150*/  LDC.64 R12, c[0x0][0x3d8] ;  /* 0x0000f600ff0c7b82 */ /* 0x000e700000000a00 */
[----:B------:R-:W2:Y:S01]  /*0160*/  LDC.64 R4, c[0x0][0x3b0] ;  /* 0x0000ec00ff047b82 */ /* 0x000ea20000000a00 */
[----:B0-----:R-:W-:Y:S01]  /*0170*/  IMAD.WIDE.U32 R8, R15, 0x8, R8 ;  /* 0x000000080f087825 */ /* 0x001fe200078e0008 */
[----:B------:R-:W-:-:S06]  /*0180*/  LEA R14, R0, R3, 0xb ;  /* 0x00000003000e7211 */ /* 0x000fcc00078e58ff */
[----:B------:R-:W0:Y:S01]  /*0190*/  LDC.64 R10, c[0x0][0x3e0] ;  /* 0x0000f800ff0a7b82 */ /* 0x000e220000000a00 */
[----:B------:R-:W3:Y:S01]  /*01a0*/  LDG.E.64 R16, desc[UR4][R8.64] ;  /* 0x0000000408107981 */ /* 0x000ee2000c1e1b00 */
[----:B-1----:R-:W-:-:S06]  /*01b0*/  IMAD.WIDE.U32 R12, R14, 0x8, R12 ;  /* 0x000000080e0c7825 */ /* 0x002fcc00078e000c */
[----:B------:R-:W1:Y:S01]  /*01c0*/  LDC.64 R6, c[0x0][0x3b8] ;  /* 0x0000ee00ff067b82 */ /* 0x000e620000000a00 */
[----:B--2---:R-:W-:-:S07]  /*01d0*/  IMAD.WIDE.U32 R4, R15, 0x8, R4 ;  /* 0x000000080f047825 */ /* 0x004fce00078e0004 */
[----:B------:R-:W2:Y:S01]  /*01e0*/  LDC.64 R22, c[0x0][0x3e8] ;  /* 0x0000fa00ff167b82 */ /* 0x000ea20000000a00 */
[----:B---3--:R3:W-:Y:S04]  /*01f0*/  STG.E.64 desc[UR4][R12.64], R16 ;  /* 0x000000100c007986 */ /* 0x0087e8000c101b04 */
[----:B------:R-:W4:Y:S01]  /*0200*/  LDG.E.64 R18, desc[UR4][R4.64] ;  /* 0x0000000404127981 */ /* 0x000f22000c1e1b00 */
[----:B0-----:R-:W-:-:S04]  /*0210*/  IMAD.WIDE.U32 R10, R14, 0x8, R10 ;  /* 0x000000080e0a7825 */ /* 0x001fc800078e000a */
[----:B-1----:R-:W-:Y:S01]  /*0220*/  IMAD.WIDE.U32 R6, R15, 0x8, R6 ;  /* 0x000000080f067825 */ /* 0x002fe200078e0006 */
[----:B----4-:R0:W-:Y:S04]  /*0230*/  STG.E.64 desc[UR4][R10.64], R18 ;  /* 0x000000120a007986 */ /* 0x0101e8000c101b04 */
[----:B------:R-:W4:Y:S01]  /*0240*/  LDG.E.64 R20, desc[UR4][R6.64] ;  /* 0x0000000406147981 */ /* 0x000f22000c1e1b00 */
[----:B--2---:R-:W-:-:S05]  /*0250*/  IMAD.WIDE.U32 R14, R14, 0x8, R22 ;  /* 0x000000080e0e7825 */ /* 0x004fca00078e0016 */
[----:B----4-:R1:W-:Y:S04]  /*0260*/  STG.E.64 desc[UR4][R14.64], R20 ;  /* 0x000000140e007986 */ /* 0x0103e8000c101b04 */
[----:B---3--:R-:W2:Y:S04]  /*0270*/  LDG.E.64 R16, desc[UR4][R8.64+0xcc000] ;  /* 0x0cc0000408107981 */ /* 0x008ea8000c1e1b00 */
[----:B--2---:R2:W-:Y:S04]  /*0280*/  STG.E.64 desc[UR4][R12.64+0xd0000], R16 ;  /* 0x0d0000100c007986 */ /* 0x0045e8000c101b04 */
[----:B------:R-:W3:Y:S04]  /*0290*/  LDG.E.64 R22, desc[UR4][R4.64+0xcc000] ;  /* 0x0cc0000404167981 */ /* 0x000ee8000c1e1b00 */
[----:B---3--:R3:W-:Y:S04]  /*02a0*/  STG.E.64 desc[UR4][R10.64+0xd0000], R22 ;  /* 0x0d0000160a007986 */ /* 0x0087e8000c101b04 */
[----:B------:R-:W4:Y:S04]  /*02b0*/  LDG.E.64 R24, desc[UR4][R6.64+0xcc000] ;  /* 0x0cc0000406187981 */ /* 0x000f28000c1e1b00 */
[----:B----4-:R4:W-:Y:S04]  /*02c0*/  STG.E.64 desc[UR4][R14.64+0xd0000], R24 ;  /* 0x0d0000180e007986 */ /* 0x0109e8000c101b04 */
[----:B0-----:R-:W5:Y:S04]  /*02d0*/  LDG.E.64 R18, desc[UR4][R8.64+0x198000] ;  /* 0x1980000408127981 */ /* 0x001f68000c1e1b00 */
[----:B-----5:R0:W-:Y:S04]  /*02e0*/  STG.E.64 desc[UR4][R12.64+0x1a0000], R18 ;  /* 0x1a0000120c007986 */ /* 0x0201e8000c101b04 */
[----:B------:R-:W5:Y:S04]  /*02f0*/  LDG.E.64 R26, desc[UR4][R4.64+0x198000] ;  /* 0x19800004041a7981 */ /* 0x000f68000c1e1b00 */
[----:B-----5:R5:W-:Y:S04]  /*0300*/  STG.E.64 desc[UR4][R10.64+0x1a0000], R26 ;  /* 0x1a00001a0a007986 */ /* 0x020be8000c101b04 */
[----:B-1----:R-:W2:Y:S04]  /*0310*/  LDG.E.64 R20, desc[UR4][R6.64+0x198000] ;  /* 0x1980000406147981 */ /* 0x002ea8000c1e1b00 */
[----:B--2---:R1:W-:Y:S04]  /*0320*/  STG.E.64 desc[UR4][R14.64+0x1a0000], R20 ;  /* 0x1a0000140e007986 */ /* 0x0043e8000c101b04 */
[----:B------:R-:W2:Y:S04]  /*0330*/  LDG.E.64 R16, desc[UR4][R8.64+0x264000] ;  /* 0x2640000408107981 */ /* 0x000ea8000c1e1b00 */
[----:B--2---:R2:W-:Y:S04]  /*0340*/  STG.E.64 desc[UR4][R12.64+0x270000], R16 ;  /* 0x270000100c007986 */ /* 0x0045e8000c101b04 */
[----:B---3--:R-:W3:Y:S04]  /*0350*/  LDG.E.64 R22, desc[UR4][R4.64+0x264000] ;  /* 0x2640000404167981 */ /* 0x008ee8000c1e1b00 */
[----:B---3--:R3:W-:Y:S04]  /*0360*/  STG.E.64 desc[UR4][R10.64+0x270000], R22 ;  /* 0x270000160a007986 */ /* 0x0087e8000c101b04 */
[----:B----4-:R-:W4:Y:S04]  /*0370*/  LDG.E.64 R24, desc[UR4][R6.64+0x264000] ;  /* 0x2640000406187981 */ /* 0x010f28000c1e1b00 */
        /* <DEDUP_REMOVED lines=20> */
[----:B--2---:R-:W-:Y:S04]  /*04c0*/  STG.E.64 desc[UR4][R12.64+0x5b0000], R16 ;  /* 0x5b0000100c007986 */ /* 0x004fe8000c101b04 */
[----:B---3--:R-:W2:Y:S04]  /*04d0*/  LDG.E.64 R22, desc[UR4][R4.64+0x594000] ;  /* 0x5940000404167981 */ /* 0x008ea8000c1e1b00 */
[----:B--2---:R2:W-:Y:S04]  /*04e0*/  STG.E.64 desc[UR4][R10.64+0x5b0000], R22 ;  /* 0x5b0000160a007986 */ /* 0x0045e8000c101b04 */
[----:B----4-:R-:W3:Y:S04]  /*04f0*/  LDG.E.64 R24, desc[UR4][R6.64+0x594000] ;  /* 0x5940000406187981 */ /* 0x010ee8000c1e1b00 */
[----:B---3--:R3:W-:Y:S04]  /*0500*/  STG.E.64 desc[UR4][R14.64+0x5b0000], R24 ;  /* 0x5b0000180e007986 */ /* 0x0087e8000c101b04 */
[----:B0-----:R-:W4:Y:S04]  /*0510*/  LDG.E.64 R18, desc[UR4][R8.64+0x660000] ;  /* 0x6600000408127981 */ /* 0x001f28000c1e1b00 */
[----:B----4-:R-:W-:Y:S04]  /*0520*/  STG.E.64 desc[UR4][R12.64+0x680000], R18 ;  /* 0x680000120c007986 */ /* 0x010fe8000c101b04 */
[----:B-----5:R-:W4:Y:S04]  /*0530*/  LDG.E.64 R26, desc[UR4][R4.64+0x660000] ;  /* 0x66000004041a7981 */ /* 0x020f28000c1e1b00 */
[----:B----4-:R-:W-:Y:S04]  /*0540*/  STG.E.64 desc[UR4][R10.64+0x680000], R26 ;  /* 0x6800001a0a007986 */ /* 0x010fe8000c101b04 */
[----:B-1----:R-:W4:Y:S04]  /*0550*/  LDG.E.64 R20, desc[UR4][R6.64+0x660000] ;  /* 0x6600000406147981 */ /* 0x002f28000c1e1b00 */
[----:B----4-:R0:W-:Y:S04]  /*0560*/  STG.E.64 desc[UR4][R14.64+0x680000], R20 ;  /* 0x680000140e007986 */ /* 0x0101e8000c101b04 */
[----:B------:R-:W4:Y:S04]  /*0570*/  LDG.E.64 R28, desc[UR4][R8.64+0x72c000] ;  /* 0x72c00004081c7981 */ /* 0x000f28000c1e1b00 */
[----:B----4-:R-:W-:Y:S04]  /*0580*/  STG.E.64 desc[UR4][R12.64+0x750000], R28 ;  /* 0x7500001c0c007986 */ /* 0x010fe8000c101b04 */
[----:B--2---:R-:W2:Y:S04]  /*0590*/  LDG.E.64 R22, desc[UR4][R4.64+0x72c000] ;  /* 0x72c0000404167981 */ /* 0x004ea8000c1e1b00 */
[----:B--2---:R1:W-:Y:S04]  /*05a0*/  STG.E.64 desc[UR4][R10.64+0x750000], R22 ;  /* 0x750000160a007986 */ /* 0x0043e8000c101b04 */
[----:B---3--:R-:W2:Y:S01]  /*05b0*/  LDG.E.64 R24, desc[UR4][R6.64+0x72c000] ;  /* 0x72c0000406187981 */ /* 0x008ea2000c1e1b00 */
[----:B------:R-:W-:-:S03]  /*05c0*/  IADD3 R16, P1, PT, R12, 0x1000000, RZ ;  /* 0x010000000c107810 */ /* 0x000fc60007f3e0ff */
[----:B--2---:R2:W-:Y:S04]  /*05d0*/  STG.E.64 desc[UR4][R14.64+0x750000], R24 ;  /* 0x750000180e007986 */ /* 0x0045e8000c101b04 */
[----:B0-----:R-:W3:Y:S01]  /*05e0*/  LDG.E.64 R20, desc[UR4][R8.64+0x7f8000] ;  /* 0x7f80000408147981 */ /* 0x001ee2000c1e1b00 */
[----:B------:R-:W-:Y:S02]  /*05f0*/  IADD3.X R17, PT, PT, RZ, R13, RZ, P1, !PT ;  /* 0x0000000dff117210 */ /* 0x000fe40000ffe4ff */
[----:B------:R-:W-:-:S03]  /*0600*/  IADD3 R18, P1, PT, R10, 0x1000000, RZ ;  /* 0x010000000a127810 */ /* 0x000fc60007f3e0ff */
[----:B---3--:R0:W-:Y:S04]  /*0610*/  STG.E.64 desc[UR4][R16.64+-0x7e0000], R20 ;  /* 0x8200001410007986 */ /* 0x0081e8000c101b04 */
[----:B------:R-:W3:Y:S01]  /*0620*/  LDG.E.64 R26, desc[UR4][R4.64+0x7f8000] ;  /* 0x7f800004041a7981 */ /* 0x000ee2000c1e1b00 */
[----:B------:R-:W-:Y:S01]  /*0630*/  IMAD.X R19, RZ, RZ, R11, P1 ;  /* 0x000000ffff137224 */ /* 0x000fe200008e060b */
[----:B-1----:R-:W-:Y:S02]  /*0640*/  IADD3 R10, P1, PT, R14, 0x1000000, RZ ;  /* 0x010000000e0a7810 */ /* 0x002fe40007f3e0ff */
[----:B------:R-:W-:Y:S02]  /*0650*/  IADD3 R12, P2, PT, R8, 0x1000000, RZ ;  /* 0x01000000080c7810 */ /* 0x000fe40007f5e0ff */
[----:B---3--:R-:W-:Y:S04]  /*0660*/  STG.E.64 desc[UR4][R18.64+-0x7e0000], R26 ;  /* 0x8200001a12007986 */ /* 0x008fe8000c101b04 */
[----:B------:R-:W3:Y:S01]  /*0670*/  LDG.E.64 R22, desc[UR4][R6.64+0x7f8000] ;  /* 0x7f80000406167981 */ /* 0x000ee2000c1e1b00 */
[----:B------:R-:W-:-:S02]  /*0680*/  IADD3.X R11, PT, PT, RZ, R15, RZ, P1, !PT ;  /* 0x0000000fff0b7210 */ /* 0x000fc40000ffe4ff */
[----:B------:R-:W-:Y:S02]  /*0690*/  IADD3.X R13, PT, PT, RZ, R9, RZ, P2, !PT ;  /* 0x00000009ff0d7210 */ /* 0x000fe400017fe4ff */
[----:B------:R-:W-:Y:S01]  /*06a0*/  IADD3 R4, P1, PT, R4, 0x1000000, RZ ;  /* 0x0100000004047810 */ /* 0x000fe20007f3e0ff */
[----:B---3--:R1:W-:Y:S04]  /*06b0*/  STG.E.64 desc[UR4][R10.64+-0x7e0000], R22 ;  /* 0x820000160a007986 */ /* 0x0083e8000c101b04 */
[----:B------:R-:W3:Y:S01]  /*06c0*/  LDG.E.64 R8, desc[UR4][R12.64+-0x73c000] ;  /* 0x8c4000040c087981 */ /* 0x000ee2000c1e1b00 */
[----:B------:R-:W-:Y:S01]  /*06d0*/  IMAD.X R5, RZ, RZ, R5, P1 ;  /* 0x000000ffff057224 */ /* 0x000fe200008e0605 */
[----:B------:R-:W-:Y:S02]  /*06e0*/  IADD3 R6, P1, PT, R6, 0x1000000, RZ ;  /* 0x0100000006067810 */ /* 0x000fe40007f3e0ff */
[----:B---3--:R3:W-:Y:S04]  /*06f0*/  STG.E.64 desc[UR4][R16.64+-0x710000], R8 ;  /* 0x8f00000810007986 */ /* 0x0087e8000c101b04 */
[----:B--2---:R-:W2:Y:S01]  /*0700*/  LDG.E.64 R14, desc[UR4][R4.64+-0x73c000] ;  /* 0x8c400004040e7981 */ /* 0x004ea2000c1e1b00 */
[----:B------:R-:W-:-:S03]  /*0710*/  IADD3.X R7, PT, PT, RZ, R7, RZ, P1, !PT ;  /* 0x00000007ff077210 */ /* 0x000fc60000ffe4ff */
[----:B--2---:R2:W-:Y:S04]  /*0720*/  STG.E.64 desc[UR4][R18.64+-0x710000], R14 ;  /* 0x8f00000e12007986 */ /* 0x0045e8000c101b04 */
[----:B0-----:R-:W4:Y:S04]  /*0730*/  LDG.E.64 R20, desc[UR4][R6.64+-0x73c000] ;  /* 0x8c40000406147981 */ /* 0x001f28000c1e1b00 */
[----:B----4-:R0:W-:Y:S04]  /*0740*/  STG.E.64 desc[UR4][R10.64+-0x710000], R20 ;  /* 0x8f0000140a007986 */ /* 0x0101e8000c101b04 */
[----:B-1----:R-:W4:Y:S04]  /*0750*/  LDG.E.64 R22, desc[UR4][R12.64+-0x670000] ;  /* 0x990000040c167981 */ /* 0x002f28000c1e1b00 */
[----:B----4-:R1:W-:Y:S04]  /*0760*/  STG.E.64 desc[UR4][R16.64+-0x640000], R22 ;  /* 0x9c00001610007986 */ /* 0x0103e8000c101b04 */
[----:B------:R-:W4:Y:S04]  /*0770*/  LDG.E.64 R24, desc[UR4][R4.64+-0x670000] ;  /* 0x9900000404187981 */ /* 0x000f28000c1e1b00 */
[----:B----4-:R1:W-:Y:S04]  /*0780*/  STG.E.64 desc[UR4][R18.64+-0x640000], R24 ;  /* 0x9c00001812007986 */ /* 0x0103e8000c101b04 */
[----:B---3--:R-:W3:Y:S04]  /*0790*/  LDG.E.64 R8, desc[UR4][R6.64+-0x670000] ;  /* 0x9900000406087981 */ /* 0x008ee8000c1e1b00 */
[----:B---3--:R1:W-:Y:S04]  /*07a0*/  STG.E.64 desc[UR4][R10.64+-0x640000], R8 ;  /* 0x9c0000080a007986 */ /* 0x0083e8000c101b04 */
[----:B------:R-:W3:Y:S04]  /*07b0*/  LDG.E.64 R26, desc[UR4][R12.64+-0x5a4000] ;  /* 0xa5c000040c1a7981 */ /* 0x000ee8000c1e1b00 */
[----:B---3--:R1:W-:Y:S04]  /*07c0*/  STG.E.64 desc[UR4][R16.64+-0x570000], R26 ;  /* 0xa900001a10007986 */ /* 0x0083e8000c101b04 */
[----:B--2---:R-:W2:Y:S04]  /*07d0*/  LDG.E.64 R14, desc[UR4][R4.64+-0x5a4000] ;  /* 0xa5c00004040e7981 */ /* 0x004ea8000c1e1b00 */
[----:B--2---:R1:W-:Y:S04]  /*07e0*/  STG.E.64 desc[UR4][R18.64+-0x570000], R14 ;  /* 0xa900000e12007986 */ /* 0x0043e8000c101b04 */
[----:B0-----:R-:W2:Y:S04]  /*07f0*/  LDG.E.64 R20, desc[UR4][R6.64+-0x5a4000] ;  /* 0xa5c0000406147981 */ /* 0x001ea8000c1e1b00 */
[----:B--2---:R1:W-:Y:S02]  /*0800*/  STG.E.64 desc[UR4][R10.64+-0x570000], R20 ;  /* 0xa90000140a007986 */ /* 0x0043e4000c101b04 */
.L_x_535:
[----:B------:R-:W-:Y:S05]  /*0810*/  @!P0 EXIT ;  /* 0x000000000000894d */ /* 0x000fea0003800000 */
[----:B------:R-:W0:Y:S01]  /*0820*/  LDC.64 R4, c[0x0][0x398] ;  /* 0x0000e600ff047b82 */ /* 0x000e220000000a00 */
[----:B------:R-:W-:-:S05]  /*0830*/  IMAD R2, R0, -0x800, R3 ;  /* 0xfffff80000027824 */ /* 0x000fca00078e0203 */
[----:B-1----:R-:W-:Y:S02]  /*0840*/  IADD3 R15, PT, PT, R2, 0x19000, RZ ;  /* 0x00019000020f7810 */ /* 0x002fe40007ffe0ff */
[----:B------:R-:W1:Y:S08]  /*0850*/  LDC R2, c[0x0][0x38c] ;  /* 0x0000e300ff027b82 */ /* 0x000e700000000800 */
[----:B------:R-:W2:Y:S01]  /*0860*/  LDC.64 R8, c[0x0][0x3c0] ;  /* 0x0000f000ff087b82 */ /* 0x000ea20000000a00 */
[----:B0-----:R-:W-:-:S07]  /*0870*/  IMAD.WIDE.U32 R4, R15, 0x8, R4 ;  /* 0x000000080f047825 */ /* 0x001fce00078e0004 */
[----:B------:R-:W0:Y:S01]  /*0880*/  LDC.64 R12, c[0x0][0x3a0] ;  /* 0x0000e800ff0c7b82 */ /* 0x000e220000000a00 */
[----:B------:R-:W3:Y:S01]  /*0890*/  LDG.E.64 R4, desc[UR4][R4.64] ;  /* 0x0000000404047981 */ /* 0x000ee2000c1e1b00 */
[----:B------:R-:W-:Y:S02]  /*08a0*/  LEA R17, R0, R3, 0xb ;  /* 0x0000000300117211 */ /* 0x000fe400078e58ff */
[----:B-1----:R-:W-:-:S03]  /*08b0*/  ISETP.NE.AND P0, PT, R2, 0x3, PT ;  /* 0x000000030200780c */ /* 0x002fc60003f05270 */
[----:B--2---:R-:W-:-:S10]  /*08c0*/  IMAD.WIDE.U32 R2, R17, 0x8, R8 ;  /* 0x0000000811027825 */ /* 0x004fd400078e0008 */
[----:B------:R-:W1:Y:S01]  /*08d0*/  @!P0 LDC.64 R10, c[0x0][0x3c8] ;  /* 0x0000f200ff0a8b82 */ /* 0x000e620000000a00 */
[----:B------:R-:W-:Y:S01]  /*08e0*/  @!P0 IMAD.MOV.U32 R6, RZ, RZ, -0x63f14120 ;  /* 0x9c0ebee0ff068424 */ /* 0x000fe200078e00ff */
[----:B------:R-:W-:Y:S01]  /*08f0*/  @!P0 MOV R7, 0x3ff8a233 ;  /* 0x3ff8a23300078802 */ /* 0x000fe20000000f00 */
[----:B-1----:R-:W-:-:S04]  /*0900*/  @!P0 IMAD.WIDE.U32 R8, R17, 0x8, R10 ;  /* 0x0000000811088825 */ /* 0x002fc800078e000a */
[----:B0-----:R-:W-:Y:S02]  /*0910*/  IMAD.WIDE.U32 R10, R15, 0x8, R12 ;  /* 0x000000080f0a7825 */ /* 0x001fe400078e000c */
[----:B------:R-:W0:Y:S01]  /*0920*/  LDC.64 R12, c[0x0][0x3d0] ;  /* 0x0000f400ff0c7b82 */ /* 0x000e220000000a00 */
[----:B---3--:R-:W-:Y:S01]  /*0930*/  @!P0 DMUL R6, R4, R6 ;  /* 0x0000000604068228 */ /* 0x008fe20000000000 */
[----:B------:R-:W-:Y:S06]  /*0940*/  STG.E.64 desc[UR4][R2.64], R4 ;  /* 0x0000000402007986 */ /* 0x000fec000c101b04 */
[----:B------:R-:W-:Y:S04]  /*0950*/  @!P0 STG.E.64 desc[UR4][R8.64], R6 ;  /* 0x0000000608008986 */ /* 0x000fe8000c101b04 */
[----:B------:R-:W2:Y:S01]  /*0960*/  LDG.E.64 R10, desc[UR4][R10.64] ;  /* 0x000000040a0a7981 */ /* 0x000ea2000c1e1b00 */
[----:B0-----:R-:W-:-:S05]  /*0970*/  IMAD.WIDE.U32 R12, R17, 0x8, R12 ;  /* 0x00000008110c7825 */ /* 0x001fca00078e000c */
[----:B--2---:R-:W-:Y:S01]  /*0980*/  STG.E.64 desc[UR4][R12.64], R10 ;  /* 0x0000000a0c007986 */ /* 0x004fe2000c101b04 */
[----:B------:R-:W-:Y:S05]  /*0990*/  EXIT ;  /* 0x000000000000794d */ /* 0x000fea0003800000 */
.L_x_536:
        /* <DEDUP_REMOVED lines=14> */
.L_x_559:


//--------------------- .text._Z8inatm_d3iPdS_S_S_S_S_S_S_S_S_S_S_S_S_S_S_S_ --------------------------
	.section	.text._Z8inatm_d3iPdS_S_S_S_S_S_S_S_S_S_S_S_S_S_S_S_,"ax",@progbits
	.align	128
        .global         _Z8inatm_d3iPdS_S_S_S_S_S_S_S_S_S_S_S_S_S_S_S_
        .type           _Z8inatm_d3iPdS_S_S_S_S_S_S_S_S_S_S_S_S_S_S_S_,@function
        .size           _Z8inatm_d3iPdS_S_S_S_S_S_S_S_S_S_S_S_S_S_S_S_,(.L_x_560 - _Z8inatm_d3iPdS_S_S_S_S_S_S_S_S_S_S_S_S_S_S_S_)
        .other          _Z8inatm_d3iPdS_S_S_S_S_S_S_S_S_S_S_S_S_S_S_S_,@"STO_CUDA_ENTRY STV_DEFAULT"
_Z8inatm_d3iPdS_S_S_S_S_S_S_S_S_S_S_S_S_S_S_S_:
.text._Z8inatm_d3iPdS_S_S_S_S_S_S_S_S_S_S_S_S_S_S_S_:
        /* <DEDUP_REMOVED lines=14> */
[----:B--2---:R-:W-:-:S12]  /*00e0*/  IMAD R2, R4, UR6, R7 ;  /* 0x0000000604027c24 */ /* 0x004fd8000f8e0207 */
[----:B------:R-:W-:Y:S05]  /*00f0*/  @P0 EXIT ;  /* 0x000000000000094d */ /* 0x000fea0003800000 */
[----:B------:R-:W0:Y:S02]  /*0100*/  LDC R4, c[0x0][0x380] ;  /* 0x0000e000ff047b82 */ /* 0x000e240000000800 */
[----:B0-----:R-:W-:-:S04]  /*0110*/  ISETP.GE.AND P0, PT, R4, 0x1, PT ;  /* 0x000000010400780c */ /* 0x001fc80003f06270 */
[----:B------:R-:W-:-:S13]  /*0120*/  ISETP.GT.U32.OR P0, PT, R2, 0x32, !P0 ;  /* 0x000000320200780c */ /* 0x000fda0004704470 */
[----:B------:R-:W-:Y:S05]  /*0130*/  @P0 EXIT ;  /* 0x000000000000094d */ /* 0x000fea0003800000 */
[----:B------:R-:W0:Y:S01]  /*0140*/  LDC.64 R4, c[0x0][0x388] ;  /* 0x0000e200ff047b82 */ /* 0x000e220000000a00 */
[----:B------:R-:W1:Y:S01]  /*0150*/  LDCU.64 UR4, c[0x0][0x358] ;  /* 0x00006b00ff0477ac */ /* 0x000e620008000a00 */
[----:B------:R-:W-:Y:S02]  /*0160*/  LEA R3, R0, R3, 0xb ;  /* 0x0000000300037211 */ /* 0x000fe400078e58ff */
[----:B------:R-:W-:-:S04]  /*0170*/  IADD3 R0, PT, PT, -R2, 0x32, RZ ;  /* 0x0000003202007810 */ /* 0x000fc80007ffe1ff */
[----:B------:R-:W2:Y:S01]  /*0180*/  LDC.64 R6, c[0x0][0x3d8] ;  /* 0x0000f600ff067b82 */ /* 0x000ea20000000a00 */
[----:B------:R-:W-:-:S07]  /*0190*/  IMAD R0, R0, 0x38000, R3 ;  /* 0x0003800000007824 */ /* 0x000fce00078e0203 */
[----:B------:R-:W3:Y:S01]  /*01a0*/  LDC.64 R8, c[0x0][0x390] ;  /* 0x0000e400ff087b82 */ /* 0x000ee20000000a00 */
[----:B0-----:R-:W-:-:S07]  /*01b0*/  IMAD.WIDE.U32 R4, R0, 0x8, R4 ;  /* 0x0000000800047825 */ /* 0x001fce00078e0004 */
[----:B------:R-:W0:Y:S01]  /*01c0*/  LDC.64 R10, c[0x0][0x3e0] ;  /* 0x0000f800ff0a7b82 */ /* 0x000e220000000a00 */
[----:B-1----:R-:W4:Y:S01]  /*01d0*/  LDG.E.64 R4, desc[UR4][R4.64] ;  /* 0x0000000404047981 */ /* 0x002f22000c1e1b00 */
[----:B------:R-:W-:-:S06]  /*01e0*/  IMAD R2, R2, 0x38000, R3 ;  /* 0x0003800002027824 */ /* 0x000fcc00078e0203 */
[----:B------:R-:W1:Y:S01]  /*01f0*/  LDC.64 R12, c[0x0][0x398] ;  /* 0x0000e600ff0c7b82 */ /* 0x000e620000000a00 */
[----:B--2---:R-:W-:-:S04]  /*0200*/  IMAD.WIDE.U32 R6, R2, 0x8, R6 ;  /* 0x0000000802067825 */ /* 0x004fc800078e0006 */
[----:B---3--:R-:W-:-:S03]  /*0210*/  IMAD.WIDE.U32 R8, R0, 0x8, R8 ;  /* 0x0000000800087825 */ /* 0x008fc600078e0008 */
[----:B------:R-:W2:Y:S08]  /*0220*/  LDC.64 R14, c[0x0][0x3e8] ;  /* 0x0000fa00ff0e7b82 */ /* 0x000eb00000000a00 */
[----:B------:R-:W3:Y:S01]  /*0230*/  LDC.64 R16, c[0x0][0x3a0] ;  /* 0x0000e800ff107b82 */ /* 0x000ee20000000a00 */
[----:B----4-:R4:W-:Y:S04]  /*0240*/  STG.E.64 desc[UR4][R6.64], R4 ;  /* 0x0000000406007986 */ /* 0x0109e8000c101b04 */
[----:B------:R-:W5:Y:S01]  /*0250*/  LDG.E.64 R8, desc[UR4][R8.64] ;  /* 0x0000000408087981 */ /* 0x000f62000c1e1b00 */
[----:B0-----:R-:W-:-:S04]  /*0260*/  IMAD.WIDE.U32 R10, R2, 0x8, R10 ;  /* 0x00000008020a7825 */ /* 0x001fc800078e000a */
[----:B-1----:R-:W-:-:S04]  /*0270*/  IMAD.WIDE.U32 R12, R0, 0x8, R12 ;  /* 0x00000008000c7825 */ /* 0x002fc800078e000c */
[----:B--2---:R-:W-:Y:S01]  /*0280*/  IMAD.WIDE.U32 R14, R2, 0x8, R14 ;  /* 0x00000008020e7825 */ /* 0x004fe200078e000e */
[----:B----4-:R-:W0:Y:S01]  /*0290*/  LDC.64 R6, c[0x0][0x3f0] ;  /* 0x0000fc00ff067b82 */ /* 0x010e220000000a00 */
[----:B-----5:R1:W-:Y:S04]  /*02a0*/  STG.E.64 desc[UR4][R10.64], R8 ;  /* 0x000000080a007986 */ /* 0x0203e8000c101b04 */
[----:B------:R-:W2:Y:S01]  /*02b0*/  LDG.E.64 R12, desc[UR4][R12.64] ;  /* 0x000000040c0c7981 */ /* 0x000ea2000c1e1b00 */
[----:B---3--:R-:W-:Y:S02]  /*02c0*/  IMAD.WIDE.U32 R4, R0, 0x8, R16 ;  /* 0x0000000800047825 */ /* 0x008fe400078e0010 */
[----:B------:R-:W3:Y:S02]  /*02d0*/  LDC.64 R16, c[0x0][0x3a8] ;  /* 0x0000ea00ff107b82 */ /* 0x000ee40000000a00 */
[----:B0-----:R-:W-:-:S06]  /*02e0*/  IMAD.WIDE.U32 R6, R2, 0x8, R6 ;  /* 0x0000000802067825 */ /* 0x001fcc00078e0006 */
[----:B-1----:R-:W0:Y:S01]  /*02f0*/  LDC.64 R10, c[0x0][0x3f8] ;  /* 0x0000fe00ff0a7b82 */ /* 0x002e220000000a00 */
[----:B--2---:R1:W-:Y:S04]  /*0300*/  STG.E.64 desc[UR4][R14.64], R12 ;  /* 0x0000000c0e007986 */ /* 0x0043e8000c101b04 */
        /* <DEDUP_REMOVED lines=11> */
[----:B--2---:R-:W-:Y:S04]  /*03c0*/  STG.E.64 desc[UR4][R10.64], R8 ;  /* 0x000000080a007986 */ /* 0x004fe8000c101b04 */
[----:B------:R-:W2:Y:S01]  /*03d0*/  LDG.E.64 R12, desc[UR4][R12.64] ;  /* 0x000000040c0c7981 */ /* 0x000ea2000c1e1b00 */
[----:B---3--:R-:W-:-:S03]  /*03e0*/  IMAD.WIDE.U32 R4, R0, 0x8, R16 ;  /* 0x0000000800047825 */ /* 0x008fc600078e0010 */
[----:B--2---:R-:W-:Y:S04]  /*03f0*/  STG.E.64 desc[UR4][R14.64], R12 ;  /* 0x0000000c0e007986 */ /* 0x004fe8000c101b04 */
[----:B------:R-:W2:Y:S01]  /*0400*/  LDG.E.64 R4, desc[UR4][R4.64] ;  /* 0x0000000404047981 */ /* 0x000ea2000c1e1b00 */
[----:B0-----:R-:W-:-:S05]  /*0410*/  IMAD.WIDE.U32 R2, R2, 0x8, R6 ;  /* 0x0000000802027825 */ /* 0x001fca00078e0006 */
[----:B--2---:R-:W-:Y:S01]  /*0420*/  STG.E.64 desc[UR4][R2.64], R4 ;  /* 0x0000000402007986 */ /* 0x004fe2000c101b04 */
[----:B------:R-:W-:Y:S05]  /*0430*/  EXIT ;  /* 0x000000000000794d */ /* 0x000fea0003800000 */
.L_x_537:
        /* <DEDUP_REMOVED lines=12> */
.L_x_560:


//--------------------- .text._Z8inatm_d2PdS_S_S_S_S_S_S_S_S_S_S_S_S_S_S_ --------------------------
	.section	.text._Z8inatm_d2PdS_S_S_S_S_S_S_S_S_S_S_S_S_S_S_,"ax",@progbits
	.align	128
        .global         _Z8inatm_d2PdS_S_S_S_S_S_S_S_S_S_S_S_S_S_S_
        .type           _Z8inatm_d2PdS_S_S_S_S_S_S_S_S_S_S_S_S_S_S_,@function
        .size           _Z8inatm_d2PdS_S_S_S_S_S_S_S_S_S_S_S_S_S_S_,(.L_x_561 - _Z8inatm_d2PdS_S_S_S_S_S_S_S_S_S_S_S_S_S_S_)
        .other          _Z8inatm_d2PdS_S_S_S_S_S_S_S_S_S_S_S_S_S_S_,@"STO_CUDA_ENTRY STV_DEFAULT"
_Z8inatm_d2PdS_S_S_S_S_S_S_S_S_S_S_S_S_S_S_:
.text._Z8inatm_d2PdS_S_S_S_S_S_S_S_S_S_S_S_S_S_S_:
        /* <DEDUP_REMOVED lines=13> */
[----:B------:R-:W1:Y:S07]  /*00d0*/  LDCU.64 UR4, c[0x0][0x358] ;  /* 0x00006b00ff0477ac */ /* 0x000e6e0008000a00 */
[----:B------:R-:W2:Y:S08]  /*00e0*/  LDC.64 R6, c[0x0][0x3d8] ;  /* 0x0000f600ff067b82 */ /* 0x000eb00000000a00 */
[----:B------:R-:W3:Y:S01]  /*00f0*/  LDC.64 R4, c[0x0][0x398] ;  /* 0x0000e600ff047b82 */ /* 0x000ee20000000a00 */
[----:B0-----:R-:W-:-:S07]  /*0100*/  IMAD.WIDE.U32 R14, R9, 0x8, R2 ;  /* 0x00000008090e7825 */ /* 0x001fce00078e0002 */
[----:B------:R-:W0:Y:S01]  /*0110*/  LDC.64 R10, c[0x0][0x3f0] ;  /* 0x0000fc00ff0a7b82 */ /* 0x000e220000000a00 */
[----:B-1----:R-:W4:Y:S01]  /*0120*/  LDG.E.64 R14, desc[UR4][R14.64+0xcc000] ;  /* 0x0cc000040e0e7981 */ /* 0x002f22000c1e1b00 */
[----:B--2---:R-:W-:-:S06]  /*0130*/  IMAD.WIDE.U32 R16, R9, 0x8, R6 ;  /* 0x0000000809107825 */ /* 0x004fcc00078e0006 */
[----:B------:R-:W1:Y:S01]  /*0140*/  LDC.64 R22, c[0x0][0x380] ;  /* 0x0000e000ff167b82 */ /* 0x000e620000000a00 */
[----:B---3--:R-:W-:-:S07]  /*0150*/  IMAD.WIDE.U32 R18, R9, 0x8, R4 ;  /* 0x0000000809127825 */ /* 0x008fce00078e0004 */
[----:B------:R-:W2:Y:S01]  /*0160*/  LDC.64 R24, c[0x0][0x3d0] ;  /* 0x0000f400ff187b82 */ /* 0x000ea20000000a00 */
[----:B------:R-:W-:-:S07]  /*0170*/  IMAD R13, R0, -0x800, R9 ;  /* 0xfffff800000d7824 */ /* 0x000fce00078e0209 */
[----:B------:R-:W3:Y:S01]  /*0180*/  LDC.64 R26, c[0x0][0x390] ;  /* 0x0000e400ff1a7b82 */ /* 0x000ee20000000a00 */
[----:B----4-:R4:W-:Y:S04]  /*0190*/  STG.E.64 desc[UR4][R16.64], R14 ;  /* 0x0000000e10007986 */ /* 0x0109e8000c101b04 */
[----:B------:R-:W5:Y:S01]  /*01a0*/  LDG.E.64 R18, desc[UR4][R18.64+0xcc000] ;  /* 0x0cc0000412127981 */ /* 0x000f62000c1e1b00 */
[----:B------:R-:W-:Y:S01]  /*01b0*/  IADD3 R13, PT, PT, R13, 0x19000, RZ ;  /* 0x000190000d0d7810 */ /* 0x000fe20007ffe0ff */
[----:B0-----:R-:W-:-:S04]  /*01c0*/  IMAD.WIDE.U32 R20, R9, 0x8, R10 ;  /* 0x0000000809147825 */ /* 0x001fc800078e000a */
[----:B-1----:R-:W-:Y:S01]  /*01d0*/  IMAD.WIDE.U32 R22, R13, 0x8, R22 ;  /* 0x000000080d167825 */ /* 0x002fe200078e0016 */
[----:B----4-:R-:W-:Y:S01]  /*01e0*/  LEA R15, R0, R9, 0xb ;  /* 0x00000009000f7211 */ /* 0x010fe200078e58ff */
[----:B-----5:R0:W-:Y:S04]  /*01f0*/  STG.E.64 desc[UR4][R20.64], R18 ;  /* 0x0000001214007986 */ /* 0x0201e8000c101b04 */
[----:B------:R-:W4:Y:S01]  /*0200*/  LDG.E.64 R22, desc[UR4][R22.64] ;  /* 0x0000000416167981 */ /* 0x000f22000c1e1b00 */
[----:B--2---:R-:W-:-:S04]  /*0210*/  IMAD.WIDE.U32 R16, R15, 0x8, R24 ;  /* 0x000000080f107825 */ /* 0x004fc800078e0018 */
[----:B---3--:R-:W-:Y:S02]  /*0220*/  IMAD.WIDE.U32 R24, R13, 0x8, R26 ;  /* 0x000000080d187825 */ /* 0x008fe400078e001a */
[----:B------:R-:W1:Y:S01]  /*0230*/  LDC.64 R26, c[0x0][0x3e8] ;  /* 0x0000fa00ff1a7b82 */ /* 0x000e620000000a00 */
[----:B----4-:R2:W-:Y:S04]  /*0240*/  STG.E.64 desc[UR4][R16.64], R22 ;  /* 0x0000001610007986 */ /* 0x0105e8000c101b04 */
[----:B------:R-:W3:Y:S01]  /*0250*/  LDG.E.64 R24, desc[UR4][R24.64] ;  /* 0x0000000418187981 */ /* 0x000ee2000c1e1b00 */
[----:B-1----:R-:W-:-:S04]  /*0260*/  IMAD.WIDE.U32 R26, R15, 0x8, R26 ;  /* 0x000000080f1a7825 */ /* 0x002fc800078e001a */
[----:B0-----:R-:W-:Y:S01]  /*0270*/  IMAD.WIDE.U32 R18, R13, 0x8, R2 ;  /* 0x000000080d127825 */ /* 0x001fe200078e0002 */
[----:B------:R-:W-:-:S03]  /*0280*/  IADD3 R21, PT, PT, R15, 0x800, RZ ;  /* 0x000008000f157810 */ /* 0x000fc60007ffe0ff */
[----:B------:R-:W-:Y:S01]  /*0290*/  IMAD.WIDE.U32 R4, R13, 0x8, R4 ;  /* 0x000000080d047825 */ /* 0x000fe200078e0004 */
[----:B--2---:R-:W0:Y:S01]  /*02a0*/  LDC.64 R22, c[0x0][0x3a0] ;  /* 0x0000e800ff167b82 */ /* 0x004e220000000a00 */
[----:B---3--:R-:W-:Y:S04]  /*02b0*/  STG.E.64 desc[UR4][R26.64], R24 ;  /* 0x000000181a007986 */ /* 0x008fe8000c101b04 */
[----:B------:R-:W2:Y:S01]  /*02c0*/  LDG.E.64 R18, desc[UR4][R18.64] ;  /* 0x0000000412127981 */ /* 0x000ea2000c1e1b00 */
[----:B------:R-:W-:-:S05]  /*02d0*/  IMAD.WIDE.U32 R2, R21, 0x8, R6 ;  /* 0x0000000815027825 */ /* 0x000fca00078e0006 */
[----:B--2---:R0:W-:Y:S04]  /*02e0*/  STG.E.64 desc[UR4][R2.64], R18 ;  /* 0x0000001202007986 */ /* 0x0041e8000c101b04 */
[----:B------:R-:W2:Y:S01]  /*02f0*/  LDG.E.64 R4, desc[UR4][R4.64] ;  /* 0x0000000404047981 */ /* 0x000ea2000c1e1b00 */
[----:B------:R-:W-:Y:S02]  /*0300*/  IMAD.WIDE.U32 R10, R21, 0x8, R10 ;  /* 0x00000008150a7825 */ /* 0x000fe400078e000a */
[----:B------:R-:W1:Y:S02]  /*0310*/  LDC.64 R20, c[0x0][0x3e0] ;  /* 0x0000f800ff147b82 */ /* 0x000e640000000a00 */
[C---:B------:R-:W-:Y:S01]  /*0320*/  IMAD.WIDE.U32 R6, R15.reuse, 0x8, R6 ;  /* 0x000000080f067825 */ /* 0x040fe200078e0006 */
[----:B--2---:R2:W-:Y:S05]  /*0330*/  STG.E.64 desc[UR4][R10.64], R4 ;  /* 0x000000040a007986 */ /* 0x0045ea000c101b04 */
[----:B------:R-:W3:Y:S04]  /*0340*/  LDG.E.64 R6, desc[UR4][R6.64] ;  /* 0x0000000406067981 */ /* 0x000ee8000c1e1b00 */
[----:B------:R-:W3:Y:S01]  /*0350*/  LDG.E.64 R16, desc[UR4][R2.64] ;  /* 0x0000000402107981 */ /* 0x000ee2000c1e1b00 */
[----:B-1----:R-:W-:-:S04]  /*0360*/  IMAD.WIDE.U32 R20, R15, 0x8, R20 ;  /* 0x000000080f147825 */ /* 0x002fc800078e0014 */
[----:B0-----:R-:W-:Y:S01]  /*0370*/  IMAD.WIDE.U32 R18, R13, 0x8, R22 ;  /* 0x000000080d127825 */ /* 0x001fe200078e0016 */
[----:B--2---:R-:W0:Y:S08]  /*0380*/  LDC.64 R10, c[0x0][0x3b0] ;  /* 0x0000ec00ff0a7b82 */ /* 0x004e300000000a00 */
[----:B------:R-:W1:Y:S01]  /*0390*/  LDC.64 R22, c[0x0][0x3f8] ;  /* 0x0000fe00ff167b82 */ /* 0x000e620000000a00 */
[----:B---3--:R-:W-:-:S07]  /*03a0*/  DADD R16, R6, -R16 ;  /* 0x0000000006107229 */ /* 0x008fce0000000810 */
[----:B------:R-:W-:Y:S04]  /*03b0*/  STG.E.64 desc[UR4][R20.64], R16 ;  /* 0x0000001014007986 */ /* 0x000fe8000c101b04 */
[----:B------:R-:W2:Y:S01]  /*03c0*/  LDG.E.64 R18, desc[UR4][R18.64] ;  /* 0x0000000412127981 */ /* 0x000ea2000c1e1b00 */
[----:B------:R-:W-:Y:S02]  /*03d0*/  IMAD R5, R0, 0x12800, R15 ;  /* 0x0001280000057824 */ /* 0x000fe400078e020f */
[----:B0-----:R-:W-:Y:S01]  /*03e0*/  IMAD.WIDE.U32 R6, R13, 0x8, R10 ;  /* 0x000000080d067825 */ /* 0x001fe200078e000a */
[----:B------:R-:W0:Y:S03]  /*03f0*/  LDC.64 R14, c[0x0][0x3c0] ;  /* 0x0000f000ff0e7b82 */ /* 0x000e260000000a00 */
[----:B-1----:R-:W-:-:S05]  /*0400*/  IMAD.WIDE.U32 R4, R5, 0x8, R22 ;  /* 0x0000000805047825 */ /* 0x002fca00078e0016 */
[----:B------:R-:W1:Y:S01]  /*0410*/  LDC.64 R10, c[0x0][0x3a8] ;  /* 0x0000ea00ff0a7b82 */ /* 0x000e620000000a00 */
[----:B--2---:R2:W-:Y:S04]  /*0420*/  STG.E.64 desc[UR4][R4.64], R18 ;  /* 0x0000001204007986 */ /* 0x0045e8000c101b04 */
[----:B------:R-:W3:Y:S01]  /*0430*/  LDG.E.64 R6, desc[UR4][R6.64] ;  /* 0x0000000406067981 */ /* 0x000ee2000c1e1b00 */
[----:B------:R-:W-:Y:S02]  /*0440*/  IMAD R3, R0, 0x13000, R9 ;  /* 0x0001300000037824 */ /* 0x000fe400078e0209 */
[----:B-1----:R-:W-:Y:S02]  /*0450*/  IMAD.WIDE.U32 R8, R13, 0x8, R10 ;  /* 0x000000080d087825 */ /* 0x002fe400078e000a */
[----:B------:R-:W1:Y:S02]  /*0460*/  LDC.64 R10, c[0x0][0x3c8] ;  /* 0x0000f200ff0a7b82 */ /* 0x000e640000000a00 */
[----:B------:R-:W-:-:S06]  /*0470*/  IMAD.WIDE.U32 R2, R3, 0x8, R22 ;  /* 0x0000000803027825 */ /* 0x000fcc00078e0016 */
[----:B--2---:R-:W2:Y:S01]  /*0480*/  LDC.64 R4, c[0x0][0x3b8] ;  /* 0x0000ee00ff047b82 */ /* 0x004ea20000000a00 */
[----:B---3--:R0:W-:Y:S04]  /*0490*/  STG.E.64 desc[UR4][R2.64+0x4000], R6 ;  /* 0x0040000602007986 */ /* 0x0081e8000c101b04 */
[----:B------:R-:W3:Y:S01]  /*04a0*/  LDG.E.64 R8, desc[UR4][R8.64] ;  /* 0x0000000408087981 */ /* 0x000ee2000c1e1b00 */
[----:B-1----:R-:W-:-:S03]  /*04b0*/  IMAD.WIDE.U32 R10, R13, 0x8, R10 ;  /* 0x000000080d0a7825 */ /* 0x002fc600078e000a */
[----:B---3--:R-:W-:Y:S04]  /*04c0*/  STG.E.64 desc[UR4][R2.64+0x8000], R8 ;  /* 0x0080000802007986 */ /* 0x008fe8000c101b04 */
[----:B------:R-:W3:Y:S01]  /*04d0*/  LDG.E.64 R10, desc[UR4][R10.64] ;  /* 0x000000040a0a7981 */ /* 0x000ee2000c1e1b00 */
[----:B--2---:R-:W-:-:S03]  /*04e0*/  IMAD.WIDE.U32 R4, R13, 0x8, R4 ;  /* 0x000000080d047825 */ /* 0x004fc600078e0004 */
[----:B---3--:R-:W-:Y:S04]  /*04f0*/  STG.E.64 desc[UR4][R2.64+0xc000], R10 ;  /* 0x00c0000a02007986 */ /* 0x008fe8000c101b04 */
[----:B------:R-:W2:Y:S01]  /*0500*/  LDG.E.64 R4, desc[UR4][R4.64] ;  /* 0x0000000404047981 */ /* 0x000ea2000c1e1b00 */
[----:B0-----:R-:W-:-:S03]  /*0510*/  IMAD.WIDE.U32 R6, R13, 0x8, R14 ;  /* 0x000000080d067825 */ /* 0x001fc600078e000e */
[----:B--2---:R-:W-:Y:S04]  /*0520*/  STG.E.64 desc[UR4][R2.64+0x14000], R4 ;  /* 0x0140000402007986 */ /* 0x004fe8000c101b04 */
[----:B------:R-:W2:Y:S04]  /*0530*/  LDG.E.64 R6, desc[UR4][R6.64] ;  /* 0x0000000406067981 */ /* 0x000ea8000c1e1b00 */
[----:B--2---:R-:W-:Y:S01]  /*0540*/  STG.E.64 desc[UR4][R2.64+0x18000], R6 ;  /* 0x0180000602007986 */ /* 0x004fe2000c101b04 */
[----:B------:R-:W-:Y:S05]  /*0550*/  EXIT ;  /* 0x000000000000794d */ /* 0x000fea0003800000 */
.L_x_538:
        /* <DEDUP_REMOVED lines=10> */
.L_x_561:


//--------------------- .text._Z8inatm_d1PdS_S_S_S_S_S_ --------------------------
	.section	.text._Z8inatm_d1PdS_S_S_S_S_S_,"ax",@progbits
	.align	128
        .global         _Z8inatm_d1PdS_S_S_S_S_S_
        .type           _Z8inatm_d1PdS_S_S_S_S_S_,@function
        .size           _Z8inatm_d1PdS_S_S_S_S_S_,(.L_x_562 - _Z8inatm_d1PdS_S_S_S_S_S_)
        .other          _Z8inatm_d1PdS_S_S_S_S_S_,@"STO_CUDA_ENTRY STV_DEFAULT"
_Z8inatm_d1PdS_S_S_S_S_S_:
.text._Z8inatm_d1PdS_S_S_S_S_S_:
        /* <DEDUP_REMOVED lines=12> */
[C---:B------:R-:W-:Y:S01]  /*00c0*/  IMAD R0, R5.reuse, 0x13000, R0 ;  /* 0x0001300005007824 */ /* 0x040fe200078e0200 */
[----:B------:R-:W0:Y:S01]  /*00d0*/  LDC.64 R2, c[0x0][0x380] ;  /* 0x0000e000ff027b82 */ /* 0x000e220000000a00 */
[----:B------:R-:W1:Y:S01]  /*00e0*/  LDCU.64 UR4, c[0x0][0x358] ;  /* 0x00006b00ff0477ac */ /* 0x000e620008000a00 */
[----:B------:R-:W-:Y:S02]  /*00f0*/  HFMA2 R16, -RZ, RZ, 0, 0 ;  /* 0x00000000ff107431 */ /* 0x000fe400000001ff */
[----:B------:R-:W-:-:S04]  /*0100*/  IMAD R17, R5, -0x12800, R0 ;  /* 0xfffed80005117824 */ /* 0x000fc800078e0200 */
[----:B------:R-:W2:Y:S08]  /*0110*/  LDC.64 R4, c[0x0][0x388] ;  /* 0x0000e200ff047b82 */ /* 0x000eb00000000a00 */
[----:B------:R-:W3:Y:S08]  /*0120*/  LDC.64 R6, c[0x0][0x390] ;  /* 0x0000e400ff067b82 */ /* 0x000ef00000000a00 */
[----:B------:R-:W4:Y:S01]  /*0130*/  LDC.64 R8, c[0x0][0x398] ;  /* 0x0000e600ff087b82 */ /* 0x000f220000000a00 */
[----:B0-----:R-:W-:-:S05]  /*0140*/  IMAD.WIDE.U32 R2, R0, 0x8, R2 ;  /* 0x0000000800027825 */ /* 0x001fca00078e0002 */
[----:B-1----:R-:W-:Y:S02]  /*0150*/  STG.E.64 desc[UR4][R2.64], RZ ;  /* 0x000000ff02007986 */ /* 0x002fe4000c101b04 */
[----:B------:R-:W0:Y:S01]  /*0160*/  LDC.64 R10, c[0x0][0x3a0] ;  /* 0x0000e800ff0a7b82 */ /* 0x000e220000000a00 */
[C---:B--2---:R-:W-:Y:S01]  /*0170*/  IMAD.WIDE.U32 R4, R17.reuse, 0x8, R4 ;  /* 0x0000000811047825 */ /* 0x044fe200078e0004 */
[----:B------:R-:W-:Y:S04]  /*0180*/  STG.E.64 desc[UR4][R2.64+0x4000], RZ ;  /* 0x004000ff02007986 */ /* 0x000fe8000c101b04 */
[----:B------:R-:W-:Y:S02]  /*0190*/  STG.E.64 desc[UR4][R2.64+0x8000], RZ ;  /* 0x008000ff02007986 */ /* 0x000fe4000c101b04 */
[----:B------:R-:W1:Y:S01]  /*01a0*/  LDC.64 R12, c[0x0][0x3b0] ;  /* 0x0000ec00ff0c7b82 */ /* 0x000e620000000a00 */
[C---:B---3--:R-:W-:Y:S01]  /*01b0*/  IMAD.WIDE.U32 R6, R17.reuse, 0x8, R6 ;  /* 0x0000000811067825 */ /* 0x048fe200078e0006 */
[----:B------:R-:W-:Y:S04]  /*01c0*/  STG.E.64 desc[UR4][R2.64+0xc000], RZ ;  /* 0x00c000ff02007986 */ /* 0x000fe8000c101b04 */
[----:B------:R-:W-:Y:S02]  /*01d0*/  STG.E.64 desc[UR4][R2.64+0x10000], RZ ;  /* 0x010000ff02007986 */ /* 0x000fe4000c101b04 */
[----:B------:R-:W2:Y:S01]  /*01e0*/  LDC.64 R14, c[0x0][0x3a8] ;  /* 0x0000ea00ff0e7b82 */ /* 0x000ea20000000a00 */
[C---:B----4-:R-:W-:Y:S01]  /*01f0*/  IMAD.WIDE.U32 R8, R17.reuse, 0x8, R8 ;  /* 0x0000000811087825 */ /* 0x050fe200078e0008 */
[----:B------:R-:W-:Y:S04]  /*0200*/  STG.E.64 desc[UR4][R2.64+0x14000], RZ ;  /* 0x014000ff02007986 */ /* 0x000fe8000c101b04 */
[----:B------:R-:W-:Y:S01]  /*0210*/  STG.E.64 desc[UR4][R2.64+0x18000], RZ ;  /* 0x018000ff02007986 */ /* 0x000fe2000c101b04 */
[----:B0-----:R-:W-:-:S03]  /*0220*/  IMAD.WIDE.U32 R10, R17, 0x8, R10 ;  /* 0x00000008110a7825 */ /* 0x001fc600078e000a */
[----:B------:R-:W-:Y:S01]  /*0230*/  STG.E.64 desc[UR4][R2.64+0x1c000], RZ ;  /* 0x01c000ff02007986 */ /* 0x000fe2000c101b04 */
[----:B------:R-:W-:-:S03]  /*0240*/  IADD3 R18, P0, PT, R10, 0x1000000, RZ ;  /* 0x010000000a127810 */ /* 0x000fc60007f1e0ff */
[----:B------:R-:W-:Y:S01]  /*0250*/  STG.E.64 desc[UR4][R2.64+0x20000], RZ ;  /* 0x020000ff02007986 */ /* 0x000fe2000c101b04 */
[----:B-1----:R-:W-:Y:S01]  /*0260*/  IMAD.WIDE.U32 R12, R17, 0x8, R12 ;  /* 0x00000008110c7825 */ /* 0x002fe200078e000c */
[----:B------:R-:W-:Y:S02]  /*0270*/  IADD3.X R19, PT, PT, RZ, R11, RZ, P0, !PT ;  /* 0x0000000bff137210 */ /* 0x000fe400007fe4ff */
[----:B------:R-:W-:Y:S01]  /*0280*/  STG.E.64 desc[UR4][R2.64+0x24000], RZ ;  /* 0x024000ff02007986 */ /* 0x000fe2000c101b04 */
[----:B------:R-:W-:-:S03]  /*0290*/  IADD3 R20, P1, PT, R12, 0x1000000, RZ ;  /* 0x010000000c147810 */ /* 0x000fc60007f3e0ff */
[----:B------:R-:W-:Y:S01]  /*02a0*/  STG.E.64 desc[UR4][R2.64+0x28000], RZ ;  /* 0x028000ff02007986 */ /* 0x000fe2000c101b04 */
[----:B--2---:R-:W-:Y:S01]  /*02b0*/  IMAD.WIDE.U32 R14, R17, 0x8, R14 ;  /* 0x00000008110e7825 */ /* 0x004fe200078e000e */
[----:B------:R-:W-:Y:S02]  /*02c0*/  MOV R17, 0x3ff00000 ;  /* 0x3ff0000000117802 */ /* 0x000fe40000000f00 */
[----:B------:R-:W-:Y:S01]  /*02d0*/  STG.E.64 desc[UR4][R2.64+0x2c000], RZ ;  /* 0x02c000ff02007986 */ /* 0x000fe2000c101b04 */
[----:B------:R-:W-:-:S03]  /*02e0*/  IADD3.X R21, PT, PT, RZ, R13, RZ, P1, !PT ;  /* 0x0000000dff157210 */ /* 0x000fc60000ffe4ff */
        /* <DEDUP_REMOVED lines=26> */
[----:B------:R-:W-:Y:S04]  /*0490*/  STG.E.64 desc[UR4][R4.64], RZ ;  /* 0x000000ff04007986 */ /* 0x000fe8000c101b04 */
[----:B------:R-:W-:Y:S01]  /*04a0*/  STG.E.64 desc[UR4][R6.64], RZ ;  /* 0x000000ff06007986 */ /* 0x000fe2000c101b04 */
[----:B0-----:R-:W-:-:S03]  /*04b0*/  IADD3 R2, P2, PT, R14, 0x1000000, RZ ;  /* 0x010000000e027810 */ /* 0x001fc60007f5e0ff */
[----:B------:R-:W-:Y:S01]  /*04c0*/  STG.E.64 desc[UR4][R8.64], RZ ;  /* 0x000000ff08007986 */ /* 0x000fe2000c101b04 */
[----:B------:R-:W-:-:S03]  /*04d0*/  IADD3.X R3, PT, PT, RZ, R15, RZ, P2, !PT ;  /* 0x0000000fff037210 */ /* 0x000fc600017fe4ff */
        /* <DEDUP_REMOVED lines=41> */
[----:B------:R-:W-:Y:S01]  /*0770*/  STG.E.64 desc[UR4][R2.64+-0x570000], R16 ;  /* 0xa900001002007986 */ /* 0x000fe2000c101b04 */
[----:B------:R-:W-:Y:S05]  /*0780*/  EXIT ;  /* 0x000000000000794d */ /* 0x000fea0003800000 */
.L_x_539:
        /* <DEDUP_REMOVED lines=15> */
.L_x_562:


//--------------------- .nv.global.init           --------------------------
	.section	.nv.global.init,"aw",@progbits
	.align	16
.nv.global.init:
	.type		__cudart_sin_cos_coeffs,@object
	.size		__cudart_sin_cos_coeffs,(__cudart_i2opi_d - __cudart_sin_cos_coeffs)
__cudart_sin_cos_coeffs:
        /*0000*/ 	.byte	0x46, 0xd2, 0xb0, 0x2c, 0xf1, 0xe5, 0x5a, 0xbe, 0x92, 0xe3, 0xac, 0x69, 0xe3, 0x1d, 0xc7, 0x3e
        /*0010*/ 	.byte	0xa1, 0x62, 0xdb, 0x19, 0xa0, 0x01, 0x2a, 0xbf, 0x18, 0x08, 0x11, 0x11, 0x11, 0x11, 0x81, 0x3f
        /*0020*/ 	.byte	0x54, 0x55, 0x55, 0x55, 0x55, 0x55, 0xc5, 0xbf, 0x00, 0x00, 0x00, 0x00, 0x00, 0x00, 0x00, 0x00
        /*0030*/ 	.byte	0x00, 0x00, 0x00, 0x00, 0x00, 0x00, 0x00, 0x00, 0x64, 0x81, 0xfd, 0x20, 0x83, 0xff, 0xa8, 0xbd
        /*0040*/ 	.byte	0x28, 0x85, 0xef, 0xc1, 0xa7, 0xee, 0x21, 0x3e, 0xd9, 0xe6, 0x06, 0x8e, 0x4f, 0x7e, 0x92, 0xbe
        /*0050*/ 	.byte	0xe9, 0xbc, 0xdd, 0x19, 0xa0, 0x01, 0xfa, 0x3e, 0x47, 0x5d, 0xc1, 0x16, 0x6c, 0xc1, 0x56, 0xbf
        /*0060*/ 	.byte	0x51, 0x55, 0x55, 0x55, 0x55, 0x55, 0xa5, 0x3f, 0x00, 0x00, 0x00, 0x00, 0x00, 0x00, 0xe0, 0xbf
        /*0070*/ 	.byte	0x00, 0x00, 0x00, 0x00, 0x00, 0x00, 0xf0, 0x3f, 0x00, 0x00, 0x00, 0x00, 0x00, 0x00, 0x00, 0x00
	.type		__cudart_i2opi_d,@object
	.size		__cudart_i2opi_d,($str - __cudart_i2opi_d)
__cudart_i2opi_d:
        /* <DEDUP_REMOVED lines=9> */
	.type		$str,@object
	.size		$str,(.L_48 - $str)
$str:
        /*0110*/ 	.byte	0x69, 0x6e, 0x64, 0x30, 0x5f, 0x31, 0x36, 0x3d, 0x25, 0x64, 0x00
.L_48:


//--------------------- .nv.shared.reserved.0     --------------------------
	.section	.nv.shared.reserved.0,"aw",@nobits
	.weak		__nv_reservedSMEM_offset_0_alias
	.size		__nv_reservedSMEM_offset_0_alias, 0, 64
	.other		__nv_reservedSMEM_offset_0_alias,@"STO_CUDA_RESERVED_SHARED STV_DEFAULT"
__nv_reservedSMEM_offset_0_alias:
	.zero		0
	.zero		64


//--------------------- .nv.global                --------------------------
	.section	.nv.global,"aw",@nobits
	.align	4
.nv.global:
	.type		liqflag,@object
	.size		liqflag,(inflag - liqflag)
liqflag:
	.zero		4
	.type		inflag,@object
	.size		inflag,(iceflag - inflag)
inflag:
	.zero		4
	.type		iceflag,@object
	.size		iceflag,(_ZN34_INTERNAL_2b3a0c0d_4_k_cu_621c4f6c6thrust24THRUST_300001_SM_1000_NS12placeholders2_7E - iceflag)
iceflag:
	.zero		4
	.type		_ZN34_INTERNAL_2b3a0c0d_4_k_cu_621c4f6c6thrust24THRUST_300001_SM_1000_NS12placeholders2_7E,@object
	.size		_ZN34_INTERNAL_2b3a0c0d_4_k_cu_621c4f6c6thrust24THRUST_300001_SM_1000_NS12placeholders2_7E,(_ZN34_INTERNAL_2b3a0c0d_4_k_cu_621c4f6c4cuda3std3__45__cpo5crendE - _ZN34_INTERNAL_2b3a0c0d_4_k_cu_621c4f6c6thrust24THRUST_300001_SM_1000_NS12placeholders2_7E)
_ZN34_INTERNAL_2b3a0c0d_4_k_cu_621c4f6c6thrust24THRUST_300001_SM_1000_NS12placeholders2_7E:
	.zero		1
	.type		_ZN34_INTERNAL_2b3a0c0d_4_k_cu_621c4f6c4cuda3std3__45__cpo5crendE,@object
	.size		_ZN34_INTERNAL_2b3a0c0d_4_k_cu_621c4f6c4cuda3std3__45__cpo5crendE,(_ZN34_INTERNAL_2b3a0c0d_4_k_cu_621c4f6c4cuda3std6ranges3__45__cpo4prevE - _ZN34_INTERNAL_2b3a0c0d_4_k_cu_621c4f6c4cuda3std3__45__cpo5crendE)
_ZN34_INTERNAL_2b3a0c0d_4_k_cu_621c4f6c4cuda3std3__45__cpo5crendE:
	.zero		1
	.type		_ZN34_INTERNAL_2b3a0c0d_4_k_cu_621c4f6c4cuda3std6ranges3__45__cpo4prevE,@object
	.size		_ZN34_INTERNAL_2b3a0c0d_4_k_cu_621c4f6c4cuda3std6ranges3__45__cpo4prevE,(_ZN34_INTERNAL_2b3a0c0d_4_k_cu_621c4f6c6thrust24THRUST_300001_SM_1000_NS6system6detail10sequential3seqE - _ZN34_INTERNAL_2b3a0c0d_4_k_cu_621c4f6c4cuda3std6ranges3__45__cpo4prevE)
_ZN34_INTERNAL_2b3a0c0d_4_k_cu_621c4f6c4cuda3std6ranges3__45__cpo4prevE:
	.zero		1
	.type		_ZN34_INTERNAL_2b3a0c0d_4_k_cu_621c4f6c6thrust24THRUST_300001_SM_1000_NS6system6detail10sequential3seqE,@object
	.size		_ZN34_INTERNAL_2b3a0c0d_4_k_cu_621c4f6c6thrust24THRUST_300001_SM_1000_NS6system6detail10sequential3seqE,(_ZN34_INTERNAL_2b3a0c0d_4_k_cu_621c4f6c4cuda3std6ranges3__45__cpo9iter_moveE - _ZN34_INTERNAL_2b3a0c0d_4_k_cu_621c4f6c6thrust24THRUST_300001_SM_1000_NS6system6detail10sequential3seqE)
_ZN34_INTERNAL_2b3a0c0d_4_k_cu_621c4f6c6thrust24THRUST_300001_SM_1000_NS6system6detail10sequential3seqE:
	.zero		1
	.type		_ZN34_INTERNAL_2b3a0c0d_4_k_cu_621c4f6c4cuda3std6ranges3__45__cpo9iter_moveE,@object
	.size		_ZN34_INTERNAL_2b3a0c0d_4_k_cu_621c4f6c4cuda3std6ranges3__45__cpo9iter_moveE,(_ZN34_INTERNAL_2b3a0c0d_4_k_cu_621c4f6c6thrust24THRUST_300001_SM_1000_NS3seqE - _ZN34_INTERNAL_2b3a0c0d_4_k_cu_621c4f6c4cuda3std6ranges3__45__cpo9iter_moveE)
_ZN34_INTERNAL_2b3a0c0d_4_k_cu_621c4f6c4cuda3std6ranges3__45__cpo9iter_moveE:
	.zero		1
	.type		_ZN34_INTERNAL_2b3a0c0d_4_k_cu_621c4f6c6thrust24THRUST_300001_SM_1000_NS3seqE,@object
	.size		_ZN34_INTERNAL_2b3a0c0d_4_k_cu_621c4f6c6thrust24THRUST_300001_SM_1000_NS3seqE,(_ZN34_INTERNAL_2b3a0c0d_4_k_cu_621c4f6c4cuda3std3__420unreachable_sentinelE - _ZN34_INTERNAL_2b3a0c0d_4_k_cu_621c4f6c6thrust24THRUST_300001_SM_1000_NS3seqE)
_ZN34_INTERNAL_2b3a0c0d_4_k_cu_621c4f6c6thrust24THRUST_300001_SM_1000_NS3seqE:
	.zero		1
	.type		_ZN34_INTERNAL_2b3a0c0d_4_k_cu_621c4f6c4cuda3std3__420unreachable_sentinelE,@object
	.size		_ZN34_INTERNAL_2b3a0c0d_4_k_cu_621c4f6c4cuda3std3__420unreachable_sentinelE,(_ZN34_INTERNAL_2b3a0c0d_4_k_cu_621c4f6c4cuda3std6ranges3__45__cpo5ssizeE - _ZN34_INTERNAL_2b3a0c0d_4_k_cu_621c4f6c4cuda3std3__420unreachable_sentinelE)
_ZN34_INTERNAL_2b3a0c0d_4_k_cu_621c4f6c4cuda3std3__420unreachable_sentinelE:
	.zero		1
	.type		_ZN34_INTERNAL_2b3a0c0d_4_k_cu_621c4f6c4cuda3std6ranges3__45__cpo5ssizeE,@object
	.size		_ZN34_INTERNAL_2b3a0c0d_4_k_cu_621c4f6c4cuda3std6ranges3__45__cpo5ssizeE,(_ZN34_INTERNAL_2b3a0c0d_4_k_cu_621c4f6c6thrust24THRUST_300001_SM_1000_NS12placeholders2_3E - _ZN34_INTERNAL_2b3a0c0d_4_k_cu_621c4f6c4cuda3std6ranges3__45__cpo5ssizeE)
_ZN34_INTERNAL_2b3a0c0d_4_k_cu_621c4f6c4cuda3std6ranges3__45__cpo5ssizeE:
	.zero		1
	.type		_ZN34_INTERNAL_2b3a0c0d_4_k_cu_621c4f6c6thrust24THRUST_300001_SM_1000_NS12placeholders2_3E,@object
	.size		_ZN34_INTERNAL_2b3a0c0d_4_k_cu_621c4f6c6thrust24THRUST_300001_SM_1000_NS12placeholders2_3E,(_ZN34_INTERNAL_2b3a0c0d_4_k_cu_621c4f6c4cuda3std3__45__cpo4cendE - _ZN34_INTERNAL_2b3a0c0d_4_k_cu_621c4f6c6thrust24THRUST_300001_SM_1000_NS12placeholders2_3E)
_ZN34_INTERNAL_2b3a0c0d_4_k_cu_621c4f6c6thrust24THRUST_300001_SM_1000_NS12placeholders2_3E:
	.zero		1
	.type		_ZN34_INTERNAL_2b3a0c0d_4_k_cu_621c4f6c4cuda3std3__45__cpo4cendE,@object
	.size		_ZN34_INTERNAL_2b3a0c0d_4_k_cu_621c4f6c4cuda3std3__45__cpo4cendE,(_ZN34_INTERNAL_2b3a0c0d_4_k_cu_621c4f6c4cuda3std6ranges3__45__cpo4cendE - _ZN34_INTERNAL_2b3a0c0d_4_k_cu_621c4f6c4cuda3std3__45__cpo4cendE)
_ZN34_INTERNAL_2b3a0c0d_4_k_cu_621c4f6c4cuda3std3__45__cpo4cendE:
	.zero		1
	.type		_ZN34_INTERNAL_2b3a0c0d_4_k_cu_621c4f6c4cuda3std6ranges3__45__cpo4cendE,@object
	.size		_ZN34_INTERNAL_2b3a0c0d_4_k_cu_621c4f6c4cuda3std6ranges3__45__cpo4cendE,(_ZN34_INTERNAL_2b3a0c0d_4_k_cu_621c4f6c6thrust24THRUST_300001_SM_1000_NS12placeholders2_5E - _ZN34_INTERNAL_2b3a0c0d_4_k_cu_621c4f6c4cuda3std6ranges3__45__cpo4cendE)
_ZN34_INTERNAL_2b3a0c0d_4_k_cu_621c4f6c4cuda3std6ranges3__45__cpo4cendE:
	.zero		1
	.type		_ZN34_INTERNAL_2b3a0c0d_4_k_cu_621c4f6c6thrust24THRUST_300001_SM_1000_NS12placeholders2_5E,@object
	.size		_ZN34_INTERNAL_2b3a0c0d_4_k_cu_621c4f6c6thrust24THRUST_300001_SM_1000_NS12placeholders2_5E,(_ZN34_INTERNAL_2b3a0c0d_4_k_cu_621c4f6c4cuda3std3__45__cpo4rendE - _ZN34_INTERNAL_2b3a0c0d_4_k_cu_621c4f6c6thrust24THRUST_300001_SM_1000_NS12placeholders2_5E)
_ZN34_INTERNAL_2b3a0c0d_4_k_cu_621c4f6c6thrust24THRUST_300001_SM_1000_NS12placeholders2_5E:
	.zero		1
	.type		_ZN34_INTERNAL_2b3a0c0d_4_k_cu_621c4f6c4cuda3std3__45__cpo4rendE,@object
	.size		_ZN34_INTERNAL_2b3a0c0d_4_k_cu_621c4f6c4cuda3std3__45__cpo4rendE,(_ZN34_INTERNAL_2b3a0c0d_4_k_cu_621c4f6c4cuda3std6ranges3__45__cpo9iter_swapE - _ZN34_INTERNAL_2b3a0c0d_4_k_cu_621c4f6c4cuda3std3__45__cpo4rendE)
_ZN34_INTERNAL_2b3a0c0d_4_k_cu_621c4f6c4cuda3std3__45__cpo4rendE:
	.zero		1
	.type		_ZN34_INTERNAL_2b3a0c0d_4_k_cu_621c4f6c4cuda3std6ranges3__45__cpo9iter_swapE,@object
	.size		_ZN34_INTERNAL_2b3a0c0d_4_k_cu_621c4f6c4cuda3std6ranges3__45__cpo9iter_swapE,(_ZN34_INTERNAL_2b3a0c0d_4_k_cu_621c4f6c6thrust24THRUST_300001_SM_1000_NS8cuda_cub3parE - _ZN34_INTERNAL_2b3a0c0d_4_k_cu_621c4f6c4cuda3std6ranges3__45__cpo9iter_swapE)
_ZN34_INTERNAL_2b3a0c0d_4_k_cu_621c4f6c4cuda3std6ranges3__45__cpo9iter_swapE:
	.zero		1
	.type		_ZN34_INTERNAL_2b3a0c0d_4_k_cu_621c4f6c6thrust24THRUST_300001_SM_1000_NS8cuda_cub3parE,@object
	.size		_ZN34_INTERNAL_2b3a0c0d_4_k_cu_621c4f6c6thrust24THRUST_300001_SM_1000_NS8cuda_cub3parE,(_ZN34_INTERNAL_2b3a0c0d_4_k_cu_621c4f6c4cuda3std3__48unexpectE - _ZN34_INTERNAL_2b3a0c0d_4_k_cu_621c4f6c6thrust24THRUST_300001_SM_1000_NS8cuda_cub3parE)
_ZN34_INTERNAL_2b3a0c0d_4_k_cu_621c4f6c6thrust24THRUST_300001_SM_1000_NS8cuda_cub3parE:
	.zero		1
	.type		_ZN34_INTERNAL_2b3a0c0d_4_k_cu_621c4f6c4cuda3std3__48unexpectE,@object
	.size		_ZN34_INTERNAL_2b3a0c0d_4_k_cu_621c4f6c4cuda3std3__48unexpectE,(_ZN34_INTERNAL_2b3a0c0d_4_k_cu_621c4f6c6thrust24THRUST_300001_SM_1000_NS12placeholders2_9E - _ZN34_INTERNAL_2b3a0c0d_4_k_cu_621c4f6c4cuda3std3__48unexpectE)
_ZN34_INTERNAL_2b3a0c0d_4_k_cu_621c4f6c4cuda3std3__48unexpectE:
	.zero		1
	.type		_ZN34_INTERNAL_2b3a0c0d_4_k_cu_621c4f6c6thrust24THRUST_300001_SM_1000_NS12placeholders2_9E,@object
	.size		_ZN34_INTERNAL_2b3a0c0d_4_k_cu_621c4f6c6thrust24THRUST_300001_SM_1000_NS12placeholders2_9E,(_ZN34_INTERNAL_2b3a0c0d_4_k_cu_621c4f6c4cuda3std3__419piecewise_constructE - _ZN34_INTERNAL_2b3a0c0d_4_k_cu_621c4f6c6thrust24THRUST_300001_SM_1000_NS12placeholders2_9E)
_ZN34_INTERNAL_2b3a0c0d_4_k_cu_621c4f6c6thrust24THRUST_300001_SM_1000_NS12placeholders2_9E:
	.zero		1
	.type		_ZN34_INTERNAL_2b3a0c0d_4_k_cu_621c4f6c4cuda3std3__419piecewise_constructE,@object
	.size		_ZN34_INTERNAL_2b3a0c0d_4_k_cu_621c4f6c4cuda3std3__419piecewise_constructE,(_ZN34_INTERNAL_2b3a0c0d_4_k_cu_621c4f6c4cuda3std6ranges3__45__cpo5cdataE - _ZN34_INTERNAL_2b3a0c0d_4_k_cu_621c4f6c4cuda3std3__419piecewise_constructE)
_ZN34_INTERNAL_2b3a0c0d_4_k_cu_621c4f6c4cuda3std3__419piecewise_constructE:
	.zero		1
	.type		_ZN34_INTERNAL_2b3a0c0d_4_k_cu_621c4f6c4cuda3std6ranges3__45__cpo5cdataE,@object
	.size		_ZN34_INTERNAL_2b3a0c0d_4_k_cu_621c4f6c4cuda3std6ranges3__45__cpo5cdataE,(_ZN34_INTERNAL_2b3a0c0d_4_k_cu_621c4f6c6thrust24THRUST_300001_SM_1000_NS12placeholders2_1E - _ZN34_INTERNAL_2b3a0c0d_4_k_cu_621c4f6c4cuda3std6ranges3__45__cpo5cdataE)
_ZN34_INTERNAL_2b3a0c0d_4_k_cu_621c4f6c4cuda3std6ranges3__45__cpo5cdataE:
	.zero		1
	.type		_ZN34_INTERNAL_2b3a0c0d_4_k_cu_621c4f6c6thrust24THRUST_300001_SM_1000_NS12placeholders2_1E,@object
	.size		_ZN34_INTERNAL_2b3a0c0d_4_k_cu_621c4f6c6thrust24THRUST_300001_SM_1000_NS12placeholders2_1E,(_ZN34_INTERNAL_2b3a0c0d_4_k_cu_621c4f6c4cuda3std3__45__cpo3endE - _ZN34_INTERNAL_2b3a0c0d_4_k_cu_621c4f6c6thrust24THRUST_300001_SM_1000_NS12placeholders2_1E)
_ZN34_INTERNAL_2b3a0c0d_4_k_cu_621c4f6c6thrust24THRUST_300001_SM_1000_NS12placeholders2_1E:
	.zero		1
	.type		_ZN34_INTERNAL_2b3a0c0d_4_k_cu_621c4f6c4cuda3std3__45__cpo3endE,@object
	.size		_ZN34_INTERNAL_2b3a0c0d_4_k_cu_621c4f6c4cuda3std3__45__cpo3endE,(_ZN34_INTERNAL_2b3a0c0d_4_k_cu_621c4f6c4cuda3std6ranges3__45__cpo3endE - _ZN34_INTERNAL_2b3a0c0d_4_k_cu_621c4f6c4cuda3std3__45__cpo3endE)
_ZN34_INTERNAL_2b3a0c0d_4_k_cu_621c4f6c4cuda3std3__45__cpo3endE:
	.zero		1
	.type		_ZN34_INTERNAL_2b3a0c0d_4_k_cu_621c4f6c4cuda3std6ranges3__45__cpo3endE,@object
	.size		_ZN34_INTERNAL_2b3a0c0d_4_k_cu_621c4f6c4cuda3std6ranges3__45__cpo3endE,(_ZN34_INTERNAL_2b3a0c0d_4_k_cu_621c4f6c6thrust24THRUST_300001_SM_1000_NS12placeholders2_8E - _ZN34_INTERNAL_2b3a0c0d_4_k_cu_621c4f6c4cuda3std6ranges3__45__cpo3endE)
_ZN34_INTERNAL_2b3a0c0d_4_k_cu_621c4f6c4cuda3std6ranges3__45__cpo3endE:
	.zero		1
	.type		_ZN34_INTERNAL_2b3a0c0d_4_k_cu_621c4f6c6thrust24THRUST_300001_SM_1000_NS12placeholders2_8E,@object
	.size		_ZN34_INTERNAL_2b3a0c0d_4_k_cu_621c4f6c6thrust24THRUST_300001_SM_1000_NS12placeholders2_8E,(_ZN34_INTERNAL_2b3a0c0d_4_k_cu_621c4f6c4cuda3std3__436_GLOBAL__N__2b3a0c0d_4_k_cu_621c4f6c6ignoreE - _ZN34_INTERNAL_2b3a0c0d_4_k_cu_621c4f6c6thrust24THRUST_300001_SM_1000_NS12placeholders2_8E)
_ZN34_INTERNAL_2b3a0c0d_4_k_cu_621c4f6c6thrust24THRUST_300001_SM_1000_NS12placeholders2_8E:
	.zero		1
	.type		_ZN34_INTERNAL_2b3a0c0d_4_k_cu_621c4f6c4cuda3std3__436_GLOBAL__N__2b3a0c0d_4_k_cu_621c4f6c6ignoreE,@object
	.size		_ZN34_INTERNAL_2b3a0c0d_4_k_cu_621c4f6c4cuda3std3__436_GLOBAL__N__2b3a0c0d_4_k_cu_621c4f6c6ignoreE,(_ZN34_INTERNAL_2b3a0c0d_4_k_cu_621c4f6c4cuda3std6ranges3__45__cpo4dataE - _ZN34_INTERNAL_2b3a0c0d_4_k_cu_621c4f6c4cuda3std3__436_GLOBAL__N__2b3a0c0d_4_k_cu_621c4f6c6ignoreE)
_ZN34_INTERNAL_2b3a0c0d_4_k_cu_621c4f6c4cuda3std3__436_GLOBAL__N__2b3a0c0d_4_k_cu_621c4f6c6ignoreE:
	.zero		1
	.type		_ZN34_INTERNAL_2b3a0c0d_4_k_cu_621c4f6c4cuda3std6ranges3__45__cpo4dataE,@object
	.size		_ZN34_INTERNAL_2b3a0c0d_4_k_cu_621c4f6c4cuda3std6ranges3__45__cpo4dataE,(_ZN34_INTERNAL_2b3a0c0d_4_k_cu_621c4f6c6thrust24THRUST_300001_SM_1000_NS6system3cpp3parE - _ZN34_INTERNAL_2b3a0c0d_4_k_cu_621c4f6c4cuda3std6ranges3__45__cpo4dataE)
_ZN34_INTERNAL_2b3a0c0d_4_k_cu_621c4f6c4cuda3std6ranges3__45__cpo4dataE:
	.zero		1
	.type		_ZN34_INTERNAL_2b3a0c0d_4_k_cu_621c4f6c6thrust24THRUST_300001_SM_1000_NS6system3cpp3parE,@object
	.size		_ZN34_INTERNAL_2b3a0c0d_4_k_cu_621c4f6c6thrust24THRUST_300001_SM_1000_NS6system3cpp3parE,(_ZN34_INTERNAL_2b3a0c0d_4_k_cu_621c4f6c4cuda3std3__45__cpo5beginE - _ZN34_INTERNAL_2b3a0c0d_4_k_cu_621c4f6c6thrust24THRUST_300001_SM_1000_NS6system3cpp3parE)
_ZN34_INTERNAL_2b3a0c0d_4_k_cu_621c4f6c6thrust24THRUST_300001_SM_1000_NS6system3cpp3parE:
	.zero		1
	.type		_ZN34_INTERNAL_2b3a0c0d_4_k_cu_621c4f6c4cuda3std3__45__cpo5beginE,@object
	.size		_ZN34_INTERNAL_2b3a0c0d_4_k_cu_621c4f6c4cuda3std3__45__cpo5beginE,(_ZN34_INTERNAL_2b3a0c0d_4_k_cu_621c4f6c4cuda3std6ranges3__45__cpo5beginE - _ZN34_INTERNAL_2b3a0c0d_4_k_cu_621c4f6c4cuda3std3__45__cpo5beginE)
_ZN34_INTERNAL_2b3a0c0d_4_k_cu_621c4f6c4cuda3std3__45__cpo5beginE:
	.zero		1
	.type		_ZN34_INTERNAL_2b3a0c0d_4_k_cu_621c4f6c4cuda3std6ranges3__45__cpo5beginE,@object
	.size		_ZN34_INTERNAL_2b3a0c0d_4_k_cu_621c4f6c4cuda3std6ranges3__45__cpo5beginE,(_ZN34_INTERNAL_2b3a0c0d_4_k_cu_621c4f6c6thrust24THRUST_300001_SM_1000_NS6deviceE - _ZN34_INTERNAL_2b3a0c0d_4_k_cu_621c4f6c4cuda3std6ranges3__45__cpo5beginE)
_ZN34_INTERNAL_2b3a0c0d_4_k_cu_621c4f6c4cuda3std6ranges3__45__cpo5beginE:
	.zero		1
	.type		_ZN34_INTERNAL_2b3a0c0d_4_k_cu_621c4f6c6thrust24THRUST_300001_SM_1000_NS6deviceE,@object
	.size		_ZN34_INTERNAL_2b3a0c0d_4_k_cu_621c4f6c6thrust24THRUST_300001_SM_1000_NS6deviceE,(_ZN34_INTERNAL_2b3a0c0d_4_k_cu_621c4f6c4cuda3std3__47nulloptE - _ZN34_INTERNAL_2b3a0c0d_4_k_cu_621c4f6c6thrust24THRUST_300001_SM_1000_NS6deviceE)
_ZN34_INTERNAL_2b3a0c0d_4_k_cu_621c4f6c6thrust24THRUST_300001_SM_1000_NS6deviceE:
	.zero		1
	.type		_ZN34_INTERNAL_2b3a0c0d_4_k_cu_621c4f6c4cuda3std3__47nulloptE,@object
	.size		_ZN34_INTERNAL_2b3a0c0d_4_k_cu_621c4f6c4cuda3std3__47nulloptE,(_ZN34_INTERNAL_2b3a0c0d_4_k_cu_621c4f6c4cuda3std6ranges3__45__cpo8distanceE - _ZN34_INTERNAL_2b3a0c0d_4_k_cu_621c4f6c4cuda3std3__47nulloptE)
_ZN34_INTERNAL_2b3a0c0d_4_k_cu_621c4f6c4cuda3std3__47nulloptE:
	.zero		1
	.type		_ZN34_INTERNAL_2b3a0c0d_4_k_cu_621c4f6c4cuda3std6ranges3__45__cpo8distanceE,@object
	.size		_ZN34_INTERNAL_2b3a0c0d_4_k_cu_621c4f6c4cuda3std6ranges3__45__cpo8distanceE,(_ZN34_INTERNAL_2b3a0c0d_4_k_cu_621c4f6c6thrust24THRUST_300001_SM_1000_NS12placeholders2_4E - _ZN34_INTERNAL_2b3a0c0d_4_k_cu_621c4f6c4cuda3std6ranges3__45__cpo8distanceE)
_ZN34_INTERNAL_2b3a0c0d_4_k_cu_621c4f6c4cuda3std6ranges3__45__cpo8distanceE:
	.zero		1
	.type		_ZN34_INTERNAL_2b3a0c0d_4_k_cu_621c4f6c6thrust24THRUST_300001_SM_1000_NS12placeholders2_4E,@object
	.size		_ZN34_INTERNAL_2b3a0c0d_4_k_cu_621c4f6c6thrust24THRUST_300001_SM_1000_NS12placeholders2_4E,(_ZN34_INTERNAL_2b3a0c0d_4_k_cu_621c4f6c4cuda3std3__45__cpo6rbeginE - _ZN34_INTERNAL_2b3a0c0d_4_k_cu_621c4f6c6thrust24THRUST_300001_SM_1000_NS12placeholders2_4E)
_ZN34_INTERNAL_2b3a0c0d_4_k_cu_621c4f6c6thrust24THRUST_300001_SM_1000_NS12placeholders2_4E:
	.zero		1
	.type		_ZN34_INTERNAL_2b3a0c0d_4_k_cu_621c4f6c4cuda3std3__45__cpo6rbeginE,@object
	.size		_ZN34_INTERNAL_2b3a0c0d_4_k_cu_621c4f6c4cuda3std3__45__cpo6rbeginE,(_ZN34_INTERNAL_2b3a0c0d_4_k_cu_621c4f6c4cuda3std6ranges3__45__cpo7advanceE - _ZN34_INTERNAL_2b3a0c0d_4_k_cu_621c4f6c4cuda3std3__45__cpo6rbeginE)
_ZN34_INTERNAL_2b3a0c0d_4_k_cu_621c4f6c4cuda3std3__45__cpo6rbeginE:
	.zero		1
	.type		_ZN34_INTERNAL_2b3a0c0d_4_k_cu_621c4f6c4cuda3std6ranges3__45__cpo7advanceE,@object
	.size		_ZN34_INTERNAL_2b3a0c0d_4_k_cu_621c4f6c4cuda3std6ranges3__45__cpo7advanceE,(_ZN34_INTERNAL_2b3a0c0d_4_k_cu_621c4f6c6thrust24THRUST_300001_SM_1000_NS12placeholders2_6E - _ZN34_INTERNAL_2b3a0c0d_4_k_cu_621c4f6c4cuda3std6ranges3__45__cpo7advanceE)
_ZN34_INTERNAL_2b3a0c0d_4_k_cu_621c4f6c4cuda3std6ranges3__45__cpo7advanceE:
	.zero		1
	.type		_ZN34_INTERNAL_2b3a0c0d_4_k_cu_621c4f6c6thrust24THRUST_300001_SM_1000_NS12placeholders2_6E,@object
	.size		_ZN34_INTERNAL_2b3a0c0d_4_k_cu_621c4f6c6thrust24THRUST_300001_SM_1000_NS12placeholders2_6E,(_ZN34_INTERNAL_2b3a0c0d_4_k_cu_621c4f6c4cuda3std3__45__cpo7crbeginE - _ZN34_INTERNAL_2b3a0c0d_4_k_cu_621c4f6c6thrust24THRUST_300001_SM_1000_NS12placeholders2_6E)
_ZN34_INTERNAL_2b3a0c0d_4_k_cu_621c4f6c6thrust24THRUST_300001_SM_1000_NS12placeholders2_6E:
	.zero		1
	.type		_ZN34_INTERNAL_2b3a0c0d_4_k_cu_621c4f6c4cuda3std3__45__cpo7crbeginE,@object
	.size		_ZN34_INTERNAL_2b3a0c0d_4_k_cu_621c4f6c4cuda3std3__45__cpo7crbeginE,(_ZN34_INTERNAL_2b3a0c0d_4_k_cu_621c4f6c4cuda3std6ranges3__45__cpo4nextE - _ZN34_INTERNAL_2b3a0c0d_4_k_cu_621c4f6c4cuda3std3__45__cpo7crbeginE)
_ZN34_INTERNAL_2b3a0c0d_4_k_cu_621c4f6c4cuda3std3__45__cpo7crbeginE:
	.zero		1
	.type		_ZN34_INTERNAL_2b3a0c0d_4_k_cu_621c4f6c4cuda3std6ranges3__45__cpo4nextE,@object
	.size		_ZN34_INTERNAL_2b3a0c0d_4_k_cu_621c4f6c4cuda3std6ranges3__45__cpo4nextE,(_ZN34_INTERNAL_2b3a0c0d_4_k_cu_621c4f6c6thrust24THRUST_300001_SM_1000_NS8cuda_cub10par_nosyncE - _ZN34_INTERNAL_2b3a0c0d_4_k_cu_621c4f6c4cuda3std6ranges3__45__cpo4nextE)
_ZN34_INTERNAL_2b3a0c0d_4_k_cu_621c4f6c4cuda3std6ranges3__45__cpo4nextE:
	.zero		1
	.type		_ZN34_INTERNAL_2b3a0c0d_4_k_cu_621c4f6c6thrust24THRUST_300001_SM_1000_NS8cuda_cub10par_nosyncE,@object
	.size		_ZN34_INTERNAL_2b3a0c0d_4_k_cu_621c4f6c6thrust24THRUST_300001_SM_1000_NS8cuda_cub10par_nosyncE,(_ZN34_INTERNAL_2b3a0c0d_4_k_cu_621c4f6c4cuda3std6ranges3__45__cpo4swapE - _ZN34_INTERNAL_2b3a0c0d_4_k_cu_621c4f6c6thrust24THRUST_300001_SM_1000_NS8cuda_cub10par_nosyncE)
_ZN34_INTERNAL_2b3a0c0d_4_k_cu_621c4f6c6thrust24THRUST_300001_SM_1000_NS8cuda_cub10par_nosyncE:
	.zero		1
	.type		_ZN34_INTERNAL_2b3a0c0d_4_k_cu_621c4f6c4cuda3std6ranges3__45__cpo4swapE,@object
	.size		_ZN34_INTERNAL_2b3a0c0d_4_k_cu_621c4f6c4cuda3std6ranges3__45__cpo4swapE,(_ZN34_INTERNAL_2b3a0c0d_4_k_cu_621c4f6c6thrust24THRUST_300001_SM_1000_NS12placeholders3_10E - _ZN34_INTERNAL_2b3a0c0d_4_k_cu_621c4f6c4cuda3std6ranges3__45__cpo4swapE)
_ZN34_INTERNAL_2b3a0c0d_4_k_cu_621c4f6c4cuda3std6ranges3__45__cpo4swapE:
	.zero		1
	.type		_ZN34_INTERNAL_2b3a0c0d_4_k_cu_621c4f6c6thrust24THRUST_300001_SM_1000_NS12placeholders3_10E,@object
	.size		_ZN34_INTERNAL_2b3a0c0d_4_k_cu_621c4f6c6thrust24THRUST_300001_SM_1000_NS12placeholders3_10E,(_ZN34_INTERNAL_2b3a0c0d_4_k_cu_621c4f6c4cuda3std3__48in_placeE - _ZN34_INTERNAL_2b3a0c0d_4_k_cu_621c4f6c6thrust24THRUST_300001_SM_1000_NS12placeholders3_10E)
_ZN34_INTERNAL_2b3a0c0d_4_k_cu_621c4f6c6thrust24THRUST_300001_SM_1000_NS12placeholders3_10E:
	.zero		1
	.type		_ZN34_INTERNAL_2b3a0c0d_4_k_cu_621c4f6c4cuda3std3__48in_placeE,@object
	.size		_ZN34_INTERNAL_2b3a0c0d_4_k_cu_621c4f6c4cuda3std3__48in_placeE,(_ZN34_INTERNAL_2b3a0c0d_4_k_cu_621c4f6c4cuda3std6ranges3__45__cpo4sizeE - _ZN34_INTERNAL_2b3a0c0d_4_k_cu_621c4f6c4cuda3std3__48in_placeE)
_ZN34_INTERNAL_2b3a0c0d_4_k_cu_621c4f6c4cuda3std3__48in_placeE:
	.zero		1
	.type		_ZN34_INTERNAL_2b3a0c0d_4_k_cu_621c4f6c4cuda3std6ranges3__45__cpo4sizeE,@object
	.size		_ZN34_INTERNAL_2b3a0c0d_4_k_cu_621c4f6c4cuda3std6ranges3__45__cpo4sizeE,(_ZN34_INTERNAL_2b3a0c0d_4_k_cu_621c4f6c6thrust24THRUST_300001_SM_1000_NS12placeholders2_2E - _ZN34_INTERNAL_2b3a0c0d_4_k_cu_621c4f6c4cuda3std6ranges3__45__cpo4sizeE)
_ZN34_INTERNAL_2b3a0c0d_4_k_cu_621c4f6c4cuda3std6ranges3__45__cpo4sizeE:
	.zero		1
	.type		_ZN34_INTERNAL_2b3a0c0d_4_k_cu_621c4f6c6thrust24THRUST_300001_SM_1000_NS12placeholders2_2E,@object
	.size		_ZN34_INTERNAL_2b3a0c0d_4_k_cu_621c4f6c6thrust24THRUST_300001_SM_1000_NS12placeholders2_2E,(_ZN34_INTERNAL_2b3a0c0d_4_k_cu_621c4f6c4cuda3std3__45__cpo6cbeginE - _ZN34_INTERNAL_2b3a0c0d_4_k_cu_621c4f6c6thrust24THRUST_300001_SM_1000_NS12placeholders2_2E)
_ZN34_INTERNAL_2b3a0c0d_4_k_cu_621c4f6c6thrust24THRUST_300001_SM_1000_NS12placeholders2_2E:
	.zero		1
	.type		_ZN34_INTERNAL_2b3a0c0d_4_k_cu_621c4f6c4cuda3std3__45__cpo6cbeginE,@object
	.size		_ZN34_INTERNAL_2b3a0c0d_4_k_cu_621c4f6c4cuda3std3__45__cpo6cbeginE,(_ZN34_INTERNAL_2b3a0c0d_4_k_cu_621c4f6c4cuda3std6ranges3__45__cpo6cbeginE - _ZN34_INTERNAL_2b3a0c0d_4_k_cu_621c4f6c4cuda3std3__45__cpo6cbeginE)
_ZN34_INTERNAL_2b3a0c0d_4_k_cu_621c4f6c4cuda3std3__45__cpo6cbeginE:
	.zero		1
	.type		_ZN34_INTERNAL_2b3a0c0d_4_k_cu_621c4f6c4cuda3std6ranges3__45__cpo6cbeginE,@object
	.size		_ZN34_INTERNAL_2b3a0c0d_4_k_cu_621c4f6c4cuda3std6ranges3__45__cpo6cbeginE,(.L_21 - _ZN34_INTERNAL_2b3a0c0d_4_k_cu_621c4f6c4cuda3std6ranges3__45__cpo6cbeginE)
_ZN34_INTERNAL_2b3a0c0d_4_k_cu_621c4f6c4cuda3std6ranges3__45__cpo6cbeginE:
	.zero		1
.L_21:


//--------------------- .nv.constant0._ZN3cub18CUB_300001_SM_10006detail11EmptyKernelIvEEvv --------------------------
	.section	.nv.constant0._ZN3cub18CUB_300001_SM_10006detail11EmptyKernelIvEEvv,"a",@progbits
	.sectionflags	@""
	.align	4
.nv.constant0._ZN3cub18CUB_300001_SM_10006detail11EmptyKernelIvEEvv:
	.zero		896


//--------------------- .nv.constant0._Z10spcvmc_sw2iiPdS_S_S_S_S_S_S_S_S_S_S_S_S_S_S_PiS0_iiS_S_S_S_S_S_S_S_S_S_S_S_S_S_S_S_S_S_S_S_S_S_S_S_S_i --------------------------
	.section	.nv.constant0._Z10spcvmc_sw2iiPdS_S_S_S_S_S_S_S_S_S_S_S_S_S_S_PiS0_iiS_S_S_S_S_S_S_S_S_S_S_S_S_S_S_S_S_S_S_S_S_S_S_S_S_i,"a",@progbits
	.sectionflags	@""
	.align	4
.nv.constant0._Z10spcvmc_sw2iiPdS_S_S_S_S_S_S_S_S_S_S_S_S_S_S_PiS0_iiS_S_S_S_S_S_S_S_S_S_S_S_S_S_S_S_S_S_S_S_S_S_S_S_S_i:
	.zero		1260


//--------------------- .nv.constant0._Z10spcvmc_sw1iiPdS_S_S_S_S_S_S_S_S_S_S_S_S_S_S_S_S_S_PiS0_dS_iiiS_S0_S_S_S_S_S_S_S_S_S_S_S_S_S_S_S_S_S_S_S_S_S_S_S_S0_S_S_S_S_S_S_S_S_S_S_S_S_S_S_S_S_S_S_S_S_S_S_S_S_i --------------------------
	.section	.nv.constant0._Z10spcvmc_sw1iiPdS_S_S_S_S_S_S_S_S_S_S_S_S_S_S_S_S_S_PiS0_dS_iiiS_S0_S_S_S_S_S_S_S_S_S_S_S_S_S_S_S_S_S_S_S_S_S_S_S_S0_S_S_S_S_S_S_S_S_S_S_S_S_S_S_S_S_S_S_S_S_S_S_S_S_i,"a",@progbits
	.sectionflags	@""
	.align	4
.nv.constant0._Z10spcvmc_sw1iiPdS_S_S_S_S_S_S_S_S_S_S_S_S_S_S_S_S_S_PiS0_dS_iiiS_S0_S_S_S_S_S_S_S_S_S_S_S_S_S_S_S_S_S_S_S_S_S_S_S_S0_S_S_S_S_S_S_S_S_S_S_S_S_S_S_S_S_S_S_S_S_S_S_S_S_i:
	.zero		1508


//--------------------- .nv.constant0._Z9taumol_swdPiPdS0_S0_S0_S0_S0_S_S_S_S_S_S_S0_S0_S0_S0_S0_S0_S0_S0_S0_S0_S_S0_S0_S0_S0_S0_S0_S0_S0_S0_S0_S0_S0_S0_S0_S0_S0_S0_S0_S0_S0_S0_S0_S0_S0_S0_S0_S0_S0_S0_S0_S0_S0_S0_S0_S0_S0_S0_S0_S0_S0_S0_S0_S0_S0_S0_S0_S0_S0_S0_S0_S0_S0_S0_S0_S0_S0_S0_S0_S0_S0_S0_S0_S0_S0_S0_S0_S0_S0_S0_S0_S0_S0_ --------------------------
	.section	.nv.constant0._Z9taumol_swdPiPdS0_S0_S0_S0_S0_S_S_S_S_S_S_S0_S0_S0_S0_S0_S0_S0_S0_S0_S0_S_S0_S0_S0_S0_S0_S0_S0_S0_S0_S0_S0_S0_S0_S0_S0_S0_S0_S0_S0_S0_S0_S0_S0_S0_S0_S0_S0_S0_S0_S0_S0_S0_S0_S0_S0_S0_S0_S0_S0_S0_S0_S0_S0_S0_S0_S0_S0_S0_S0_S0_S0_S0_S0_S0_S0_S0_S0_S0_S0_S0_S0_S0_S0_S0_S0_S0_S0_S0_S0_S0_S0_S0_,"a",@progbits
	.sectionflags	@""
	.align	4
.nv.constant0._Z9taumol_swdPiPdS0_S0_S0_S0_S0_S_S_S_S_S_S_S0_S0_S0_S0_S0_S0_S0_S0_S0_S0_S_S0_S0_S0_S0_S0_S0_S0_S0_S0_S0_S0_S0_S0_S0_S0_S0_S0_S0_S0_S0_S0_S0_S0_S0_S0_S0_S0_S0_S0_S0_S0_S0_S0_S0_S0_S0_S0_S0_S0_S0_S0_S0_S0_S0_S0_S0_S0_S0_S0_S0_S0_S0_S0_S0_S0_S0_S0_S0_S0_S0_S0_S0_S0_S0_S0_S0_S0_S0_S0_S0_S0_S0_:
	.zero		1672


//--------------------- .nv.constant0._Z11setcoef_sw2PiS_S_Pd --------------------------
	.section	.nv.constant0._Z11setcoef_sw2PiS_S_Pd,"a",@progbits
	.sectionflags	@""
	.align	4
.nv.constant0._Z11setcoef_sw2PiS_S_Pd:
	.zero		928


//--------------------- .nv.constant0._Z11setcoef_sw1PdS_PiS0_S0_S_S0_S_S0_S_S_S0_S_S_S_S0_S_S_S_S_S_S_S_S_S_S_S_S0_S_S_S_S_ --------------------------
	.section	.nv.constant0._Z11setcoef_sw1PdS_PiS0_S0_S_S0_S_S0_S_S_S0_S_S_S_S0_S_S_S_S_S_S_S_S_S_S_S_S0_S_S_S_S_,"a",@progbits
	.sectionflags	@""
	.align	4
.nv.constant0._Z11setcoef_sw1PdS_PiS0_S0_S_S0_S_S0_S_S_S0_S_S_S_S0_S_S_S_S_S_S_S_S_S_S_S_S0_S_S_S_S_:
	.zero		1152


//--------------------- .nv.constant0._Z9cldprmc_dPdS_S_S_S_S_S_S_S_S_S_S_S_S_S_S_S_S_S_S_S_S_S_S_S_S_S_S_S_ --------------------------
	.section	.nv.constant0._Z9cldprmc_dPdS_S_S_S_S_S_S_S_S_S_S_S_S_S_S_S_S_S_S_S_S_S_S_S_S_S_S_S_,"a",@progbits
	.sectionflags	@""
	.align	4
.nv.constant0._Z9cldprmc_dPdS_S_S_S_S_S_S_S_S_S_S_S_S_S_S_S_S_S_S_S_S_S_S_S_S_S_S_S_:
	.zero		1128


//--------------------- .nv.constant0._Z8inatm_d5dddiPdS_S_S_S_S_S_S_S_S_S_S_S_S_S_S_S_S_S_S_S_S_S_S_ --------------------------
	.section	.nv.constant0._Z8inatm_d5dddiPdS_S_S_S_S_S_S_S_S_S_S_S_S_S_S_S_S_S_S_S_S_S_S_,"a",@progbits
	.sectionflags	@""
	.align	4
.nv.constant0._Z8inatm_d5dddiPdS_S_S_S_S_S_S_S_S_S_S_S_S_S_S_S_S_S_S_S_S_S_S_:
	.zero		1120


//--------------------- .nv.constant0._Z8inatm_d4iiiiiPdS_S_S_S_S_S_S_S_S_S_ --------------------------
	.section	.nv.constant0._Z8inatm_d4iiiiiPdS_S_S_S_S_S_S_S_S_S_,"a",@progbits
	.sectionflags	@""
	.align	4
.nv.constant0._Z8inatm_d4iiiiiPdS_S_S_S_S_S_S_S_S_S_:
	.zero		1008


//--------------------- .nv.constant0._Z8inatm_d3iPdS_S_S_S_S_S_S_S_S_S_S_S_S_S_S_S_ --------------------------
	.section	.nv.constant0._Z8inatm_d3iPdS_S_S_S_S_S_S_S_S_S_S_S_S_S_S_S_,"a",@progbits
	.sectionflags	@""
	.align	4
.nv.constant0._Z8inatm_d3iPdS_S_S_S_S_S_S_S_S_S_S_S_S_S_S_S_:
	.zero		1040


//--------------------- .nv.constant0._Z8inatm_d2PdS_S_S_S_S_S_S_S_S_S_S_S_S_S_S_ --------------------------
	.section	.nv.constant0._Z8inatm_d2PdS_S_S_S_S_S_S_S_S_S_S_S_S_S_S_,"a",@progbits
	.sectionflags	@""
	.align	4
.nv.constant0._Z8inatm_d2PdS_S_S_S_S_S_S_S_S_S_S_S_S_S_S_:
	.zero		1024


//--------------------- .nv.constant0._Z8inatm_d1PdS_S_S_S_S_S_ --------------------------
	.section	.nv.constant0._Z8inatm_d1PdS_S_S_S_S_S_,"a",@progbits
	.sectionflags	@""
	.align	4
.nv.constant0._Z8inatm_d1PdS_S_S_S_S_S_:
	.zero		952


//--------------------- SYMBOLS --------------------------

	.type		.nv.reservedSmem.offset0,@object
	.size		.nv.reservedSmem.offset0,0x4
	.type		vprintf,@function
